def matmul_kernel(
    a_ptr,
    b_ptr,
    c_ptr,
    M,
    N,
    K,
    stride_am,
    stride_ak,
    stride_bk,
    stride_bn,
    stride_cm,
    stride_cn,
    BLOCK_M: tl.constexpr,
    BLOCK_N: tl.constexpr,
    BLOCK_K: tl.constexpr,
    GROUP_M: tl.constexpr,
):
    pid = tl.program_id(axis=0)
    num_pid_m = tl.cdiv(M, BLOCK_M)
    num_pid_n = tl.cdiv(N, BLOCK_N)
    num_pid_in_group = GROUP_M * num_pid_n
    group_id = pid // num_pid_in_group
    first_pid_m = group_id * GROUP_M
    group_size_m = min(num_pid_m - first_pid_m, GROUP_M)
    pid_m = first_pid_m + ((pid % num_pid_in_group) % group_size_m)
    pid_n = (pid % num_pid_in_group) // group_size_m

    offs_am = (pid_m * BLOCK_M + tl.arange(0, BLOCK_M)) % M
    offs_bn = (pid_n * BLOCK_N + tl.arange(0, BLOCK_N)) % N
    offs_k = tl.arange(0, BLOCK_K)
    a_ptrs = a_ptr + offs_am[:, None] * stride_am + offs_k[None, :] * stride_ak
    b_ptrs = b_ptr + offs_k[:, None] * stride_bk + offs_bn[None, :] * stride_bn

    acc = tl.zeros((BLOCK_M, BLOCK_N), dtype=tl.float32)
    for kk in range(0, tl.cdiv(K, BLOCK_K)):
        a = tl.load(a_ptrs, mask=offs_k[None, :] < K - kk * BLOCK_K, other=0.0)
        b = tl.load(b_ptrs, mask=offs_k[:, None] < K - kk * BLOCK_K, other=0.0)
        acc = tl.dot(a, b, acc)
        a_ptrs += BLOCK_K * stride_ak
        b_ptrs += BLOCK_K * stride_bk

    c = acc.to(c_ptr.dtype.element_ty)
    offs_cm = pid_m * BLOCK_M + tl.arange(0, BLOCK_M)
    offs_cn = pid_n * BLOCK_N + tl.arange(0, BLOCK_N)
    c_ptrs = c_ptr + offs_cm[:, None] * stride_cm + offs_cn[None, :] * stride_cn
    mask = (offs_cm[:, None] < M) & (offs_cn[None, :] < N)
    tl.store(c_ptrs, c, mask=mask)

# config = {"BLOCK_K": 64, "BLOCK_M": 512, "BLOCK_N": 128, "GROUP_M": 1, "arch": "sm_100", "dtype": "fp8e4m3", "num_ctas": 1, "num_stages": 3, "num_warps": 4}
# arch = sm_100


// ===== COMPILED SASS (sm_100a) =====

	.target	sm_100a

	.elftype	@"ET_EXEC"


//--------------------- .note.nv.tkinfo           --------------------------
	.section	.note.nv.tkinfo,"",@"SHT_NOTE"
	.sectionflags	@"SHF_NOTE_NV_TKINFO"
	.tkinfo
        /*0018*/ 	.word	0x00000081
        /*0030*/ 	.string	""
        /*0030*/ 	.string	"ptxas-blackwell"
        /*0030*/ 	.string	"Cuda compilation tools, release 12.9, V12.9.86"
        /*0030*/ 	.string	"Build cuda_12.9.r12.9/compiler.36037853_0"
        /*0030*/ 	.string	"-v  -suppress-debug-info  -lineinfo  -arch sm_100a "



//--------------------- .note.nv.cuver            --------------------------
	.section	.note.nv.cuver,"",@"SHT_NOTE"
	.sectionflags	@"SHF_NOTE_NV_CUVER"
        /*0018*/ 	.short	0x0001
        /*001a*/ 	.short	0x0064
        /*001c*/ 	.short	0x0001
        /*001e*/ 	.short	0x0000
        /*0020*/ 	.short	0x0001
        /*0022*/ 	.short	0x0000


//--------------------- .nv.info                  --------------------------
	.section	.nv.info,"",@"SHT_CUDA_INFO"
	.align	4


	//----- nvinfo : EIATTR_REGCOUNT
	.align		4
        /*0000*/ 	.byte	0x04, 0x2f
        /*0002*/ 	.short	(.L_4 - .L_3)
	.align		4
.L_3:
        /*0004*/ 	.word	index@(matmul_kernel)
        /*0008*/ 	.word	0x00000060


	//----- nvinfo : EIATTR_FRAME_SIZE
	.align		4
.L_4:
        /*000c*/ 	.byte	0x04, 0x11
        /*000e*/ 	.short	(.L_6 - .L_5)
	.align		4
.L_5:
        /*0010*/ 	.word	index@($__internal_2_$__cuda_sm10x_tcgen05_guardrail_trap_unallocated_columns_being_dealloced)
        /*0014*/ 	.word	0x00001048


	//----- nvinfo : EIATTR_FRAME_SIZE
	.align		4
.L_6:
        /*0018*/ 	.byte	0x04, 0x11
        /*001a*/ 	.short	(.L_8 - .L_7)
	.align		4
.L_7:
        /*001c*/ 	.word	index@($__internal_1_$__cuda_sm10x_tcgen05_guardrail_trap_phase_invalid_during_alloc)
        /*0020*/ 	.word	0x00001048


	//----- nvinfo : EIATTR_FRAME_SIZE
	.align		4
.L_8:
        /*0024*/ 	.byte	0x04, 0x11
        /*0026*/ 	.short	(.L_10 - .L_9)
	.align		4
.L_9:
        /*0028*/ 	.word	index@($__internal_0_$__cuda_sm10x_tcgen05_guardrail_trap_col_being_dealloced_not_returned_by_alloc)
        /*002c*/ 	.word	0x00001048


	//----- nvinfo : EIATTR_FRAME_SIZE
	.align		4
.L_10:
        /*0030*/ 	.byte	0x04, 0x11
        /*0032*/ 	.short	(.L_12 - .L_11)
	.align		4
.L_11:
        /*0034*/ 	.word	index@(matmul_kernel)
        /*0038*/ 	.word	0x00001048


	//----- nvinfo : EIATTR_MIN_STACK_SIZE
	.align		4
.L_12:
        /*003c*/ 	.byte	0x04, 0x12
        /*003e*/ 	.short	(.L_14 - .L_13)
	.align		4
.L_13:
        /*0040*/ 	.word	index@(matmul_kernel)
        /*0044*/ 	.word	0x00001048
.L_14:


//--------------------- .nv.info.matmul_kernel    --------------------------
	.section	.nv.info.matmul_kernel,"",@"SHT_CUDA_INFO"
	.sectionflags	@""
	.align	4


	//----- nvinfo : EIATTR_CUDA_API_VERSION
	.align		4
        /*0000*/ 	.byte	0x04, 0x37
        /*0002*/ 	.short	(.L_16 - .L_15)
.L_15:
        /*0004*/ 	.word	0x00000081


	//----- nvinfo : EIATTR_KPARAM_INFO
	.align		4
.L_16:
        /*0008*/ 	.byte	0x04, 0x17
        /*000a*/ 	.short	(.L_18 - .L_17)
.L_17:
        /*000c*/ 	.word	0x00000000
        /*0010*/ 	.short	0x000d
        /*0012*/ 	.short	0x0048
        /*0014*/ 	.byte	0x00, 0xf4, 0x21, 0x00


	//----- nvinfo : EIATTR_KPARAM_INFO
	.align		4
.L_18:
        /*0018*/ 	.byte	0x04, 0x17
        /*001a*/ 	.short	(.L_20 - .L_19)
.L_19:
        /*001c*/ 	.word	0x00000000
        /*0020*/ 	.short	0x000c
        /*0022*/ 	.short	0x0040
        /*0024*/ 	.byte	0x00, 0xf4, 0x21, 0x00


	//----- nvinfo : EIATTR_KPARAM_INFO
	.align		4
.L_20:
        /*0028*/ 	.byte	0x04, 0x17
        /*002a*/ 	.short	(.L_22 - .L_21)
.L_21:
        /*002c*/ 	.word	0x00000000
        /*0030*/ 	.short	0x000b
        /*0032*/ 	.short	0x0038
        /*0034*/ 	.byte	0x00, 0xf0, 0x11, 0x00


	//----- nvinfo : EIATTR_KPARAM_INFO
	.align		4
.L_22:
        /*0038*/ 	.byte	0x04, 0x17
        /*003a*/ 	.short	(.L_24 - .L_23)
.L_23:
        /*003c*/ 	.word	0x00000000
        /*0040*/ 	.short	0x000a
        /*0042*/ 	.short	0x0034
        /*0044*/ 	.byte	0x00, 0xf0, 0x11, 0x00


	//----- nvinfo : EIATTR_KPARAM_INFO
	.align		4
.L_24:
        /*0048*/ 	.byte	0x04, 0x17
        /*004a*/ 	.short	(.L_26 - .L_25)
.L_25:
        /*004c*/ 	.word	0x00000000
        /*0050*/ 	.short	0x0009
        /*0052*/ 	.short	0x0030
        /*0054*/ 	.byte	0x00, 0xf0, 0x11, 0x00


	//----- nvinfo : EIATTR_KPARAM_INFO
	.align		4
.L_26:
        /*0058*/ 	.byte	0x04, 0x17
        /*005a*/ 	.short	(.L_28 - .L_27)
.L_27:
        /*005c*/ 	.word	0x00000000
        /*0060*/ 	.short	0x0008
        /*0062*/ 	.short	0x002c
        /*0064*/ 	.byte	0x00, 0xf0, 0x11, 0x00


	//----- nvinfo : EIATTR_KPARAM_INFO
	.align		4
.L_28:
        /*0068*/ 	.byte	0x04, 0x17
        /*006a*/ 	.short	(.L_30 - .L_29)
.L_29:
        /*006c*/ 	.word	0x00000000
        /*0070*/ 	.short	0x0007
        /*0072*/ 	.short	0x0028
        /*0074*/ 	.byte	0x00, 0xf0, 0x11, 0x00


	//----- nvinfo : EIATTR_KPARAM_INFO
	.align		4
.L_30:
        /*0078*/ 	.byte	0x04, 0x17
        /*007a*/ 	.short	(.L_32 - .L_31)
.L_31:
        /*007c*/ 	.word	0x00000000
        /*0080*/ 	.short	0x0006
        /*0082*/ 	.short	0x0024
        /*0084*/ 	.byte	0x00, 0xf0, 0x11, 0x00


	//----- nvinfo : EIATTR_KPARAM_INFO
	.align		4
.L_32:
        /*0088*/ 	.byte	0x04, 0x17
        /*008a*/ 	.short	(.L_34 - .L_33)
.L_33:
        /*008c*/ 	.word	0x00000000
        /*0090*/ 	.short	0x0005
        /*0092*/ 	.short	0x0020
        /*0094*/ 	.byte	0x00, 0xf0, 0x11, 0x00


	//----- nvinfo : EIATTR_KPARAM_INFO
	.align		4
.L_34:
        /*0098*/ 	.byte	0x04, 0x17
        /*009a*/ 	.short	(.L_36 - .L_35)
.L_35:
        /*009c*/ 	.word	0x00000000
        /*00a0*/ 	.short	0x0004
        /*00a2*/ 	.short	0x001c
        /*00a4*/ 	.byte	0x00, 0xf0, 0x11, 0x00


	//----- nvinfo : EIATTR_KPARAM_INFO
	.align		4
.L_36:
        /*00a8*/ 	.byte	0x04, 0x17
        /*00aa*/ 	.short	(.L_38 - .L_37)
.L_37:
        /*00ac*/ 	.word	0x00000000
        /*00b0*/ 	.short	0x0003
        /*00b2*/ 	.short	0x0018
        /*00b4*/ 	.byte	0x00, 0xf0, 0x11, 0x00


	//----- nvinfo : EIATTR_KPARAM_INFO
	.align		4
.L_38:
        /*00b8*/ 	.byte	0x04, 0x17
        /*00ba*/ 	.short	(.L_40 - .L_39)
.L_39:
        /*00bc*/ 	.word	0x00000000
        /*00c0*/ 	.short	0x0002
        /*00c2*/ 	.short	0x0010
        /*00c4*/ 	.byte	0x00, 0xf4, 0x21, 0x00


	//----- nvinfo : EIATTR_KPARAM_INFO
	.align		4
.L_40:
        /*00c8*/ 	.byte	0x04, 0x17
        /*00ca*/ 	.short	(.L_42 - .L_41)
.L_41:
        /*00cc*/ 	.word	0x00000000
        /*00d0*/ 	.short	0x0001
        /*00d2*/ 	.short	0x0008
        /*00d4*/ 	.byte	0x00, 0xf4, 0x21, 0x00


	//----- nvinfo : EIATTR_KPARAM_INFO
	.align		4
.L_42:
        /*00d8*/ 	.byte	0x04, 0x17
        /*00da*/ 	.short	(.L_44 - .L_43)
.L_43:
        /*00dc*/ 	.word	0x00000000
        /*00e0*/ 	.short	0x0000
        /*00e2*/ 	.short	0x0000
        /*00e4*/ 	.byte	0x00, 0xf4, 0x21, 0x00


	//----- nvinfo : EIATTR_AT_ENTRY_FRAGMENTS
	.align		4
.L_44:
        /*00e8*/ 	.byte	0x04, 0x4f
        /*00ea*/ 	.short	(.L_46 - .L_45)


	//   ....[0]....
.L_45:
        /*00ec*/ 	.word	0x00000004


	//----- nvinfo : EIATTR_RESERVED_SMEM_USED
	.align		4
.L_46:
        /*00f0*/ 	.byte	0x01, 0x41
	.zero		2


	//----- nvinfo : EIATTR_SPARSE_MMA_MASK
	.align		4
        /*00f4*/ 	.byte	0x03, 0x50
        /*00f6*/ 	.short	0x0000


	//----- nvinfo : EIATTR_TCGEN05_1CTA_USED
	.align		4
        /*00f8*/ 	.byte	0x01, 0x51
	.zero		2


	//----- nvinfo : EIATTR_MAXREG_COUNT
	.align		4
        /*00fc*/ 	.byte	0x03, 0x1b
        /*00fe*/ 	.short	0x00ff


	//----- nvinfo : EIATTR_NUM_BARRIERS
	.align		4
        /*0100*/ 	.byte	0x02, 0x4c
        /*0102*/ 	.byte	0x01
	.zero		1


	//----- nvinfo : EIATTR_ANNOTATIONS
	.align		4
        /*0104*/ 	.byte	0x04, 0x55
        /*0106*/ 	.short	(.L_48 - .L_47)


	//   ....[0]....
.L_47:
        /*0108*/ 	.word	0x00000001
        /*010c*/ 	.byte	0xf0, 0x03, 0x00, 0x00, 0x01, 0x00, 0x00, 0x00, 0x20, 0x04, 0x00, 0x00, 0x01, 0x00, 0x00, 0x00
        /* <DEDUP_REMOVED lines=2562> */
        /*a13c*/ 	.byte	0xc0, 0xd4, 0x03, 0x00


	//----- nvinfo : EIATTR_INT_WARP_WIDE_INSTR_OFFSETS
	.align		4
.L_48:
        /*a140*/ 	.byte	0x04, 0x31
        /*a142*/ 	.short	(.L_50 - .L_49)


	//   ....[0]....
.L_49:
        /*a144*/ 	.word	0x00002be0


	//   ....[1]....
        /*a148*/ 	.word	0x00002bf0


	//   ....[2]....
        /*a14c*/ 	.word	0x0000a760


	//   ....[3]....
        /*a150*/ 	.word	0x0003d6c0


	//   ....[4]....
        /*a154*/ 	.word	0x0003d710


	//----- nvinfo : EIATTR_COOP_GROUP_MASK_REGIDS
	.align		4
.L_50:
        /*a158*/ 	.byte	0x04, 0x29
        /*a15a*/ 	.short	(.L_52 - .L_51)


	//   ....[0]....
.L_51:
        /*a15c*/ 	.word	0xffffffff


	//   ....[1]....
        /*a160*/ 	.word	0xffffffff


	//   ....[2]....
        /*a164*/ 	.word	0xffffffff


	//   ....[3]....
        /*a168*/ 	.word	0xffffffff


	//----- nvinfo : EIATTR_COOP_GROUP_INSTR_OFFSETS
	.align		4
.L_52:
        /*a16c*/ 	.byte	0x04, 0x28
        /*a16e*/ 	.short	(.L_54 - .L_53)


	//   ....[0]....
.L_53:
        /*a170*/ 	.word	0x00000070


	//   ....[1]....
        /*a174*/ 	.word	0x00000330


	//   ....[2]....
        /*a178*/ 	.word	0x0003d550


	//   ....[3]....
        /*a17c*/ 	.word	0x0003d7c0


	//----- nvinfo : EIATTR_VRC_CTA_INIT_COUNT
	.align		4
.L_54:
        /*a180*/ 	.byte	0x02, 0x4a
        /*a182*/ 	.byte	0x80
	.zero		1


	//----- nvinfo : EIATTR_MBARRIER_INSTR_OFFSETS
	.align		4
        /*a184*/ 	.byte	0x04, 0x39
        /*a186*/ 	.short	(.L_56 - .L_55)


	//   ....[0]....
.L_55:
        /*a188*/ 	.word	0x00002da0
        /*a18c*/ 	.word	0x000000ff
        /*a190*/ 	.word	0x00000000
        /*a194*/ 	.short	0x0100
        /*a196*/ 	.byte	0x0b
	.zero		1


	//   ....[1]....
        /*a198*/ 	.word	0x0000a7b0
        /*a19c*/ 	.word	0x000000ff
        /*a1a0*/ 	.word	0x00014008
        /*a1a4*/ 	.short	0x0100
        /*a1a6*/ 	.byte	0x09
	.zero		1


	//   ....[2]....
        /*a1a8*/ 	.word	0x0001d280
        /*a1ac*/ 	.word	0x000000ff
        /*a1b0*/ 	.word	0x00000000
        /*a1b4*/ 	.short	0x010a
        /*a1b6*/ 	.byte	0x0b
	.zero		1


	//   ....[3]....
        /*a1b8*/ 	.word	0x00029820
        /*a1bc*/ 	.word	0x000000ff
        /*a1c0*/ 	.word	0x00000000
        /*a1c4*/ 	.short	0x010a
        /*a1c6*/ 	.byte	0x0b
	.zero		1


	//   ....[4]....
        /*a1c8*/ 	.word	0x000298e0
        /*a1cc*/ 	.word	0x000000ff
        /*a1d0*/ 	.word	0x00014000
        /*a1d4*/ 	.short	0x0108
        /*a1d6*/ 	.byte	0x09
	.zero		1


	//   ....[5]....
        /*a1d8*/ 	.word	0x00029950
        /*a1dc*/ 	.word	0x000000ff
        /*a1e0*/ 	.word	0x00014008
        /*a1e4*/ 	.short	0x0108
        /*a1e6*/ 	.byte	0x09
	.zero		1


	//   ....[6]....
        /*a1e8*/ 	.word	0x0003d7e0
        /*a1ec*/ 	.word	0x000000ff
        /*a1f0*/ 	.word	0x00000000
        /*a1f4*/ 	.short	0x010a
        /*a1f6*/ 	.byte	0x0b
	.zero		1


	//   ....[7]....
        /*a1f8*/ 	.word	0x0003d810
        /*a1fc*/ 	.word	0x000000ff
        /*a200*/ 	.word	0x00000000
        /*a204*/ 	.short	0x010a
        /*a206*/ 	.byte	0x0b
	.zero		1


	//----- nvinfo : EIATTR_NUM_MBARRIERS
	.align		4
.L_56:
        /*a208*/ 	.byte	0x03, 0x38
        /*a20a*/ 	.short	0x0002


	//----- nvinfo : EIATTR_EXIT_INSTR_OFFSETS
	.align		4
        /*a20c*/ 	.byte	0x04, 0x1c
        /*a20e*/ 	.short	(.L_58 - .L_57)


	//   ....[0]....
.L_57:
        /*a210*/ 	.word	0x0003d7d0


	//----- nvinfo : EIATTR_REQNTID
	.align		4
.L_58:
        /*a214*/ 	.byte	0x04, 0x10
        /*a216*/ 	.short	(.L_60 - .L_59)
.L_59:
        /*a218*/ 	.word	0x00000080
        /*a21c*/ 	.word	0x00000001
        /*a220*/ 	.word	0x00000001


	//----- nvinfo : EIATTR_CRS_STACK_SIZE
	.align		4
.L_60:
        /*a224*/ 	.byte	0x04, 0x1e
        /*a226*/ 	.short	(.L_62 - .L_61)
.L_61:
        /*a228*/ 	.word	0x00000000


	//----- nvinfo : EIATTR_CBANK_PARAM_SIZE
	.align		4
.L_62:
        /*a22c*/ 	.byte	0x03, 0x19
        /*a22e*/ 	.short	0x0050


	//----- nvinfo : EIATTR_PARAM_CBANK
	.align		4
        /*a230*/ 	.byte	0x04, 0x0a
        /*a232*/ 	.short	(.L_64 - .L_63)
	.align		4
.L_63:
        /*a234*/ 	.word	index@(.nv.constant0.matmul_kernel)
        /*a238*/ 	.short	0x0380
        /*a23a*/ 	.short	0x0050


	//----- nvinfo : EIATTR_SW_WAR
	.align		4
.L_64:
        /*a23c*/ 	.byte	0x04, 0x36
        /*a23e*/ 	.short	(.L_66 - .L_65)
.L_65:
        /*a240*/ 	.word	0x00000008
.L_66:


//--------------------- .nv.compat                --------------------------
	.section	.nv.compat,"",@"SHT_CUDA_COMPAT_INFO"
	.align	4
        /*0000*/ 	.byte	0x02, 0x02, 0x02, 0x00, 0x02, 0x05, 0x05, 0x00, 0x02, 0x03, 0x00, 0x00, 0x02, 0x06, 0x01, 0x00


//--------------------- .nv.callgraph             --------------------------
	.section	.nv.callgraph,"",@"SHT_CUDA_CALLGRAPH"
	.align	4
	.sectionentsize	8
	.align		4
        /*0000*/ 	.word	0x00000000
	.align		4
        /*0004*/ 	.word	0xffffffff
	.align		4
        /*0008*/ 	.word	0x00000000
	.align		4
        /*000c*/ 	.word	0xfffffffe
	.align		4
        /*0010*/ 	.word	0x00000000
	.align		4
        /*0014*/ 	.word	0xfffffffd
	.align		4
        /*0018*/ 	.word	0x00000000
	.align		4
        /*001c*/ 	.word	0xfffffffc


//--------------------- .text.matmul_kernel       --------------------------
	.section	.text.matmul_kernel,"ax",@progbits
	.align	128
        .global         matmul_kernel
        .type           matmul_kernel,@function
        .size           matmul_kernel,(.L_x_20 - matmul_kernel)
        .other          matmul_kernel,@"STO_CUDA_ENTRY STV_DEFAULT"
matmul_kernel:
.text.matmul_kernel:
[----:B------:R-:W0:Y:S01]  /*0000*/  LDC R1, c[0x0][0x37c] ;  /* 0x0000df00ff017b82 */ /* 0x000e220000000800 */
[----:B------:R-:W1:Y:S01]  /*0010*/  S2R R0, SR_TID.X ;  /* 0x0000000000007919 */ /* 0x000e620000002100 */
[----:B0-----:R-:W-:Y:S01]  /*0020*/  VIADD R1, R1, 0xffffefb8 ;  /* 0xffffefb801017836 */ /* 0x001fe20000000000 */
[----:B-1----:R-:W-:-:S13]  /*0030*/  ISETP.GE.U32.AND P0, PT, R0, 0x20, PT ;  /* 0x000000200000780c */ /* 0x002fda0003f06070 */
[----:B------:R-:W-:Y:S02]  /*0040*/  VOTEU.ANY UP0, P0 ;  /* 0x0000000000ff7886 */ /* 0x000fe40000000100 */
[----:B------:R-:W-:Y:S05]  /*0050*/  BRA.U UP0, `(.L_x_0) ;  /* 0x0000000100b87547 */ /* 0x000fea000b800000 */
[----:B------:R-:W0:Y:S01]  /*0060*/  S2UR UR6, SR_CgaCtaId ;  /* 0x00000000000679c3 */ /* 0x000e220000008800 */
[----:B------:R-:W-:Y:S01]  /*0070*/  NOP ;  /* 0x0000000000007918 */ /* 0x000fe20000000000 */
[----:B------:R-:W-:Y:S02]  /*0080*/  UMOV UR4, 0x40 ;  /* 0x0000004000047882 */ /* 0x000fe40000000000 */
[----:B0-----:R-:W-:-:S09]  /*0090*/  ULEA UR4, UR6, UR4, 0x18 ;  /* 0x0000000406047291 */ /* 0x001fd2000f8ec0ff */
[----:B------:R-:W0:Y:S01]  /*00a0*/  LDS.U8 R0, [UR4] ;  /* 0x00000004ff007984 */ /* 0x000e220008000000 */
[----:B------:R-:W-:Y:S02]  /*00b0*/  UMOV UR4, 0x400 ;  /* 0x0000040000047882 */ /* 0x000fe40000000000 */
[----:B------:R-:W-:Y:S01]  /*00c0*/  ULEA UR4, UR6, UR4, 0x18 ;  /* 0x0000000406047291 */ /* 0x000fe2000f8ec0ff */
[----:B0-----:R-:W-:-:S13]  /*00d0*/  ISETP.NE.AND P0, PT, R0, RZ, PT ;  /* 0x000000ff0000720c */ /* 0x001fda0003f05270 */
[----:B------:R-:W-:Y:S05]  /*00e0*/  @P0 BRA `(.L_x_1) ;  /* 0x00000000007c0947 */ /* 0x000fea0003800000 */
[----:B------:R-:W-:-:S13]  /*00f0*/  ELECT P0, URZ, PT ;  /* 0x0000000000ff782f */ /* 0x000fda0003800000 */
[----:B------:R-:W-:Y:S05]  /*0100*/  @!P0 BRA `(.L_x_2) ;  /* 0x0000000000848947 */ /* 0x000fea0003800000 */
[----:B------:R-:W-:Y:S01]  /*0110*/  UMOV UR5, 0x10 ;  /* 0x0000001000057882 */ /* 0x000fe20000000000 */
[----:B------:R-:W-:Y:S02]  /*0120*/  IMAD.MOV.U32 R4, RZ, RZ, 0x1 ;  /* 0x00000001ff047424 */ /* 0x000fe400078e00ff */
[----:B------:R-:W-:Y:S02]  /*0130*/  IMAD.MOV.U32 R5, RZ, RZ, 0xffff ;  /* 0x0000ffffff057424 */ /* 0x000fe400078e00ff */
[----:B------:R-:W-:Y:S04]  /*0140*/  DEPBAR.LE SB0, 0x36 ;  /* 0x00008d800000791a */ /* 0x000fe80000000000 */
[----:B------:R-:W0:Y:S02]  /*0150*/  UTCATOMSWS.FIND_AND_SET.ALIGN UP1, UR5, UR5 ;  /* 0x00000005000575e3 */ /* 0x000e240008020800 */
[----:B0-----:R-:W-:-:S04]  /*0160*/  PLOP3.LUT P0, PT, PT, PT, UP1, 0x80, 0x8 ;  /* 0x000000000008781c */ /* 0x001fc80003f0f018 */
[----:B------:R-:W-:-:S04]  /*0170*/  SEL R0, RZ, 0xffffffff, !P0 ;  /* 0xffffffffff007807 */ /* 0x000fc80004000000 */
[----:B------:R-:W-:Y:S01]  /*0180*/  ISETP.NE.AND P0, PT, R0, RZ, PT ;  /* 0x000000ff0000720c */ /* 0x000fe20003f05270 */
[----:B------:R-:W-:-:S12]  /*0190*/  IMAD.U32 R0, RZ, RZ, UR5 ;  /* 0x00000005ff007e24 */ /* 0x000fd8000f8e00ff */
[----:B------:R-:W-:Y:S05]  /*01a0*/  @P0 BRA `(.L_x_3) ;  /* 0x0000000000240947 */ /* 0x000fea0003800000 */
.L_x_4:
[----:B------:R-:W-:Y:S05]  /*01b0*/  NANOSLEEP 0x64 ;  /* 0x000000640000795d */ /* 0x000fea0003800000 */
[----:B------:R-:W-:-:S05]  /*01c0*/  UMOV UR5, 0x10 ;  /* 0x0000001000057882 */ /* 0x000fca0000000000 */
[----:B------:R-:W-:Y:S04]  /*01d0*/  DEPBAR.LE SB0, 0x36 ;  /* 0x00008d800000791a */ /* 0x000fe80000000000 */
[----:B------:R-:W0:Y:S02]  /*01e0*/  UTCATOMSWS.FIND_AND_SET.ALIGN UP1, UR5, UR5 ;  /* 0x00000005000575e3 */ /* 0x000e240008020800 */
[----:B0-----:R-:W-:-:S04]  /*01f0*/  PLOP3.LUT P0, PT, PT, PT, UP1, 0x80, 0x8 ;  /* 0x000000000008781c */ /* 0x001fc80003f0f018 */
[----:B------:R-:W-:-:S04]  /*0200*/  SEL R0, RZ, 0xffffffff, !P0 ;  /* 0xffffffffff007807 */ /* 0x000fc80004000000 */
[----:B------:R-:W-:Y:S01]  /*0210*/  ISETP.NE.AND P0, PT, R0, RZ, PT ;  /* 0x000000ff0000720c */ /* 0x000fe20003f05270 */
[----:B------:R-:W-:-:S12]  /*0220*/  IMAD.U32 R0, RZ, RZ, UR5 ;  /* 0x00000005ff007e24 */ /* 0x000fd8000f8e00ff */
[----:B------:R-:W-:Y:S05]  /*0230*/  @!P0 BRA `(.L_x_4) ;  /* 0xfffffffc00dc8947 */ /* 0x000fea000383ffff */
.L_x_3:
[C---:B------:R-:W-:Y:S01]  /*0240*/  VIADD R3, R0.reuse, 0x10 ;  /* 0x0000001000037836 */ /* 0x040fe20000000000 */
[----:B------:R-:W-:Y:S01]  /*0250*/  UMOV UR5, 0x50 ;  /* 0x0000005000057882 */ /* 0x000fe20000000000 */
[----:B------:R-:W-:Y:S01]  /*0260*/  SHF.L.U32 R2, R5, R0, RZ ;  /* 0x0000000005027219 */ /* 0x000fe200000006ff */
[----:B------:R-:W-:Y:S01]  /*0270*/  ULEA UR5, UR6, UR5, 0x18 ;  /* 0x0000000506057291 */ /* 0x000fe2000f8ec0ff */
[----:B------:R-:W-:Y:S01]  /*0280*/  IMAD.SHL.U32 R0, R0, 0x20, RZ ;  /* 0x0000002000007824 */ /* 0x000fe200078e00ff */
[----:B------:R-:W-:-:S04]  /*0290*/  SHF.L.U32 R3, R4, R3, RZ ;  /* 0x0000000304037219 */ /* 0x000fc800000006ff */
[----:B------:R-:W-:-:S05]  /*02a0*/  LOP3.LUT R2, R3, R2, RZ, 0xfc, !PT ;  /* 0x0000000203027212 */ /* 0x000fca00078efcff */
[----:B------:R0:W-:Y:S04]  /*02b0*/  ATOMS.OR RZ, [UR5], R2 ;  /* 0x00000002ffff798c */ /* 0x0001e8000b000005 */
[----:B------:R0:W-:Y:S01]  /*02c0*/  STS [UR4], R0 ;  /* 0x00000000ff007988 */ /* 0x0001e20008000804 */
[----:B------:R-:W-:Y:S05]  /*02d0*/  BRA `(.L_x_2) ;  /* 0x0000000000107947 */ /* 0x000fea0003800000 */
.L_x_1:
[----:B------:R-:W-:Y:S01]  /*02e0*/  IMAD.MOV.U32 R0, RZ, RZ, -0x1 ;  /* 0xffffffffff007424 */ /* 0x000fe200078e00ff */
[----:B------:R-:W-:-:S04]  /*02f0*/  MOV R2, 0x320 ;  /* 0x0000032000027802 */ /* 0x000fc80000000f00 */
[----:B------:R0:W-:Y:S03]  /*0300*/  STS [UR4], R0 ;  /* 0x00000000ff007988 */ /* 0x0001e60008000804 */
[----:B0-----:R-:W-:Y:S05]  /*0310*/  CALL.REL.NOINC `($__internal_1_$__cuda_sm10x_tcgen05_guardrail_trap_phase_invalid_during_alloc) ;  /* 0x000003d400547944 */ /* 0x001fea0003c00000 */
.L_x_2:
[----:B------:R-:W-:Y:S05]  /*0320*/  WARPSYNC.ALL ;  /* 0x0000000000007948 */ /* 0x000fea0003800000 */
[----:B------:R-:W-:Y:S01]  /*0330*/  NOP ;  /* 0x0000000000007918 */ /* 0x000fe20000000000 */
.L_x_0:
[----:B------:R-:W1:Y:S01]  /*0340*/  LDC.64 R16, c[0x0][0x398] ;  /* 0x0000e600ff107b82 */ /* 0x000e620000000a00 */
[----:B------:R-:W2:Y:S01]  /*0350*/  S2R R5, SR_CTAID.X ;  /* 0x0000000000057919 */ /* 0x000ea20000002500 */
[----:B------:R-:W-:Y:S01]  /*0360*/  UMOV UR9, 0x400 ;  /* 0x0000040000097882 */ /* 0x000fe20000000000 */
[----:B------:R-:W3:Y:S01]  /*0370*/  LDCU UR20, c[0x0][0x3a4] ;  /* 0x00007480ff1477ac */ /* 0x000ee20008000800 */
[----:B------:R-:W4:Y:S04]  /*0380*/  S2R R15, SR_TID.X ;  /* 0x00000000000f7919 */ /* 0x000f280000002100 */
[----:B------:R-:W0:Y:S08]  /*0390*/  S2UR UR5, SR_CgaCtaId ;  /* 0x00000000000579c3 */ /* 0x000e300000008800 */
[----:B------:R-:W3:Y:S08]  /*03a0*/  LDC R87, c[0x0][0x3a0] ;  /* 0x0000e800ff577b82 */ /* 0x000ef00000000800 */
[----:B------:R-:W-:Y:S06]  /*03b0*/  BAR.SYNC.DEFER_BLOCKING 0x0 ;  /* 0x0000000000007b1d */ /* 0x000fec0000010000 */
[----:B------:R-:W0:Y:S02]  /*03c0*/  LDCU.64 UR24, c[0x0][0x358] ;  /* 0x00006b00ff1877ac */ /* 0x000e240008000a00 */
[----:B01----:R-:W-:Y:S01]  /*03d0*/  VIADD R0, R17, 0x7f ;  /* 0x0000007f11007836 */ /* 0x003fe20000000000 */
[----:B------:R-:W-:Y:S01]  /*03e0*/  IABS R11, R17 ;  /* 0x00000011000b7213 */ /* 0x000fe20000000000 */
[----:B------:R-:W-:Y:S01]  /*03f0*/  STL [R1+0xcd8], R17 ;  /* 0x000cd81101007387 */ /* 0x000fe20000100800 */
[----:B------:R-:W0:Y:S02]  /*0400*/  LDCU.64 UR12, c[0x0][0x3a8] ;  /* 0x00007500ff0c77ac */ /* 0x000e240008000a00 */
[----:B------:R-:W-:Y:S01]  /*0410*/  SHF.R.S32.HI R3, RZ, 0x1f, R0 ;  /* 0x0000001fff037819 */ /* 0x000fe20000011400 */
[----:B------:R-:W-:Y:S01]  /*0420*/  STL [R1+0xcdc], R16 ;  /* 0x000cdc1001007387 */ /* 0x000fe20000100800 */
[----:B------:R-:W1:Y:S02]  /*0430*/  LDCU.128 UR16, c[0x0][0x380] ;  /* 0x00007000ff1077ac */ /* 0x000e640008000c00 */
[----:B------:R-:W-:-:S02]  /*0440*/  LEA.HI R3, R3, R0, RZ, 0x7 ;  /* 0x0000000003037211 */ /* 0x000fc400078f38ff */
[----:B--2---:R-:W-:Y:S01]  /*0450*/  IABS R8, R5 ;  /* 0x0000000500087213 */ /* 0x004fe20000000000 */
[----:B------:R-:W-:Y:S01]  /*0460*/  ULEA UR9, UR5, UR9, 0x18 ;  /* 0x0000000905097291 */ /* 0x000fe2000f8ec0ff */
[----:B------:R-:W-:Y:S01]  /*0470*/  SHF.R.S32.HI R4, RZ, 0x7, R3 ;  /* 0x00000007ff047819 */ /* 0x000fe20000011403 */
[----:B---3--:R-:W-:-:S03]  /*0480*/  VIADD R23, R87, 0xffffffcc ;  /* 0xffffffcc57177836 */ /* 0x008fc60000000000 */
[-C--:B------:R-:W-:Y:S01]  /*0490*/  IABS R7, R4.reuse ;  /* 0x0000000400077213 */ /* 0x080fe20000000000 */
[C---:B------:R-:W-:Y:S01]  /*04a0*/  VIADD R24, R87.reuse, 0xffffffcd ;  /* 0xffffffcd57187836 */ /* 0x040fe20000000000 */
[----:B------:R-:W-:Y:S01]  /*04b0*/  IABS R10, R4 ;  /* 0x00000004000a7213 */ /* 0x000fe20000000000 */
[C---:B------:R-:W-:Y:S01]  /*04c0*/  VIADD R25, R87.reuse, 0xffffffce ;  /* 0xffffffce57197836 */ /* 0x040fe20000000000 */
[----:B------:R-:W2:Y:S01]  /*04d0*/  I2F.RP R0, R7 ;  /* 0x0000000700007306 */ /* 0x000ea20000209400 */
[C---:B------:R-:W-:Y:S02]  /*04e0*/  VIADD R26, R87.reuse, 0xffffffcf ;  /* 0xffffffcf571a7836 */ /* 0x040fe40000000000 */
[C---:B------:R-:W-:Y:S02]  /*04f0*/  VIADD R27, R87.reuse, 0xffffffc8 ;  /* 0xffffffc8571b7836 */ /* 0x040fe40000000000 */
[C---:B------:R-:W-:Y:S02]  /*0500*/  VIADD R28, R87.reuse, 0xffffffc9 ;  /* 0xffffffc9571c7836 */ /* 0x040fe40000000000 */
[----:B------:R-:W-:-:S02]  /*0510*/  VIADD R29, R87, 0xffffffca ;  /* 0xffffffca571d7836 */ /* 0x000fc40000000000 */
[C---:B------:R-:W-:Y:S02]  /*0520*/  VIADD R30, R87.reuse, 0xffffffcb ;  /* 0xffffffcb571e7836 */ /* 0x040fe40000000000 */
[C---:B------:R-:W-:Y:S02]  /*0530*/  VIADD R31, R87.reuse, 0xffffffc4 ;  /* 0xffffffc4571f7836 */ /* 0x040fe40000000000 */
[C---:B------:R-:W-:Y:S01]  /*0540*/  VIADD R32, R87.reuse, 0xffffffc5 ;  /* 0xffffffc557207836 */ /* 0x040fe20000000000 */
[----:B--2---:R-:W2:Y:S01]  /*0550*/  MUFU.RCP R0, R0 ;  /* 0x0000000000007308 */ /* 0x004ea20000001000 */
[C---:B------:R-:W-:Y:S02]  /*0560*/  VIADD R33, R87.reuse, 0xffffffc6 ;  /* 0xffffffc657217836 */ /* 0x040fe40000000000 */
[C---:B------:R-:W-:Y:S02]  /*0570*/  VIADD R34, R87.reuse, 0xffffffc7 ;  /* 0xffffffc757227836 */ /* 0x040fe40000000000 */
[----:B------:R-:W-:-:S02]  /*0580*/  VIADD R35, R87, 0xffffffc1 ;  /* 0xffffffc157237836 */ /* 0x000fc40000000000 */
[C---:B------:R-:W-:Y:S02]  /*0590*/  VIADD R36, R87.reuse, 0xffffffc0 ;  /* 0xffffffc057247836 */ /* 0x040fe40000000000 */
[C---:B------:R-:W-:Y:S02]  /*05a0*/  VIADD R37, R87.reuse, 0xffffffc2 ;  /* 0xffffffc257257836 */ /* 0x040fe40000000000 */
[C---:B------:R-:W-:Y:S02]  /*05b0*/  VIADD R70, R87.reuse, 0xffffffc3 ;  /* 0xffffffc357467836 */ /* 0x040fe40000000000 */
[C---:B------:R-:W-:Y:S02]  /*05c0*/  VIADD R71, R87.reuse, 0xffffffdc ;  /* 0xffffffdc57477836 */ /* 0x040fe40000000000 */
[----:B------:R-:W-:Y:S02]  /*05d0*/  VIADD R72, R87, 0xffffffdd ;  /* 0xffffffdd57487836 */ /* 0x000fe40000000000 */
[----:B--2---:R-:W-:-:S02]  /*05e0*/  VIADD R2, R0, 0xffffffe ;  /* 0x0ffffffe00027836 */ /* 0x004fc40000000000 */
[----:B------:R-:W-:Y:S02]  /*05f0*/  IMAD.MOV R0, RZ, RZ, -R10 ;  /* 0x000000ffff007224 */ /* 0x000fe400078e0a0a */
[----:B------:R2:W3:Y:S01]  /*0600*/  F2I.FTZ.U32.TRUNC.NTZ R3, R2 ;  /* 0x0000000200037305 */ /* 0x0004e2000021f000 */
[C---:B------:R-:W-:Y:S02]  /*0610*/  VIADD R73, R87.reuse, 0xffffffde ;  /* 0xffffffde57497836 */ /* 0x040fe40000000000 */
[C---:B------:R-:W-:Y:S02]  /*0620*/  VIADD R74, R87.reuse, 0xffffffdf ;  /* 0xffffffdf574a7836 */ /* 0x040fe40000000000 */
[C---:B------:R-:W-:Y:S02]  /*0630*/  VIADD R75, R87.reuse, 0xffffffd8 ;  /* 0xffffffd8574b7836 */ /* 0x040fe40000000000 */
[----:B------:R-:W-:Y:S02]  /*0640*/  VIADD R76, R87, 0xffffffd9 ;  /* 0xffffffd9574c7836 */ /* 0x000fe40000000000 */
[----:B--2---:R-:W-:-:S02]  /*0650*/  IMAD.MOV.U32 R2, RZ, RZ, RZ ;  /* 0x000000ffff027224 */ /* 0x004fc400078e00ff */
[C---:B------:R-:W-:Y:S02]  /*0660*/  VIADD R77, R87.reuse, 0xffffffda ;  /* 0xffffffda574d7836 */ /* 0x040fe40000000000 */
[C---:B------:R-:W-:Y:S02]  /*0670*/  VIADD R78, R87.reuse, 0xffffffdb ;  /* 0xffffffdb574e7836 */ /* 0x040fe40000000000 */
[----:B---3--:R-:W-:Y:S02]  /*0680*/  IMAD.MOV R6, RZ, RZ, -R3 ;  /* 0x000000ffff067224 */ /* 0x008fe400078e0a03 */
[----:B------:R-:W-:Y:S02]  /*0690*/  VIADD R79, R87, 0xffffffd4 ;  /* 0xffffffd4574f7836 */ /* 0x000fe40000000000 */
[----:B------:R-:W-:Y:S02]  /*06a0*/  IMAD R9, R6, R7, RZ ;  /* 0x0000000706097224 */ /* 0x000fe400078e02ff */
[----:B------:R-:W-:-:S02]  /*06b0*/  IMAD.MOV.U32 R6, RZ, RZ, R8 ;  /* 0x000000ffff067224 */ /* 0x000fc400078e0008 */
[----:B------:R-:W-:-:S04]  /*06c0*/  IMAD.HI.U32 R3, R3, R9, R2 ;  /* 0x0000000903037227 */ /* 0x000fc800078e0002 */
[----:B------:R-:W-:Y:S02]  /*06d0*/  VIADD R80, R87, 0xffffffd5 ;  /* 0xffffffd557507836 */ /* 0x000fe40000000000 */
[----:B------:R-:W-:-:S04]  /*06e0*/  IMAD.HI.U32 R3, R3, R6, RZ ;  /* 0x0000000603037227 */ /* 0x000fc800078e00ff */
[----:B------:R-:W-:Y:S02]  /*06f0*/  IMAD R0, R3, R0, R6 ;  /* 0x0000000003007224 */ /* 0x000fe400078e0206 */
[C---:B------:R-:W-:Y:S02]  /*0700*/  VIADD R81, R87.reuse, 0xffffffd6 ;  /* 0xffffffd657517836 */ /* 0x040fe40000000000 */
[----:B------:R-:W-:Y:S01]  /*0710*/  VIADD R82, R87, 0xffffffd7 ;  /* 0xffffffd757527836 */ /* 0x000fe20000000000 */
[----:B------:R-:W-:Y:S01]  /*0720*/  ISETP.GT.U32.AND P1, PT, R7, R0, PT ;  /* 0x000000000700720c */ /* 0x000fe20003f24070 */
[C---:B------:R-:W-:Y:S02]  /*0730*/  VIADD R83, R87.reuse, 0xffffffd0 ;  /* 0xffffffd057537836 */ /* 0x040fe40000000000 */
[C---:B------:R-:W-:Y:S02]  /*0740*/  VIADD R84, R87.reuse, 0xffffffd1 ;  /* 0xffffffd157547836 */ /* 0x040fe40000000000 */
[----:B------:R-:W-:-:S02]  /*0750*/  VIADD R85, R87, 0xffffffd2 ;  /* 0xffffffd257557836 */ /* 0x000fc40000000000 */
[----:B------:R-:W-:-:S06]  /*0760*/  VIADD R86, R87, 0xffffffd3 ;  /* 0xffffffd357567836 */ /* 0x000fcc0000000000 */
[----:B------:R-:W-:Y:S02]  /*0770*/  @!P1 IMAD.IADD R0, R0, 0x1, -R7 ;  /* 0x0000000100009824 */ /* 0x000fe400078e0a07 */
[----:B------:R-:W-:Y:S01]  /*0780*/  @!P1 VIADD R3, R3, 0x1 ;  /* 0x0000000103039836 */ /* 0x000fe20000000000 */
[----:B------:R-:W-:Y:S02]  /*0790*/  ISETP.NE.AND P1, PT, R4, RZ, PT ;  /* 0x000000ff0400720c */ /* 0x000fe40003f25270 */
[----:B------:R-:W-:Y:S02]  /*07a0*/  ISETP.GE.U32.AND P0, PT, R0, R7, PT ;  /* 0x000000070000720c */ /* 0x000fe40003f06070 */
[----:B------:R-:W-:-:S04]  /*07b0*/  LOP3.LUT R0, R5, R4, RZ, 0x3c, !PT ;  /* 0x0000000405007212 */ /* 0x000fc800078e3cff */
[----:B------:R-:W-:Y:S01]  /*07c0*/  ISETP.GE.AND P2, PT, R0, RZ, PT ;  /* 0x000000ff0000720c */ /* 0x000fe20003f46270 */
[----:B------:R-:W-:-:S06]  /*07d0*/  VIADD R0, R16, 0x1ff ;  /* 0x000001ff10007836 */ /* 0x000fcc0000000000 */
[----:B------:R-:W-:-:S04]  /*07e0*/  @P0 VIADD R3, R3, 0x1 ;  /* 0x0000000103030836 */ /* 0x000fc80000000000 */
[----:B------:R-:W-:Y:S01]  /*07f0*/  IMAD.MOV.U32 R8, RZ, RZ, R3 ;  /* 0x000000ffff087224 */ /* 0x000fe200078e0003 */
[----:B------:R-:W-:-:S03]  /*0800*/  SHF.R.S32.HI R3, RZ, 0x1f, R0 ;  /* 0x0000001fff037819 */ /* 0x000fc60000011400 */
[----:B------:R-:W-:Y:S01]  /*0810*/  @!P2 IMAD.MOV R8, RZ, RZ, -R8 ;  /* 0x000000ffff08a224 */ /* 0x000fe200078e0a08 */
[----:B------:R-:W-:Y:S02]  /*0820*/  LEA.HI R3, R3, R0, RZ, 0x9 ;  /* 0x0000000003037211 */ /* 0x000fe400078f48ff */
[----:B------:R-:W-:-:S04]  /*0830*/  @!P1 LOP3.LUT R8, RZ, R4, RZ, 0x33, !PT ;  /* 0x00000004ff089212 */ /* 0x000fc800078e33ff */
[----:B------:R-:W-:Y:S01]  /*0840*/  LEA.HI.SX32 R3, R3, -R8, 0x17 ;  /* 0x8000000803037211 */ /* 0x000fe200078fbaff */
[----:B------:R-:W-:-:S03]  /*0850*/  IMAD.MOV R6, RZ, RZ, -R8 ;  /* 0x000000ffff067224 */ /* 0x000fc600078e0a08 */
[----:B------:R-:W-:Y:S01]  /*0860*/  VIMNMX R9, PT, PT, R3, 0x1, PT ;  /* 0x0000000103097848 */ /* 0x000fe20003fe0100 */
[----:B------:R-:W-:Y:S02]  /*0870*/  IMAD R10, R4, R6, R5 ;  /* 0x00000006040a7224 */ /* 0x000fe400078e0205 */
[----:B------:R-:W2:Y:S01]  /*0880*/  I2F.RP R6, R11 ;  /* 0x0000000b00067306 */ /* 0x000ea20000209400 */
[----:B------:R-:W-:Y:S02]  /*0890*/  IABS R7, R9 ;  /* 0x0000000900077213 */ /* 0x000fe40000000000 */
[----:B------:R-:W-:-:S05]  /*08a0*/  IABS R4, R10 ;  /* 0x0000000a00047213 */ /* 0x000fca0000000000 */
[----:B------:R-:W3:Y:S08]  /*08b0*/  I2F.RP R0, R7 ;  /* 0x0000000700007306 */ /* 0x000ef00000209400 */
[----:B--2---:R-:W-:Y:S08]  /*08c0*/  MUFU.RCP R6, R6 ;  /* 0x0000000600067308 */ /* 0x004ff00000001000 */
[----:B---3--:R-:W2:Y:S02]  /*08d0*/  MUFU.RCP R0, R0 ;  /* 0x0000000000007308 */ /* 0x008ea40000001000 */
[----:B--2---:R-:W-:Y:S01]  /*08e0*/  VIADD R2, R0, 0xffffffe ;  /* 0x0ffffffe00027836 */ /* 0x004fe20000000000 */
[----:B------:R-:W-:-:S05]  /*08f0*/  IABS R0, R9 ;  /* 0x0000000900007213 */ /* 0x000fca0000000000 */
[----:B------:R2:W3:Y:S01]  /*0900*/  F2I.FTZ.U32.TRUNC.NTZ R3, R2 ;  /* 0x0000000200037305 */ /* 0x0004e2000021f000 */
[----:B------:R-:W-:Y:S02]  /*0910*/  IMAD.MOV R0, RZ, RZ, -R0 ;  /* 0x000000ffff007224 */ /* 0x000fe400078e0a00 */
[----:B--2---:R-:W-:Y:S02]  /*0920*/  IMAD.MOV.U32 R2, RZ, RZ, RZ ;  /* 0x000000ffff027224 */ /* 0x004fe400078e00ff */
[----:B---3--:R-:W-:-:S04]  /*0930*/  IMAD.MOV R12, RZ, RZ, -R3 ;  /* 0x000000ffff0c7224 */ /* 0x008fc800078e0a03 */
[----:B------:R-:W-:Y:S02]  /*0940*/  IMAD R5, R12, R7, RZ ;  /* 0x000000070c057224 */ /* 0x000fe400078e02ff */
[----:B------:R-:W2:Y:S02]  /*0950*/  LDS R12, [UR9] ;  /* 0x00000009ff0c7984 */ /* 0x000ea40008000800 */
[----:B------:R-:W-:-:S04]  /*0960*/  IMAD.HI.U32 R2, R3, R5, R2 ;  /* 0x0000000503027227 */ /* 0x000fc800078e0002 */
[----:B------:R-:W-:Y:S01]  /*0970*/  IMAD.MOV.U32 R3, RZ, RZ, R4 ;  /* 0x000000ffff037224 */ /* 0x000fe200078e0004 */
[----:B------:R-:W-:-:S03]  /*0980*/  IABS R4, R16 ;  /* 0x0000001000047213 */ /* 0x000fc60000000000 */
[----:B------:R-:W-:Y:S01]  /*0990*/  IMAD.HI.U32 R2, R2, R3, RZ ;  /* 0x0000000302027227 */ /* 0x000fe200078e00ff */
[----:B------:R-:W3:Y:S03]  /*09a0*/  I2F.RP R5, R4 ;  /* 0x0000000400057306 */ /* 0x000ee60000209400 */
[----:B------:R-:W-:Y:S02]  /*09b0*/  IMAD R0, R2, R0, R3 ;  /* 0x0000000002007224 */ /* 0x000fe400078e0203 */
[----:B------:R-:W-:Y:S01]  /*09c0*/  VIADD R3, R6, 0xffffffe ;  /* 0x0ffffffe06037836 */ /* 0x000fe20000000000 */
[----:B------:R-:W-:Y:S02]  /*09d0*/  BAR.SYNC.DEFER_BLOCKING 0x0 ;  /* 0x0000000000007b1d */ /* 0x000fe40000010000 */
[----:B------:R-:W-:-:S04]  /*09e0*/  ISETP.GT.U32.AND P1, PT, R7, R0, PT ;  /* 0x000000000700720c */ /* 0x000fc80003f24070 */
[----:B------:R-:W0:Y:S08]  /*09f0*/  F2I.FTZ.U32.TRUNC.NTZ R3, R3 ;  /* 0x0000000300037305 */ /* 0x000e30000021f000 */
[----:B---3--:R-:W3:Y:S01]  /*0a00*/  MUFU.RCP R5, R5 ;  /* 0x0000000500057308 */ /* 0x008ee20000001000 */
[----:B------:R-:W-:Y:S02]  /*0a10*/  @!P1 IMAD.IADD R0, R0, 0x1, -R7 ;  /* 0x0000000100009824 */ /* 0x000fe400078e0a07 */
[----:B------:R-:W-:Y:S01]  /*0a20*/  @!P1 VIADD R2, R2, 0x1 ;  /* 0x0000000102029836 */ /* 0x000fe20000000000 */
[----:B------:R-:W-:-:S02]  /*0a30*/  ISETP.NE.AND P1, PT, R9, RZ, PT ;  /* 0x000000ff0900720c */ /* 0x000fc40003f25270 */
[----:B------:R-:W-:Y:S01]  /*0a40*/  ISETP.GE.U32.AND P0, PT, R0, R7, PT ;  /* 0x000000070000720c */ /* 0x000fe20003f06070 */
[----:B0-----:R-:W-:Y:S01]  /*0a50*/  IMAD.MOV R14, RZ, RZ, -R3 ;  /* 0x000000ffff0e7224 */ /* 0x001fe200078e0a03 */
[----:B------:R-:W-:Y:S02]  /*0a60*/  LOP3.LUT R0, R10, R9, RZ, 0x3c, !PT ;  /* 0x000000090a007212 */ /* 0x000fe400078e3cff */
[----:B--2---:R-:W-:Y:S02]  /*0a70*/  R2UR UR8, R12 ;  /* 0x000000000c0872ca */ /* 0x004fe400000e0000 */
[----:B------:R-:W-:Y:S02]  /*0a80*/  ISETP.GE.AND P2, PT, R0, RZ, PT ;  /* 0x000000ff0000720c */ /* 0x000fe40003f46270 */
[----:B----4-:R-:W-:Y:S01]  /*0a90*/  SHF.R.U32.HI R0, RZ, 0x5, R15 ;  /* 0x00000005ff007819 */ /* 0x010fe2000001160f */
[----:B---3--:R-:W-:-:S03]  /*0aa0*/  VIADD R6, R5, 0xffffffe ;  /* 0x0ffffffe05067836 */ /* 0x008fc60000000000 */
[----:B------:R-:W-:Y:S01]  /*0ab0*/  R2UR UR7, R0 ;  /* 0x00000000000772ca */ /* 0x000fe200000e0000 */
[----:B------:R-:W-:Y:S01]  /*0ac0*/  @P0 VIADD R2, R2, 0x1 ;  /* 0x0000000102020836 */ /* 0x000fe20000000000 */
[----:B------:R-:W-:Y:S01]  /*0ad0*/  SHF.R.U32.HI R5, RZ, 0x6, R15 ;  /* 0x00000006ff057819 */ /* 0x000fe2000001160f */
[----:B------:R0:W2:Y:S04]  /*0ae0*/  F2I.FTZ.U32.TRUNC.NTZ R7, R6 ;  /* 0x0000000600077305 */ /* 0x0000a8000021f000 */
[----:B------:R-:W-:Y:S01]  /*0af0*/  @!P2 IMAD.MOV R2, RZ, RZ, -R2 ;  /* 0x000000ffff02a224 */ /* 0x000fe200078e0a02 */
[----:B------:R-:W-:Y:S01]  /*0b00*/  @!P1 LOP3.LUT R2, RZ, R9, RZ, 0x33, !PT ;  /* 0x00000009ff029212 */ /* 0x000fe200078e33ff */
[----:B0-----:R-:W-:-:S04]  /*0b10*/  IMAD.MOV.U32 R6, RZ, RZ, RZ ;  /* 0x000000ffff067224 */ /* 0x001fc800078e00ff */
[----:B------:R-:W-:Y:S02]  /*0b20*/  IMAD.MOV R0, RZ, RZ, -R2 ;  /* 0x000000ffff007224 */ /* 0x000fe400078e0a02 */
[----:B------:R-:W-:Y:S02]  /*0b30*/  IMAD.SHL.U32 R18, R2, 0x80, RZ ;  /* 0x0000008002127824 */ /* 0x000fe400078e00ff */
[----:B------:R-:W-:Y:S01]  /*0b40*/  IMAD R0, R9, R0, R10 ;  /* 0x0000000009007224 */ /* 0x000fe200078e020a */
[----:B------:R-:W-:Y:S01]  /*0b50*/  SGXT.U32 R10, R5, 0x1 ;  /* 0x00000001050a781a */ /* 0x000fe20000000000 */
[----:B--2---:R-:W-:Y:S01]  /*0b60*/  IMAD.MOV R13, RZ, RZ, -R7 ;  /* 0x000000ffff0d7224 */ /* 0x004fe200078e0a07 */
[----:B------:R0:W-:Y:S01]  /*0b70*/  STL [R1+0x700], R18 ;  /* 0x0007001201007387 */ /* 0x0001e20000100800 */
[----:B------:R-:W-:Y:S01]  /*0b80*/  IMAD.MOV.U32 R2, RZ, RZ, RZ ;  /* 0x000000ffff027224 */ /* 0x000fe200078e00ff */
[----:B------:R-:W-:Y:S01]  /*0b90*/  LOP3.LUT R10, R18, R10, RZ, 0xfc, !PT ;  /* 0x0000000a120a7212 */ /* 0x000fe200078efcff */
[----:B------:R-:W-:-:S02]  /*0ba0*/  IMAD.MOV.U32 R9, RZ, RZ, R13 ;  /* 0x000000ffff097224 */ /* 0x000fc400078e000d */
[----:B------:R-:W-:Y:S01]  /*0bb0*/  IMAD R13, R14, R11, RZ ;  /* 0x0000000b0e0d7224 */ /* 0x000fe200078e02ff */
[C---:B------:R-:W-:Y:S01]  /*0bc0*/  LOP3.LUT R20, R10.reuse, 0x6, RZ, 0xfc, !PT ;  /* 0x000000060a147812 */ /* 0x040fe200078efcff */
[----:B------:R-:W-:Y:S01]  /*0bd0*/  IMAD R5, R9, R4, RZ ;  /* 0x0000000409057224 */ /* 0x000fe200078e02ff */
[C---:B------:R-:W-:Y:S01]  /*0be0*/  LOP3.LUT R22, R10.reuse, 0x2, RZ, 0xfc, !PT ;  /* 0x000000020a167812 */ /* 0x040fe200078efcff */
[----:B------:R-:W-:Y:S01]  /*0bf0*/  IMAD.HI.U32 R13, R3, R13, R2 ;  /* 0x0000000d030d7227 */ /* 0x000fe200078e0002 */
[----:B------:R-:W-:Y:S02]  /*0c00*/  IABS R38, R10 ;  /* 0x0000000a00267213 */ /* 0x000fe40000000000 */
[C---:B------:R-:W-:Y:S01]  /*0c10*/  LOP3.LUT R21, R10.reuse, 0x4, RZ, 0xfc, !PT ;  /* 0x000000040a157812 */ /* 0x040fe200078efcff */
[----:B------:R-:W-:Y:S01]  /*0c20*/  IMAD.HI.U32 R6, R7, R5, R6 ;  /* 0x0000000507067227 */ /* 0x000fe200078e0006 */
[----:B------:R-:W-:Y:S01]  /*0c30*/  IABS R40, R20 ;  /* 0x0000001400287213 */ /* 0x000fe20000000000 */
[----:B------:R-:W-:Y:S01]  /*0c40*/  STL [R1+0x3fc], R22 ;  /* 0x0003fc1601007387 */ /* 0x000fe20000100800 */
[----:B------:R-:W-:Y:S01]  /*0c50*/  LOP3.LUT R19, R10, 0x8, RZ, 0xfc, !PT ;  /* 0x000000080a137812 */ /* 0x000fe200078efcff */
[C---:B------:R-:W-:Y:S01]  /*0c60*/  IMAD.HI.U32 R2, R13.reuse, R38, RZ ;  /* 0x000000260d027227 */ /* 0x040fe200078e00ff */
[----:B------:R-:W-:Y:S01]  /*0c70*/  IABS R42, R22 ;  /* 0x00000016002a7213 */ /* 0x000fe20000000000 */
[----:B------:R2:W-:Y:S01]  /*0c80*/  STL [R1+0x408], R21 ;  /* 0x0004081501007387 */ /* 0x0005e20000100800 */
[----:B------:R-:W-:Y:S01]  /*0c90*/  IABS R12, R21 ;  /* 0x00000015000c7213 */ /* 0x000fe20000000000 */
[----:B------:R-:W-:Y:S01]  /*0ca0*/  IMAD.HI.U32 R7, R13, R40, RZ ;  /* 0x000000280d077227 */ /* 0x000fe200078e00ff */
[----:B------:R-:W-:Y:S01]  /*0cb0*/  IABS R14, R19 ;  /* 0x00000013000e7213 */ /* 0x000fe20000000000 */
[----:B------:R-:W-:Y:S01]  /*0cc0*/  STL [R1+0x404], R20 ;  /* 0x0004041401007387 */ /* 0x000fe20000100800 */
[----:B0-----:R-:W-:Y:S01]  /*0cd0*/  LEA.HI R18, R15, R18, RZ, 0x1a ;  /* 0x000000120f127211 */ /* 0x001fe200078fd0ff */
[----:B------:R-:W-:Y:S01]  /*0ce0*/  IMAD.IADD R0, R8, 0x1, R0 ;  /* 0x0000000108007824 */ /* 0x000fe200078e0200 */
[C---:B------:R-:W-:Y:S01]  /*0cf0*/  LOP3.LUT R9, R10.reuse, 0xa, RZ, 0xfc, !PT ;  /* 0x0000000a0a097812 */ /* 0x040fe200078efcff */
[----:B------:R-:W-:Y:S01]  /*0d00*/  IMAD.HI.U32 R3, R13, R42, RZ ;  /* 0x0000002a0d037227 */ /* 0x000fe200078e00ff */
[----:B------:R0:W-:Y:S01]  /*0d10*/  STL [R1+0x40c], R19 ;  /* 0x00040c1301007387 */ /* 0x0001e20000100800 */
[----:B--2---:R-:W-:-:S02]  /*0d20*/  LOP3.LUT R21, R10, 0x14, RZ, 0xfc, !PT ;  /* 0x000000140a157812 */ /* 0x004fc400078efcff */
[C---:B------:R-:W-:Y:S01]  /*0d30*/  IMAD.HI.U32 R5, R13.reuse, R12, RZ ;  /* 0x0000000c0d057227 */ /* 0x040fe200078e00ff */
[C---:B------:R-:W-:Y:S02]  /*0d40*/  LOP3.LUT R17, R10.reuse, 0x18, RZ, 0xfc, !PT ;  /* 0x000000180a117812 */ /* 0x040fe400078efcff */
[C---:B------:R-:W-:Y:S01]  /*0d50*/  LOP3.LUT R16, R10.reuse, 0x1a, RZ, 0xfc, !PT ;  /* 0x0000001a0a107812 */ /* 0x040fe200078efcff */
[----:B------:R-:W-:Y:S01]  /*0d60*/  IMAD.MOV R8, RZ, RZ, -R2 ;  /* 0x000000ffff087224 */ /* 0x000fe200078e0a02 */
[----:B------:R-:W-:Y:S01]  /*0d70*/  IABS R46, R21 ;  /* 0x00000015002e7213 */ /* 0x000fe20000000000 */
[----:B------:R-:W-:Y:S01]  /*0d80*/  IMAD.MOV R7, RZ, RZ, -R7 ;  /* 0x000000ffff077224 */ /* 0x000fe200078e0a07 */
[C---:B0-----:R-:W-:Y:S01]  /*0d90*/  LOP3.LUT R19, R10.reuse, 0x16, RZ, 0xfc, !PT ;  /* 0x000000160a137812 */ /* 0x041fe200078efcff */
[----:B------:R-:W-:Y:S01]  /*0da0*/  IMAD.HI.U32 R2, R13, R14, RZ ;  /* 0x0000000e0d027227 */ /* 0x000fe200078e00ff */
[----:B------:R-:W-:Y:S02]  /*0db0*/  IABS R54, R16 ;  /* 0x0000001000367213 */ /* 0x000fe40000000000 */
[----:B------:R-:W-:Y:S01]  /*0dc0*/  IABS R50, R19 ;  /* 0x0000001300327213 */ /* 0x000fe20000000000 */
[----:B------:R-:W-:Y:S01]  /*0dd0*/  IMAD.MOV R3, RZ, RZ, -R3 ;  /* 0x000000ffff037224 */ /* 0x000fe200078e0a03 */
[----:B------:R-:W-:Y:S01]  /*0de0*/  LOP3.LUT R22, R10, 0x4a, RZ, 0xfc, !PT ;  /* 0x0000004a0a167812 */ /* 0x000fe200078efcff */
[----:B------:R-:W-:-:S02]  /*0df0*/  IMAD.MOV R5, RZ, RZ, -R5 ;  /* 0x000000ffff057224 */ /* 0x000fc400078e0a05 */
[C---:B------:R-:W-:Y:S01]  /*0e00*/  IMAD R40, R11.reuse, R7, R40 ;  /* 0x000000070b287224 */ /* 0x040fe200078e0228 */
[----:B------:R-:W-:Y:S01]  /*0e10*/  IABS R93, R22 ;  /* 0x00000016005d7213 */ /* 0x000fe20000000000 */
[C---:B------:R-:W-:Y:S01]  /*0e20*/  IMAD R38, R11.reuse, R8, R38 ;  /* 0x000000080b267224 */ /* 0x040fe200078e0226 */
[----:B------:R-:W-:Y:S01]  /*0e30*/  LOP3.LUT R8, R10, 0xc, RZ, 0xfc, !PT ;  /* 0x0000000c0a087812 */ /* 0x000fe200078efcff */
[----:B------:R-:W-:Y:S02]  /*0e40*/  IMAD.MOV R2, RZ, RZ, -R2 ;  /* 0x000000ffff027224 */ /* 0x000fe400078e0a02 */
[----:B------:R-:W-:Y:S01]  /*0e50*/  VIADD R7, R18, 0xe ;  /* 0x0000000e12077836 */ /* 0x000fe20000000000 */
[----:B------:R-:W-:Y:S01]  /*0e60*/  STL [R1+0xce0], R38 ;  /* 0x000ce02601007387 */ /* 0x000fe20000100800 */
[C---:B------:R-:W-:Y:S01]  /*0e70*/  IMAD R42, R11.reuse, R3, R42 ;  /* 0x000000030b2a7224 */ /* 0x040fe200078e022a */
[C---:B------:R-:W-:Y:S01]  /*0e80*/  LOP3.LUT R3, R10.reuse, 0x12, RZ, 0xfc, !PT ;  /* 0x000000120a037812 */ /* 0x040fe200078efcff */
[C---:B------:R-:W-:Y:S01]  /*0e90*/  IMAD R41, R11.reuse, R5, R12 ;  /* 0x000000050b297224 */ /* 0x040fe200078e020c */
[----:B------:R-:W-:Y:S01]  /*0ea0*/  LOP3.LUT R5, R10, 0x10, RZ, 0xfc, !PT ;  /* 0x000000100a057812 */ /* 0x000fe200078efcff */
[----:B------:R-:W-:Y:S01]  /*0eb0*/  IMAD R39, R11, R2, R14 ;  /* 0x000000020b277224 */ /* 0x000fe200078e020e */
[----:B------:R-:W-:Y:S01]  /*0ec0*/  IABS R12, R9 ;  /* 0x00000009000c7213 */ /* 0x000fe20000000000 */
[----:B------:R0:W-:Y:S01]  /*0ed0*/  STL [R1+0x414], R9 ;  /* 0x0004140901007387 */ /* 0x0001e20000100800 */
[----:B------:R-:W-:-:S02]  /*0ee0*/  IABS R14, R7 ;  /* 0x00000007000e7213 */ /* 0x000fc40000000000 */
[----:B------:R-:W-:Y:S01]  /*0ef0*/  IABS R20, R3 ;  /* 0x0000000300147213 */ /* 0x000fe20000000000 */
[----:B------:R2:W-:Y:S01]  /*0f00*/  STL [R1+0x410], R8 ;  /* 0x0004100801007387 */ /* 0x0005e20000100800 */
[----:B------:R-:W-:Y:S01]  /*0f10*/  IABS R48, R5 ;  /* 0x0000000500307213 */ /* 0x000fe20000000000 */
[C---:B------:R-:W-:Y:S01]  /*0f20*/  IMAD.HI.U32 R2, R13.reuse, R12, RZ ;  /* 0x0000000c0d027227 */ /* 0x040fe200078e00ff */
[----:B------:R-:W-:Y:S01]  /*0f30*/  IABS R44, R8 ;  /* 0x00000008002c7213 */ /* 0x000fe20000000000 */
[----:B------:R-:W-:Y:S02]  /*0f40*/  STL [R1+0x418], R7 ;  /* 0x0004180701007387 */ /* 0x000fe40000100800 */
[----:B------:R-:W-:Y:S01]  /*0f50*/  IMAD.MOV R2, RZ, RZ, -R2 ;  /* 0x000000ffff027224 */ /* 0x000fe200078e0a02 */
[----:B0-----:R-:W-:Y:S01]  /*0f60*/  LOP3.LUT R9, R10, 0x1c, RZ, 0xfc, !PT ;  /* 0x0000001c0a097812 */ /* 0x001fe200078efcff */
[----:B------:R0:W-:Y:S01]  /*0f70*/  STL [R1+0x41c], R5 ;  /* 0x00041c0501007387 */ /* 0x0001e20000100800 */
[----:B--2---:R-:W-:-:S03]  /*0f80*/  IMAD.HI.U32 R8, R13, R20, RZ ;  /* 0x000000140d087227 */ /* 0x004fc600078e00ff */
[----:B------:R2:W-:Y:S01]  /*0f90*/  STL [R1+0x428], R3 ;  /* 0x0004280301007387 */ /* 0x0005e20000100800 */
[----:B------:R-:W-:Y:S02]  /*0fa0*/  IMAD.MOV R8, RZ, RZ, -R8 ;  /* 0x000000ffff087224 */ /* 0x000fe400078e0a08 */
[----:B------:R-:W-:Y:S01]  /*0fb0*/  IMAD R45, R11, R2, R12 ;  /* 0x000000020b2d7224 */ /* 0x000fe200078e020c */
[----:B------:R3:W-:Y:S01]  /*0fc0*/  STL [R1+0x420], R21 ;  /* 0x0004201501007387 */ /* 0x0007e20000100800 */
[C---:B0-----:R-:W-:Y:S01]  /*0fd0*/  IMAD.HI.U32 R5, R13.reuse, R14, RZ ;  /* 0x0000000e0d057227 */ /* 0x041fe200078e00ff */
[----:B------:R-:W-:Y:S02]  /*0fe0*/  IABS R12, R17 ;  /* 0x00000011000c7213 */ /* 0x000fe40000000000 */
[----:B------:R0:W-:Y:S01]  /*0ff0*/  STL [R1+0x434], R19 ;  /* 0x0004341301007387 */ /* 0x0001e20000100800 */
[----:B------:R-:W-:Y:S02]  /*1000*/  IMAD.MOV R5, RZ, RZ, -R5 ;  /* 0x000000ffff057224 */ /* 0x000fe400078e0a05 */
[----:B--2---:R-:W-:Y:S01]  /*1010*/  IMAD.HI.U32 R3, R13, R44, RZ ;  /* 0x0000002c0d037227 */ /* 0x004fe200078e00ff */
[----:B------:R2:W-:Y:S01]  /*1020*/  STL [R1+0x43c], R17 ;  /* 0x00043c1101007387 */ /* 0x0005e20000100800 */
[----:B---3--:R-:W-:-:S02]  /*1030*/  LOP3.LUT R21, R10, 0x4c, RZ, 0xfc, !PT ;  /* 0x0000004c0a157812 */ /* 0x008fc400078efcff */
[C---:B------:R-:W-:Y:S01]  /*1040*/  IMAD R43, R11.reuse, R5, R14 ;  /* 0x000000050b2b7224 */ /* 0x040fe200078e020e */
[----:B------:R-:W-:Y:S01]  /*1050*/  IABS R14, R9 ;  /* 0x00000009000e7213 */ /* 0x000fe20000000000 */
[----:B------:R-:W-:Y:S01]  /*1060*/  IMAD R47, R11, R8, R20 ;  /* 0x000000080b2f7224 */ /* 0x000fe200078e0214 */
[----:B------:R3:W-:Y:S01]  /*1070*/  STL [R1+0x438], R16 ;  /* 0x0004381001007387 */ /* 0x0007e20000100800 */
[----:B------:R-:W-:Y:S01]  /*1080*/  VIADD R20, R18, 0x1e ;  /* 0x0000001e12147836 */ /* 0x000fe20000000000 */
[C---:B0-----:R-:W-:Y:S01]  /*1090*/  LOP3.LUT R19, R10.reuse, 0x20, RZ, 0xfc, !PT ;  /* 0x000000200a137812 */ /* 0x041fe200078efcff */
[----:B------:R-:W-:Y:S01]  /*10a0*/  IMAD.MOV R3, RZ, RZ, -R3 ;  /* 0x000000ffff037224 */ /* 0x000fe200078e0a03 */
[----:B------:R0:W-:Y:S01]  /*10b0*/  STL [R1+0x444], R9 ;  /* 0x0004440901007387 */ /* 0x0001e20000100800 */
[C---:B------:R-:W-:Y:S01]  /*10c0*/  IMAD.HI.U32 R2, R13.reuse, R46, RZ ;  /* 0x0000002e0d027227 */ /* 0x040fe200078e00ff */
[----:B------:R-:W-:Y:S02]  /*10d0*/  IABS R52, R20 ;  /* 0x0000001400347213 */ /* 0x000fe40000000000 */
[----:B------:R4:W-:Y:S01]  /*10e0*/  STL [R1+0x440], R20 ;  /* 0x0004401401007387 */ /* 0x0009e20000100800 */
[----:B------:R-:W-:Y:S01]  /*10f0*/  IMAD.HI.U32 R5, R13, R12, RZ ;  /* 0x0000000c0d057227 */ /* 0x000fe200078e00ff */
[----:B--2---:R-:W-:-:S02]  /*1100*/  LOP3.LUT R17, R10, 0x22, RZ, 0xfc, !PT ;  /* 0x000000220a117812 */ /* 0x004fc400078efcff */
[C---:B---3--:R-:W-:Y:S01]  /*1110*/  LOP3.LUT R16, R10.reuse, 0x24, RZ, 0xfc, !PT ;  /* 0x000000240a107812 */ /* 0x048fe200078efcff */
[C---:B------:R-:W-:Y:S01]  /*1120*/  IMAD.HI.U32 R8, R13.reuse, R14, RZ ;  /* 0x0000000e0d087227 */ /* 0x040fe200078e00ff */
[----:B0-----:R-:W-:Y:S01]  /*1130*/  LOP3.LUT R9, R10, 0x26, RZ, 0xfc, !PT ;  /* 0x000000260a097812 */ /* 0x001fe200078efcff */
[----:B------:R-:W-:Y:S01]  /*1140*/  STL [R1+0x448], R19 ;  /* 0x0004481301007387 */ /* 0x000fe20000100800 */
[----:B------:R-:W-:Y:S01]  /*1150*/  IABS R56, R16 ;  /* 0x0000001000387213 */ /* 0x000fe20000000000 */
[----:B------:R-:W-:Y:S01]  /*1160*/  IMAD.HI.U32 R7, R13, R48, RZ ;  /* 0x000000300d077227 */ /* 0x000fe200078e00ff */
[----:B----4-:R-:W-:Y:S01]  /*1170*/  IABS R20, R9 ;  /* 0x0000000900147213 */ /* 0x010fe20000000000 */
[----:B------:R-:W-:Y:S01]  /*1180*/  STL [R1+0x450], R17 ;  /* 0x0004501101007387 */ /* 0x000fe20000100800 */
[----:B------:R-:W-:Y:S01]  /*1190*/  IABS R92, R21 ;  /* 0x00000015005c7213 */ /* 0x000fe20000000000 */
[----:B------:R-:W-:Y:S02]  /*11a0*/  IMAD R44, R11, R3, R44 ;  /* 0x000000030b2c7224 */ /* 0x000fe400078e022c */
[----:B------:R-:W-:Y:S01]  /*11b0*/  IMAD.MOV R2, RZ, RZ, -R2 ;  /* 0x000000ffff027224 */ /* 0x000fe200078e0a02 */
[----:B------:R0:W-:Y:S01]  /*11c0*/  STL [R1+0x44c], R16 ;  /* 0x00044c1001007387 */ /* 0x0001e20000100800 */
[----:B------:R-:W-:-:S02]  /*11d0*/  IMAD.MOV R5, RZ, RZ, -R5 ;  /* 0x000000ffff057224 */ /* 0x000fc400078e0a05 */
[----:B------:R-:W-:Y:S01]  /*11e0*/  IMAD.MOV R8, RZ, RZ, -R8 ;  /* 0x000000ffff087224 */ /* 0x000fe200078e0a08 */
[----:B------:R2:W-:Y:S01]  /*11f0*/  STL [R1+0x454], R9 ;  /* 0x0004540901007387 */ /* 0x0005e20000100800 */
[----:B------:R-:W-:Y:S02]  /*1200*/  IMAD.MOV R7, RZ, RZ, -R7 ;  /* 0x000000ffff077224 */ /* 0x000fe400078e0a07 */
[----:B------:R-:W-:Y:S01]  /*1210*/  IMAD.HI.U32 R3, R13, R50, RZ ;  /* 0x000000320d037227 */ /* 0x000fe200078e00ff */
[----:B0-----:R-:W-:-:S03]  /*1220*/  LOP3.LUT R16, R10, 0x2c, RZ, 0xfc, !PT ;  /* 0x0000002c0a107812 */ /* 0x001fc600078efcff */
[C---:B------:R-:W-:Y:S02]  /*1230*/  IMAD R46, R11.reuse, R2, R46 ;  /* 0x000000020b2e7224 */ /* 0x040fe400078e022e */
[C---:B------:R-:W-:Y:S01]  /*1240*/  IMAD R49, R11.reuse, R5, R12 ;  /* 0x000000050b317224 */ /* 0x040fe200078e020c */
[----:B------:R-:W-:Y:S01]  /*1250*/  IABS R12, R19 ;  /* 0x00000013000c7213 */ /* 0x000fe20000000000 */
[C---:B------:R-:W-:Y:S01]  /*1260*/  IMAD R53, R11.reuse, R8, R14 ;  /* 0x000000080b357224 */ /* 0x040fe200078e020e */
[----:B------:R-:W-:Y:S01]  /*1270*/  IABS R14, R17 ;  /* 0x00000011000e7213 */ /* 0x000fe20000000000 */
[----:B------:R-:W-:Y:S01]  /*1280*/  IMAD R48, R11, R7, R48 ;  /* 0x000000070b307224 */ /* 0x000fe200078e0230 */
[C---:B------:R-:W-:Y:S01]  /*1290*/  LOP3.LUT R19, R10.reuse, 0x28, RZ, 0xfc, !PT ;  /* 0x000000280a137812 */ /* 0x040fe200078efcff */
[----:B------:R-:W-:Y:S01]  /*12a0*/  IMAD.MOV R3, RZ, RZ, -R3 ;  /* 0x000000ffff037224 */ /* 0x000fe200078e0a03 */
[----:B------:R-:W-:Y:S01]  /*12b0*/  LOP3.LUT R17, R10, 0x2a, RZ, 0xfc, !PT ;  /* 0x0000002a0a117812 */ /* 0x000fe200078efcff */
[C---:B------:R-:W-:Y:S01]  /*12c0*/  IMAD.HI.U32 R2, R13.reuse, R52, RZ ;  /* 0x000000340d027227 */ /* 0x040fe200078e00ff */
[----:B------:R-:W-:Y:S01]  /*12d0*/  IABS R60, R19 ;  /* 0x00000013003c7213 */ /* 0x000fe20000000000 */
[----:B------:R-:W-:Y:S01]  /*12e0*/  STL [R1+0x458], R19 ;  /* 0x0004581301007387 */ /* 0x000fe20000100800 */
[----:B------:R-:W-:Y:S01]  /*12f0*/  IABS R58, R16 ;  /* 0x00000010003a7213 */ /* 0x000fe20000000000 */
[----:B------:R-:W-:-:S02]  /*1300*/  IMAD.HI.U32 R8, R13, R20, RZ ;  /* 0x000000140d087227 */ /* 0x000fc400078e00ff */
[----:B------:R-:W-:Y:S02]  /*1310*/  STL [R1+0x460], R17 ;  /* 0x0004601101007387 */ /* 0x000fe40000100800 */
[----:B------:R-:W-:Y:S02]  /*1320*/  IMAD.HI.U32 R7, R13, R54, RZ ;  /* 0x000000360d077227 */ /* 0x000fe400078e00ff */
[----:B------:R-:W-:Y:S02]  /*1330*/  STL [R1+0x45c], R16 ;  /* 0x00045c1001007387 */ /* 0x000fe40000100800 */
[----:B------:R-:W-:Y:S02]  /*1340*/  IMAD R50, R11, R3, R50 ;  /* 0x000000030b327224 */ /* 0x000fe400078e0232 */
[----:B------:R-:W-:Y:S02]  /*1350*/  IMAD.MOV R2, RZ, RZ, -R2 ;  /* 0x000000ffff027224 */ /* 0x000fe400078e0a02 */
[----:B------:R-:W-:-:S02]  /*1360*/  IMAD.MOV R8, RZ, RZ, -R8 ;  /* 0x000000ffff087224 */ /* 0x000fc400078e0a08 */
[----:B------:R-:W-:Y:S02]  /*1370*/  IMAD.MOV R7, RZ, RZ, -R7 ;  /* 0x000000ffff077224 */ /* 0x000fe400078e0a07 */
[----:B------:R-:W-:-:S04]  /*1380*/  IMAD.HI.U32 R3, R13, R12, RZ ;  /* 0x0000000c0d037227 */ /* 0x000fc800078e00ff */
[C---:B------:R-:W-:Y:S01]  /*1390*/  IMAD R52, R11.reuse, R2, R52 ;  /* 0x000000020b347224 */ /* 0x040fe200078e0234 */
[----:B------:R-:W-:Y:S01]  /*13a0*/  LOP3.LUT R2, R10, 0x30, RZ, 0xfc, !PT ;  /* 0x000000300a027812 */ /* 0x000fe200078efcff */
[C---:B------:R-:W-:Y:S01]  /*13b0*/  IMAD R55, R11.reuse, R8, R20 ;  /* 0x000000080b377224 */ /* 0x040fe200078e0214 */
[----:B------:R-:W-:Y:S01]  /*13c0*/  IABS R8, R17 ;  /* 0x0000001100087213 */ /* 0x000fe20000000000 */
[----:B--2---:R-:W-:Y:S02]  /*13d0*/  VIADD R9, R18, 0x2e ;  /* 0x0000002e12097836 */ /* 0x004fe40000000000 */
[----:B------:R-:W-:Y:S02]  /*13e0*/  IMAD R54, R11, R7, R54 ;  /* 0x000000070b367224 */ /* 0x000fe400078e0236 */
[----:B------:R-:W-:Y:S01]  /*13f0*/  IMAD.MOV R3, RZ, RZ, -R3 ;  /* 0x000000ffff037224 */ /* 0x000fe200078e0a03 */
[----:B------:R0:W-:Y:S01]  /*1400*/  STL [R1+0x464], R9 ;  /* 0x0004640901007387 */ /* 0x0001e20000100800 */
[----:B------:R-:W-:Y:S01]  /*1410*/  IMAD.HI.U32 R7, R13, R56, RZ ;  /* 0x000000380d077227 */ /* 0x000fe200078e00ff */
[----:B------:R-:W-:-:S02]  /*1420*/  IABS R62, R9 ;  /* 0x00000009003e7213 */ /* 0x000fc40000000000 */
[----:B------:R2:W-:Y:S01]  /*1430*/  STL [R1+0x46c], R2 ;  /* 0x00046c0201007387 */ /* 0x0005e20000100800 */
[----:B------:R-:W-:Y:S01]  /*1440*/  IMAD R51, R11, R3, R12 ;  /* 0x000000030b337224 */ /* 0x000fe200078e020c */
[----:B------:R-:W-:Y:S01]  /*1450*/  IABS R12, R2 ;  /* 0x00000002000c7213 */ /* 0x000fe20000000000 */
[----:B------:R-:W-:Y:S02]  /*1460*/  IMAD.MOV R7, RZ, RZ, -R7 ;  /* 0x000000ffff077224 */ /* 0x000fe400078e0a07 */
[----:B------:R-:W-:Y:S01]  /*1470*/  IMAD.HI.U32 R3, R13, R8, RZ ;  /* 0x000000080d037227 */ /* 0x000fe200078e00ff */
[----:B0-----:R-:W-:-:S03]  /*1480*/  LOP3.LUT R9, R10, 0x34, RZ, 0xfc, !PT ;  /* 0x000000340a097812 */ /* 0x001fc600078efcff */
[----:B------:R-:W-:Y:S01]  /*1490*/  IMAD.HI.U32 R5, R13, R14, RZ ;  /* 0x0000000e0d057227 */ /* 0x000fe200078e00ff */
[----:B------:R-:W-:-:S03]  /*14a0*/  IABS R64, R9 ;  /* 0x0000000900407213 */ /* 0x000fc60000000000 */
[----:B--2---:R-:W-:-:S04]  /*14b0*/  IMAD.HI.U32 R2, R13, R60, RZ ;  /* 0x0000003c0d027227 */ /* 0x004fc800078e00ff */
[----:B------:R-:W-:Y:S02]  /*14c0*/  IMAD R56, R11, R7, R56 ;  /* 0x000000070b387224 */ /* 0x000fe400078e0238 */
[----:B------:R-:W-:Y:S02]  /*14d0*/  IMAD.MOV R59, RZ, RZ, -R3 ;  /* 0x000000ffff3b7224 */ /* 0x000fe400078e0a03 */
[----:B------:R-:W-:Y:S02]  /*14e0*/  IMAD.MOV R7, RZ, RZ, -R2 ;  /* 0x000000ffff077224 */ /* 0x000fe400078e0a02 */
[----:B------:R-:W-:-:S04]  /*14f0*/  IMAD.HI.U32 R3, R13, R12, RZ ;  /* 0x0000000c0d037227 */ /* 0x000fc800078e00ff */
[----:B------:R-:W-:-:S04]  /*1500*/  IMAD.HI.U32 R2, R13, R62, RZ ;  /* 0x0000003e0d027227 */ /* 0x000fc800078e00ff */
[----:B------:R-:W-:Y:S02]  /*1510*/  IMAD.MOV R5, RZ, RZ, -R5 ;  /* 0x000000ffff057224 */ /* 0x000fe400078e0a05 */
[----:B------:R-:W-:Y:S02]  /*1520*/  IMAD.MOV R3, RZ, RZ, -R3 ;  /* 0x000000ffff037224 */ /* 0x000fe400078e0a03 */
[----:B------:R-:W-:Y:S02]  /*1530*/  IMAD.MOV R2, RZ, RZ, -R2 ;  /* 0x000000ffff027224 */ /* 0x000fe400078e0a02 */
[C---:B------:R-:W-:Y:S01]  /*1540*/  IMAD R57, R11.reuse, R5, R14 ;  /* 0x000000050b397224 */ /* 0x040fe200078e020e */
[C---:B------:R-:W-:Y:S01]  /*1550*/  LOP3.LUT R14, R10.reuse, 0x32, RZ, 0xfc, !PT ;  /* 0x000000320a0e7812 */ /* 0x040fe200078efcff */
[C---:B------:R-:W-:Y:S01]  /*1560*/  IMAD R61, R11.reuse, R3, R12 ;  /* 0x000000030b3d7224 */ /* 0x040fe200078e020c */
[C---:B------:R-:W-:Y:S01]  /*1570*/  LOP3.LUT R3, R10.reuse, 0x36, RZ, 0xfc, !PT ;  /* 0x000000360a037812 */ /* 0x040fe200078efcff */
[C---:B------:R-:W-:Y:S01]  /*1580*/  IMAD R62, R11.reuse, R2, R62 ;  /* 0x000000020b3e7224 */ /* 0x040fe200078e023e */
[----:B------:R-:W-:Y:S01]  /*1590*/  LOP3.LUT R2, R10, 0x38, RZ, 0xfc, !PT ;  /* 0x000000380a027812 */ /* 0x000fe200078efcff */
[----:B------:R-:W-:Y:S01]  /*15a0*/  IMAD R59, R11, R59, R8 ;  /* 0x0000003b0b3b7224 */ /* 0x000fe200078e0208 */
[----:B------:R-:W-:Y:S01]  /*15b0*/  IABS R8, R14 ;  /* 0x0000000e00087213 */ /* 0x000fe20000000000 */
[----:B------:R-:W-:Y:S01]  /*15c0*/  STL [R1+0x468], R14 ;  /* 0x0004680e01007387 */ /* 0x000fe20000100800 */
[----:B------:R-:W-:Y:S01]  /*15d0*/  IMAD.HI.U32 R5, R13, R58, RZ ;  /* 0x0000003a0d057227 */ /* 0x000fe200078e00ff */
[----:B------:R-:W-:-:S02]  /*15e0*/  IABS R68, R2 ;  /* 0x0000000200447213 */ /* 0x000fc40000000000 */
[----:B------:R0:W-:Y:S01]  /*15f0*/  STL [R1+0x474], R9 ;  /* 0x0004740901007387 */ /* 0x0001e20000100800 */
[----:B------:R-:W-:Y:S01]  /*1600*/  IABS R12, R3 ;  /* 0x00000003000c7213 */ /* 0x000fe20000000000 */
[----:B------:R-:W-:Y:S02]  /*1610*/  IMAD.MOV R5, RZ, RZ, -R5 ;  /* 0x000000ffff057224 */ /* 0x000fe400078e0a05 */
[----:B------:R2:W-:Y:S01]  /*1620*/  STL [R1+0x470], R3 ;  /* 0x0004700301007387 */ /* 0x0005e20000100800 */
[C---:B------:R-:W-:Y:S02]  /*1630*/  IMAD R60, R11.reuse, R7, R60 ;  /* 0x000000070b3c7224 */ /* 0x040fe400078e023c */
[----:B------:R-:W-:Y:S01]  /*1640*/  IMAD R58, R11, R5, R58 ;  /* 0x000000050b3a7224 */ /* 0x000fe200078e023a */
[----:B------:R3:W-:Y:S01]  /*1650*/  STL [R1+0x478], R2 ;  /* 0x0004780201007387 */ /* 0x0007e20000100800 */
[----:B------:R-:W-:Y:S01]  /*1660*/  LOP3.LUT R5, R10, 0x3a, RZ, 0xfc, !PT ;  /* 0x0000003a0a057812 */ /* 0x000fe200078efcff */
[----:B------:R-:W-:Y:S01]  /*1670*/  VIADD R7, R18, 0x3e ;  /* 0x0000003e12077836 */ /* 0x000fe20000000000 */
[----:B0-----:R-:W-:Y:S01]  /*1680*/  LOP3.LUT R9, R10, 0x3c, RZ, 0xfc, !PT ;  /* 0x0000003c0a097812 */ /* 0x001fe200078efcff */
[----:B------:R-:W-:Y:S01]  /*1690*/  VIADD R19, R18, 0x4e ;  /* 0x0000004e12137836 */ /* 0x000fe20000000000 */
[----:B------:R-:W-:Y:S01]  /*16a0*/  IABS R14, R5 ;  /* 0x00000005000e7213 */ /* 0x000fe20000000000 */
[----:B--2---:R-:W-:Y:S01]  /*16b0*/  IMAD.HI.U32 R3, R13, R64, RZ ;  /* 0x000000400d037227 */ /* 0x004fe200078e00ff */
[----:B------:R-:W-:Y:S01]  /*16c0*/  STL [R1+0x47c], R5 ;  /* 0x00047c0501007387 */ /* 0x000fe20000100800 */
[----:B------:R-:W-:-:S02]  /*16d0*/  IABS R66, R9 ;  /* 0x0000000900427213 */ /* 0x000fc40000000000 */
[C---:B---3--:R-:W-:Y:S01]  /*16e0*/  IMAD.HI.U32 R2, R13.reuse, R8, RZ ;  /* 0x000000080d027227 */ /* 0x048fe200078e00ff */
[----:B------:R0:W-:Y:S03]  /*16f0*/  STL [R1+0x480], R9 ;  /* 0x0004800901007387 */ /* 0x0001e60000100800 */
[----:B------:R-:W-:Y:S01]  /*1700*/  IMAD.MOV R65, RZ, RZ, -R2 ;  /* 0x000000ffff417224 */ /* 0x000fe200078e0a02 */
[----:B------:R2:W-:Y:S01]  /*1710*/  STL [R1+0x484], R7 ;  /* 0x0004840701007387 */ /* 0x0005e20000100800 */
[----:B------:R-:W-:-:S04]  /*1720*/  IMAD.HI.U32 R2, R13, R12, RZ ;  /* 0x0000000c0d027227 */ /* 0x000fc800078e00ff */
[----:B------:R-:W-:Y:S01]  /*1730*/  IMAD.MOV R2, RZ, RZ, -R2 ;  /* 0x000000ffff027224 */ /* 0x000fe200078e0a02 */
[----:B0-----:R-:W-:Y:S01]  /*1740*/  LOP3.LUT R9, R15, 0x7f, RZ, 0xc0, !PT ;  /* 0x0000007f0f097812 */ /* 0x001fe200078ec0ff */
[----:B------:R-:W-:Y:S01]  /*1750*/  IMAD.MOV R5, RZ, RZ, -R3 ;  /* 0x000000ffff057224 */ /* 0x000fe200078e0a03 */
[C---:B------:R-:W-:Y:S01]  /*1760*/  LOP3.LUT R15, R10.reuse, 0x48, RZ, 0xfc, !PT ;  /* 0x000000480a0f7812 */ /* 0x040fe200078efcff */
[C---:B------:R-:W-:Y:S01]  /*1770*/  IMAD R63, R11.reuse, R2, R12 ;  /* 0x000000020b3f7224 */ /* 0x040fe200078e020c */
[C---:B------:R-:W-:Y:S01]  /*1780*/  LOP3.LUT R2, R10.reuse, 0x40, RZ, 0xfc, !PT ;  /* 0x000000400a027812 */ /* 0x040fe200078efcff */
[C---:B------:R-:W-:Y:S01]  /*1790*/  IMAD R65, R11.reuse, R65, R8 ;  /* 0x000000410b417224 */ /* 0x040fe200078e0208 */
[----:B------:R-:W-:Y:S01]  /*17a0*/  IABS R12, R7 ;  /* 0x00000007000c7213 */ /* 0x000fe20000000000 */
[----:B------:R-:W-:Y:S01]  /*17b0*/  IMAD R64, R11, R5, R64 ;  /* 0x000000050b407224 */ /* 0x000fe200078e0240 */
[C---:B------:R-:W-:Y:S01]  /*17c0*/  LOP3.LUT R8, R10.reuse, 0x42, RZ, 0xfc, !PT ;  /* 0x000000420a087812 */ /* 0x040fe200078efcff */
[C---:B------:R-:W-:Y:S01]  /*17d0*/  IMAD.HI.U32 R5, R13.reuse, R14, RZ ;  /* 0x0000000e0d057227 */ /* 0x040fe200078e00ff */
[----:B--2---:R-:W-:Y:S01]  /*17e0*/  LOP3.LUT R7, R10, 0x44, RZ, 0xfc, !PT ;  /* 0x000000440a077812 */ /* 0x004fe200078efcff */
[----:B------:R0:W-:Y:S01]  /*17f0*/  STL [R1+0x48c], R2 ;  /* 0x00048c0201007387 */ /* 0x0001e20000100800 */
[----:B------:R-:W-:Y:S01]  /*1800*/  IABS R88, R2 ;  /* 0x0000000200587213 */ /* 0x000fe20000000000 */
[----:B------:R-:W-:-:S02]  /*1810*/  IMAD.HI.U32 R3, R13, R68, RZ ;  /* 0x000000440d037227 */ /* 0x000fc400078e00ff */
[----:B------:R2:W-:Y:S02]  /*1820*/  STL [R1+0x488], R8 ;  /* 0x0004880801007387 */ /* 0x0005e40000100800 */
[----:B------:R-:W-:Y:S02]  /*1830*/  IMAD.MOV R5, RZ, RZ, -R5 ;  /* 0x000000ffff057224 */ /* 0x000fe400078e0a05 */
[----:B------:R3:W-:Y:S01]  /*1840*/  STL [R1+0x490], R7 ;  /* 0x0004900701007387 */ /* 0x0007e20000100800 */
[----:B------:R-:W-:Y:S02]  /*1850*/  IMAD.MOV R3, RZ, RZ, -R3 ;  /* 0x000000ffff037224 */ /* 0x000fe400078e0a03 */
[----:B0-----:R-:W-:Y:S01]  /*1860*/  IMAD.HI.U32 R2, R13, R66, RZ ;  /* 0x000000420d027227 */ /* 0x001fe200078e00ff */
[----:B--2---:R-:W-:-:S03]  /*1870*/  IABS R8, R8 ;  /* 0x0000000800087213 */ /* 0x004fc60000000000 */
[C---:B------:R-:W-:Y:S01]  /*1880*/  IMAD R67, R11.reuse, R5, R14 ;  /* 0x000000050b437224 */ /* 0x040fe200078e020e */
[----:B------:R-:W-:Y:S01]  /*1890*/  LOP3.LUT R14, R10, 0x50, RZ, 0xfc, !PT ;  /* 0x000000500a0e7812 */ /* 0x000fe200078efcff */
[----:B------:R-:W-:Y:S01]  /*18a0*/  IMAD R68, R11, R3, R68 ;  /* 0x000000030b447224 */ /* 0x000fe200078e0244 */
[----:B---3--:R-:W-:Y:S01]  /*18b0*/  IABS R7, R7 ;  /* 0x0000000700077213 */ /* 0x008fe20000000000 */
[----:B------:R-:W-:Y:S02]  /*18c0*/  IMAD.MOV R5, RZ, RZ, -R2 ;  /* 0x000000ffff057224 */ /* 0x000fe400078e0a02 */
[----:B------:R-:W-:-:S04]  /*18d0*/  IMAD.HI.U32 R3, R13, R12, RZ ;  /* 0x0000000c0d037227 */ /* 0x000fc800078e00ff */
[----:B------:R-:W-:Y:S02]  /*18e0*/  IMAD.MOV.U32 R2, RZ, RZ, R7 ;  /* 0x000000ffff027224 */ /* 0x000fe400078e0007 */
[----:B------:R-:W-:Y:S02]  /*18f0*/  IMAD R66, R11, R5, R66 ;  /* 0x000000050b427224 */ /* 0x000fe400078e0242 */
[----:B------:R-:W-:Y:S02]  /*1900*/  IMAD.MOV R89, RZ, RZ, -R3 ;  /* 0x000000ffff597224 */ /* 0x000fe400078e0a03 */
[----:B------:R-:W-:-:S04]  /*1910*/  IMAD.HI.U32 R5, R13, R8, RZ ;  /* 0x000000080d057227 */ /* 0x000fc800078e00ff */
[----:B------:R-:W-:-:S04]  /*1920*/  IMAD.HI.U32 R7, R13, R2, RZ ;  /* 0x000000020d077227 */ /* 0x000fc800078e00ff */
[----:B------:R-:W-:Y:S02]  /*1930*/  IMAD R20, R0, 0x200, R9 ;  /* 0x0000020000147824 */ /* 0x000fe400078e0209 */
[----:B------:R-:W-:-:S04]  /*1940*/  IMAD.HI.U32 R3, R13, R88, RZ ;  /* 0x000000580d037227 */ /* 0x000fc800078e00ff */
[----:B------:R-:W-:Y:S02]  /*1950*/  IMAD.MOV R5, RZ, RZ, -R5 ;  /* 0x000000ffff057224 */ /* 0x000fe400078e0a05 */
[----:B------:R-:W-:Y:S02]  /*1960*/  IMAD.MOV R7, RZ, RZ, -R7 ;  /* 0x000000ffff077224 */ /* 0x000fe400078e0a07 */
[C---:B------:R-:W-:Y:S02]  /*1970*/  VIADD R38, R20.reuse, 0x80 ;  /* 0x0000008014267836 */ /* 0x040fe40000000000 */
[C---:B------:R-:W-:Y:S02]  /*1980*/  VIADD R16, R20.reuse, 0x100 ;  /* 0x0000010014107836 */ /* 0x040fe40000000000 */
[----:B------:R-:W-:Y:S01]  /*1990*/  IMAD.MOV R3, RZ, RZ, -R3 ;  /* 0x000000ffff037224 */ /* 0x000fe200078e0a03 */
[----:B------:R-:W-:Y:S01]  /*19a0*/  IABS R0, R38 ;  /* 0x0000002600007213 */ /* 0x000fe20000000000 */
[----:B------:R-:W-:-:S02]  /*19b0*/  VIADD R17, R20, 0x180 ;  /* 0x0000018014117836 */ /* 0x000fc40000000000 */
[C---:B------:R-:W-:Y:S01]  /*19c0*/  IMAD R69, R11.reuse, R5, R8 ;  /* 0x000000050b457224 */ /* 0x040fe200078e0208 */
[----:B------:R-:W-:Y:S01]  /*19d0*/  IABS R5, R20 ;  /* 0x0000001400057213 */ /* 0x000fe20000000000 */
[C---:B------:R-:W-:Y:S01]  /*19e0*/  IMAD R91, R11.reuse, R7, R2 ;  /* 0x000000070b5b7224 */ /* 0x040fe200078e0202 */
[----:B------:R-:W-:Y:S01]  /*19f0*/  IABS R2, R16 ;  /* 0x0000001000027213 */ /* 0x000fe20000000000 */
[----:B------:R-:W-:Y:S01]  /*1a00*/  IMAD R88, R11, R3, R88 ;  /* 0x000000030b587224 */ /* 0x000fe200078e0258 */
[----:B------:R-:W-:Y:S01]  /*1a10*/  IABS R3, R17 ;  /* 0x0000001100037213 */ /* 0x000fe20000000000 */
[----:B------:R-:W-:-:S04]  /*1a20*/  IMAD.HI.U32 R9, R6, R5, RZ ;  /* 0x0000000506097227 */ /* 0x000fc800078e00ff */
[----:B------:R-:W-:-:S04]  /*1a30*/  IMAD.HI.U32 R8, R6, R0, RZ ;  /* 0x0000000006087227 */ /* 0x000fc800078e00ff */
[----:B------:R-:W-:-:S04]  /*1a40*/  IMAD.HI.U32 R7, R6, R2, RZ ;  /* 0x0000000206077227 */ /* 0x000fc800078e00ff */
[----:B------:R-:W-:-:S04]  /*1a50*/  IMAD.HI.U32 R6, R6, R3, RZ ;  /* 0x0000000306067227 */ /* 0x000fc800078e00ff */
[----:B------:R-:W-:Y:S02]  /*1a60*/  IMAD.MOV R9, RZ, RZ, -R9 ;  /* 0x000000ffff097224 */ /* 0x000fe400078e0a09 */
[----:B------:R-:W-:Y:S02]  /*1a70*/  IMAD.MOV R8, RZ, RZ, -R8 ;  /* 0x000000ffff087224 */ /* 0x000fe400078e0a08 */
[----:B------:R-:W-:Y:S02]  /*1a80*/  IMAD.MOV R7, RZ, RZ, -R7 ;  /* 0x000000ffff077224 */ /* 0x000fe400078e0a07 */
[----:B------:R-:W-:Y:S02]  /*1a90*/  IMAD.MOV R6, RZ, RZ, -R6 ;  /* 0x000000ffff067224 */ /* 0x000fe400078e0a06 */
[C---:B------:R-:W-:Y:S02]  /*1aa0*/  IMAD R5, R4.reuse, R9, R5 ;  /* 0x0000000904057224 */ /* 0x040fe400078e0205 */
[C---:B------:R-:W-:Y:S01]  /*1ab0*/  IMAD R0, R4.reuse, R8, R0 ;  /* 0x0000000804007224 */ /* 0x040fe200078e0200 */
[----:B------:R-:W-:Y:S01]  /*1ac0*/  IABS R8, R19 ;  /* 0x0000001300087213 */ /* 0x000fe20000000000 */
[C---:B------:R-:W-:Y:S01]  /*1ad0*/  IMAD R2, R4.reuse, R7, R2 ;  /* 0x0000000704027224 */ /* 0x040fe200078e0202 */
[C---:B------:R-:W-:Y:S01]  /*1ae0*/  ISETP.GT.U32.AND P0, PT, R4.reuse, R5, PT ;  /* 0x000000050400720c */ /* 0x040fe20003f04070 */
[C---:B------:R-:W-:Y:S01]  /*1af0*/  IMAD R3, R4.reuse, R6, R3 ;  /* 0x0000000604037224 */ /* 0x040fe200078e0203 */
[C---:B------:R-:W-:Y:S01]  /*1b00*/  ISETP.GT.U32.AND P1, PT, R4.reuse, R0, PT ;  /* 0x000000000400720c */ /* 0x040fe20003f24070 */
[----:B------:R-:W-:Y:S01]  /*1b10*/  IMAD R89, R11, R89, R12 ;  /* 0x000000590b597224 */ /* 0x000fe200078e020c */
[C---:B------:R-:W-:Y:S01]  /*1b20*/  ISETP.GT.U32.AND P2, PT, R4.reuse, R2, PT ;  /* 0x000000020400720c */ /* 0x040fe20003f44070 */
[----:B------:R-:W-:Y:S01]  /*1b30*/  IMAD.HI.U32 R9, R13, R8, RZ ;  /* 0x000000080d097227 */ /* 0x000fe200078e00ff */
[----:B------:R-:W-:-:S02]  /*1b40*/  ISETP.GT.U32.AND P3, PT, R4, R3, PT ;  /* 0x000000030400720c */ /* 0x000fc40003f64070 */
[----:B------:R-:W-:Y:S01]  /*1b50*/  LOP3.LUT R12, R10, 0x46, RZ, 0xfc, !PT ;  /* 0x000000460a0c7812 */ /* 0x000fe200078efcff */
[----:B------:R-:W-:Y:S01]  /*1b60*/  IMAD.MOV R9, RZ, RZ, -R9 ;  /* 0x000000ffff097224 */ /* 0x000fe200078e0a09 */
[----:B------:R-:W-:Y:S02]  /*1b70*/  IABS R6, R14 ;  /* 0x0000000e00067213 */ /* 0x000fe40000000000 */
[----:B------:R-:W-:Y:S01]  /*1b80*/  IABS R90, R12 ;  /* 0x0000000c005a7213 */ /* 0x000fe20000000000 */
[----:B------:R-:W-:Y:S01]  /*1b90*/  STL [R1+0x498], R12 ;  /* 0x0004980c01007387 */ /* 0x000fe20000100800 */
[--C-:B------:R-:W-:Y:S02]  /*1ba0*/  @!P0 IMAD.IADD R5, R5, 0x1, -R4.reuse ;  /* 0x0000000105058824 */ /* 0x100fe400078e0a04 */
[--C-:B------:R-:W-:Y:S01]  /*1bb0*/  @!P1 IMAD.IADD R0, R0, 0x1, -R4.reuse ;  /* 0x0000000100009824 */ /* 0x100fe200078e0a04 */
[----:B------:R-:W-:Y:S01]  /*1bc0*/  STL [R1+0x704], R20 ;  /* 0x0007041401007387 */ /* 0x000fe20000100800 */
[--C-:B------:R-:W-:Y:S01]  /*1bd0*/  @!P2 IMAD.IADD R2, R2, 0x1, -R4.reuse ;  /* 0x000000010202a824 */ /* 0x100fe200078e0a04 */
[C---:B------:R-:W-:Y:S01]  /*1be0*/  ISETP.GT.U32.AND P0, PT, R4.reuse, R5, PT ;  /* 0x000000050400720c */ /* 0x040fe20003f04070 */
[----:B------:R-:W-:Y:S01]  /*1bf0*/  @!P3 IMAD.IADD R3, R3, 0x1, -R4 ;  /* 0x000000010303b824 */ /* 0x000fe200078e0a04 */
[----:B------:R-:W-:Y:S01]  /*1c00*/  STL [R1+0x710], R38 ;  /* 0x0007102601007387 */ /* 0x000fe20000100800 */
[C---:B------:R-:W-:Y:S01]  /*1c10*/  ISETP.GT.U32.AND P1, PT, R4.reuse, R0, PT ;  /* 0x000000000400720c */ /* 0x040fe20003f24070 */
[----:B------:R-:W-:Y:S01]  /*1c20*/  IMAD.HI.U32 R7, R13, R6, RZ ;  /* 0x000000060d077227 */ /* 0x000fe200078e00ff */
[C---:B------:R-:W-:Y:S01]  /*1c30*/  ISETP.GT.U32.AND P2, PT, R4.reuse, R2, PT ;  /* 0x000000020400720c */ /* 0x040fe20003f44070 */
[----:B------:R-:W-:Y:S01]  /*1c40*/  STL [R1+0x70c], R16 ;  /* 0x00070c1001007387 */ /* 0x000fe20000100800 */
[----:B------:R-:W-:Y:S01]  /*1c50*/  ISETP.GT.U32.AND P3, PT, R4, R3, PT ;  /* 0x000000030400720c */ /* 0x000fe20003f64070 */
[----:B------:R-:W-:-:S02]  /*1c60*/  IMAD.MOV R7, RZ, RZ, -R7 ;  /* 0x000000ffff077224 */ /* 0x000fc400078e0a07 */
[----:B------:R-:W-:Y:S01]  /*1c70*/  STL [R1+0x708], R17 ;  /* 0x0007081101007387 */ /* 0x000fe20000100800 */
[C---:B------:R-:W-:Y:S02]  /*1c80*/  IMAD R8, R11.reuse, R9, R8 ;  /* 0x000000090b087224 */ /* 0x040fe400078e0208 */
[----:B------:R-:W-:Y:S01]  /*1c90*/  IMAD R6, R11, R7, R6 ;  /* 0x000000070b067224 */ /* 0x000fe200078e0206 */
[----:B------:R0:W-:Y:S01]  /*1ca0*/  STL [R1+0x494], R15 ;  /* 0x0004940f01007387 */ /* 0x0001e20000100800 */
[--C-:B------:R-:W-:Y:S01]  /*1cb0*/  @!P0 IMAD.IADD R5, R5, 0x1, -R4.reuse ;  /* 0x0000000105058824 */ /* 0x100fe200078e0a04 */
[----:B------:R-:W-:Y:S01]  /*1cc0*/  ISETP.GE.AND P0, PT, R20, RZ, PT ;  /* 0x000000ff1400720c */ /* 0x000fe20003f06270 */
[--C-:B------:R-:W-:Y:S01]  /*1cd0*/  @!P1 IMAD.IADD R0, R0, 0x1, -R4.reuse ;  /* 0x0000000100009824 */ /* 0x100fe200078e0a04 */
[----:B------:R-:W-:Y:S01]  /*1ce0*/  STL [R1+0x4a0], R22 ;  /* 0x0004a01601007387 */ /* 0x000fe20000100800 */
[--C-:B------:R-:W-:Y:S02]  /*1cf0*/  @!P2 IMAD.IADD R2, R2, 0x1, -R4.reuse ;  /* 0x000000010202a824 */ /* 0x100fe400078e0a04 */
[----:B------:R-:W-:Y:S01]  /*1d00*/  @!P3 IMAD.IADD R3, R3, 0x1, -R4 ;  /* 0x000000010303b824 */ /* 0x000fe200078e0a04 */
[----:B------:R-:W-:Y:S01]  /*1d10*/  STL [R1+0x49c], R21 ;  /* 0x00049c1501007387 */ /* 0x000fe20000100800 */
[----:B------:R-:W-:Y:S01]  /*1d20*/  VIADD R4, R87, 0xffffffff ;  /* 0xffffffff57047836 */ /* 0x000fe20000000000 */
[----:B0-----:R-:W-:Y:S01]  /*1d30*/  IABS R15, R15 ;  /* 0x0000000f000f7213 */ /* 0x001fe20000000000 */
[----:B------:R-:W-:Y:S01]  /*1d40*/  IMAD.HI.U32 R12, R13, R90, RZ ;  /* 0x0000005a0d0c7227 */ /* 0x000fe200078e00ff */
[----:B------:R0:W-:Y:S02]  /*1d50*/  STL [R1+0x4a4], R19 ;  /* 0x0004a41301007387 */ /* 0x0001e40000100800 */
[----:B------:R-:W-:Y:S01]  /*1d60*/  ISETP.GE.U32.AND P4, PT, R4, 0x7fffffc0, PT ;  /* 0x7fffffc00400780c */ /* 0x000fe20003f86070 */
[----:B------:R-:W-:Y:S01]  /*1d70*/  VIADD R4, R87, 0xffffffed ;  /* 0xffffffed57047836 */ /* 0x000fe20000000000 */
[----:B------:R2:W-:Y:S01]  /*1d80*/  STL [R1+0x4a8], R14 ;  /* 0x0004a80e01007387 */ /* 0x0005e20000100800 */
[----:B------:R-:W-:-:S02]  /*1d90*/  IMAD.MOV R12, RZ, RZ, -R12 ;  /* 0x000000ffff0c7224 */ /* 0x000fc400078e0a0c */
[----:B------:R-:W-:Y:S01]  /*1da0*/  VIADD R7, R87, 0xfffffff7 ;  /* 0xfffffff757077836 */ /* 0x000fe20000000000 */
[----:B------:R-:W-:Y:S01]  /*1db0*/  ISETP.GE.U32.AND P3, PT, R4, 0x7fffffae, PT ;  /* 0x7fffffae0400780c */ /* 0x000fe20003f66070 */
[----:B------:R-:W-:Y:S02]  /*1dc0*/  IMAD.MOV.U32 R4, RZ, RZ, R5 ;  /* 0x000000ffff047224 */ /* 0x000fe400078e0005 */
[----:B0-----:R-:W-:Y:S01]  /*1dd0*/  IMAD.HI.U32 R19, R13, R15, RZ ;  /* 0x0000000f0d137227 */ /* 0x001fe200078e00ff */
[----:B------:R-:W-:-:S03]  /*1de0*/  ISETP.GE.U32.AND P5, PT, R7, 0x7fffffb8, PT ;  /* 0x7fffffb80700780c */ /* 0x000fc60003fa6070 */
[----:B------:R-:W-:Y:S02]  /*1df0*/  IMAD.MOV R19, RZ, RZ, -R19 ;  /* 0x000000ffff137224 */ /* 0x000fe400078e0a13 */
[----:B------:R-:W-:Y:S02]  /*1e00*/  VIADD R5, R87, 0xffffffef ;  /* 0xffffffef57057836 */ /* 0x000fe40000000000 */
[C---:B------:R-:W-:Y:S02]  /*1e10*/  IMAD R15, R11.reuse, R19, R15 ;  /* 0x000000130b0f7224 */ /* 0x040fe400078e020f */
[----:B------:R-:W-:Y:S02]  /*1e20*/  IMAD R90, R11, R12, R90 ;  /* 0x0000000c0b5a7224 */ /* 0x000fe400078e025a */
[C---:B------:R-:W-:Y:S01]  /*1e30*/  IMAD.HI.U32 R12, R13.reuse, R92, RZ ;  /* 0x0000005c0d0c7227 */ /* 0x040fe200078e00ff */
[----:B------:R-:W-:Y:S03]  /*1e40*/  STL [R1], R15 ;  /* 0x0000000f01007387 */ /* 0x000fe60000100800 */
[----:B------:R-:W-:Y:S01]  /*1e50*/  @!P0 IMAD.MOV R4, RZ, RZ, -R4 ;  /* 0x000000ffff048224 */ /* 0x000fe200078e0a04 */
[----:B------:R0:W-:Y:S01]  /*1e60*/  STL [R1+0x8], R8 ;  /* 0x0000080801007387 */ /* 0x0001e20000100800 */
[----:B--2---:R-:W-:Y:S01]  /*1e70*/  IMAD.HI.U32 R14, R13, R93, RZ ;  /* 0x0000005d0d0e7227 */ /* 0x004fe200078e00ff */
[----:B------:R-:W-:-:S02]  /*1e80*/  ISETP.GE.U32.AND P0, PT, R5, 0x7fffffb0, PT ;  /* 0x7fffffb00500780c */ /* 0x000fc40003f06070 */
[----:B------:R2:W-:Y:S01]  /*1e90*/  STL [R1+0x4], R6 ;  /* 0x0000040601007387 */ /* 0x0005e20000100800 */
[C---:B------:R-:W-:Y:S02]  /*1ea0*/  VIADD R7, R87.reuse, 0xffffffea ;  /* 0xffffffea57077836 */ /* 0x040fe40000000000 */
[----:B------:R-:W-:Y:S02]  /*1eb0*/  IMAD.MOV R12, RZ, RZ, -R12 ;  /* 0x000000ffff0c7224 */ /* 0x000fe400078e0a0c */
[----:B------:R-:W-:Y:S02]  /*1ec0*/  IMAD.MOV R14, RZ, RZ, -R14 ;  /* 0x000000ffff0e7224 */ /* 0x000fe400078e0a0e */
[C---:B0-----:R-:W-:Y:S02]  /*1ed0*/  VIADD R8, R87.reuse, 0xffffffe9 ;  /* 0xffffffe957087836 */ /* 0x041fe40000000000 */
[C---:B------:R-:W-:Y:S02]  /*1ee0*/  VIADD R9, R87.reuse, 0xffffffe4 ;  /* 0xffffffe457097836 */ /* 0x040fe40000000000 */
[----:B--2---:R-:W-:-:S02]  /*1ef0*/  VIADD R6, R87, 0xffffffec ;  /* 0xffffffec57067836 */ /* 0x004fc40000000000 */
[----:B------:R-:W-:Y:S02]  /*1f00*/  IMAD R92, R11, R12, R92 ;  /* 0x0000000c0b5c7224 */ /* 0x000fe400078e025c */
[C---:B------:R-:W-:Y:S01]  /*1f10*/  VIADD R12, R87.reuse, 0xffffffe5 ;  /* 0xffffffe5570c7836 */ /* 0x040fe20000000000 */
[----:B------:R-:W-:Y:S01]  /*1f20*/  ISETP.GE.U32.AND P2, PT, R6, 0x7fffffad, PT ;  /* 0x7fffffad0600780c */ /* 0x000fe20003f46070 */
[----:B------:R-:W-:Y:S02]  /*1f30*/  VIADD R6, R87, 0xffffffee ;  /* 0xffffffee57067836 */ /* 0x000fe40000000000 */
[----:B------:R-:W-:Y:S01]  /*1f40*/  IMAD R93, R11, R14, R93 ;  /* 0x0000000e0b5d7224 */ /* 0x000fe200078e025d */
[----:B------:R-:W-:Y:S01]  /*1f50*/  SEL R5, RZ, 0x1, P2 ;  /* 0x00000001ff057807 */ /* 0x000fe20001000000 */
[C---:B------:R-:W-:Y:S01]  /*1f60*/  VIADD R14, R87.reuse, 0xffffffe6 ;  /* 0xffffffe6570e7836 */ /* 0x040fe20000000000 */
[----:B------:R-:W-:Y:S01]  /*1f70*/  ISETP.GE.U32.AND P1, PT, R6, 0x7fffffaf, PT ;  /* 0x7fffffaf0600780c */ /* 0x000fe20003f26070 */
[C---:B------:R-:W-:Y:S01]  /*1f80*/  VIADD R6, R87.reuse, 0xffffffe8 ;  /* 0xffffffe857067836 */ /* 0x040fe20000000000 */
[----:B------:R-:W-:Y:S01]  /*1f90*/  ISETP.GE.U32.AND P2, PT, R8, 0x7fffffaa, PT ;  /* 0x7fffffaa0800780c */ /* 0x000fe20003f46070 */
[----:B------:R-:W-:-:S02]  /*1fa0*/  VIADD R8, R87, 0xffffffeb ;  /* 0xffffffeb57087836 */ /* 0x000fc40000000000 */
[C---:B------:R-:W-:Y:S01]  /*1fb0*/  VIADD R15, R87.reuse, 0xffffffe7 ;  /* 0xffffffe7570f7836 */ /* 0x040fe20000000000 */
[----:B------:R-:W-:Y:S01]  /*1fc0*/  ISETP.GE.U32.AND P6, PT, R6, 0x7fffffa9, PT ;  /* 0x7fffffa90600780c */ /* 0x000fe20003fc6070 */
[C---:B------:R-:W-:Y:S01]  /*1fd0*/  VIADD R19, R87.reuse, 0xffffffe1 ;  /* 0xffffffe157137836 */ /* 0x040fe20000000000 */
[----:B------:R-:W-:Y:S01]  /*1fe0*/  SEL R6, RZ, 0x1fffe, P3 ;  /* 0x0001fffeff067807 */ /* 0x000fe20001800000 */
[----:B------:R-:W-:Y:S01]  /*1ff0*/  VIADD R20, R87, 0xffffffe0 ;  /* 0xffffffe057147836 */ /* 0x000fe20000000000 */
[----:B------:R-:W-:Y:S01]  /*2000*/  ISETP.GE.U32.AND P3, PT, R7, 0x7fffffab, PT ;  /* 0x7fffffab0700780c */ /* 0x000fe20003f66070 */
[C---:B------:R-:W-:Y:S01]  /*2010*/  VIADD R21, R87.reuse, 0xffffffe2 ;  /* 0xffffffe257157836 */ /* 0x040fe20000000000 */
[----:B------:R-:W-:Y:S01]  /*2020*/  SEL R7, RZ, 0x4, P1 ;  /* 0x00000004ff077807 */ /* 0x000fe20000800000 */
[----:B------:R-:W-:Y:S01]  /*2030*/  VIADD R22, R87, 0xffffffe3 ;  /* 0xffffffe357167836 */ /* 0x000fe20000000000 */
[----:B------:R-:W-:Y:S01]  /*2040*/  ISETP.GE.U32.AND P1, PT, R8, 0x7fffffac, PT ;  /* 0x7fffffac0800780c */ /* 0x000fe20003f26070 */
[----:B------:R-:W-:Y:S01]  /*2050*/  IMAD.IADD R5, R5, 0x1, R6 ;  /* 0x0000000105057824 */ /* 0x000fe200078e0206 */
[----:B------:R-:W-:Y:S01]  /*2060*/  SEL R8, RZ, 0x7fff8, P0 ;  /* 0x0007fff8ff087807 */ /* 0x000fe20000000000 */
[----:B------:R-:W-:Y:S01]  /*2070*/  VIADD R87, R87, 0xfffffffe ;  /* 0xfffffffe57577836 */ /* 0x000fe20000000000 */
[----:B------:R-:W-:-:S02]  /*2080*/  ISETP.GE.U32.AND P0, PT, R9, 0x7fffffa5, PT ;  /* 0x7fffffa50900780c */ /* 0x000fc40003f06070 */
[----:B------:R-:W-:Y:S02]  /*2090*/  SEL R9, RZ, 0x1, P6 ;  /* 0x00000001ff097807 */ /* 0x000fe40003000000 */
[----:B------:R-:W-:Y:S02]  /*20a0*/  ISETP.GE.U32.AND P6, PT, R12, 0x7fffffa6, PT ;  /* 0x7fffffa60c00780c */ /* 0x000fe40003fc6070 */
[----:B------:R-:W-:Y:S02]  /*20b0*/  SEL R12, RZ, 0x1fffe, P2 ;  /* 0x0001fffeff0c7807 */ /* 0x000fe40001000000 */
[----:B------:R-:W-:Y:S02]  /*20c0*/  ISETP.GE.U32.AND P2, PT, R14, 0x7fffffa7, PT ;  /* 0x7fffffa70e00780c */ /* 0x000fe40003f46070 */
[----:B------:R-:W-:Y:S01]  /*20d0*/  SEL R14, RZ, 0x4, P3 ;  /* 0x00000004ff0e7807 */ /* 0x000fe20001800000 */
[----:B------:R-:W-:Y:S01]  /*20e0*/  IMAD.IADD R9, R9, 0x1, R12 ;  /* 0x0000000109097824 */ /* 0x000fe200078e020c */
[----:B------:R-:W-:-:S02]  /*20f0*/  ISETP.GE.U32.AND P3, PT, R15, 0x7fffffa8, PT ;  /* 0x7fffffa80f00780c */ /* 0x000fc40003f66070 */
[----:B------:R-:W-:Y:S02]  /*2100*/  SEL R15, RZ, 0x7fff8, P1 ;  /* 0x0007fff8ff0f7807 */ /* 0x000fe40000800000 */
[----:B------:R-:W-:Y:S02]  /*2110*/  ISETP.GE.U32.AND P1, PT, R19, 0x7fffffa2, PT ;  /* 0x7fffffa21300780c */ /* 0x000fe40003f26070 */
[----:B------:R-:W-:Y:S02]  /*2120*/  SEL R19, RZ, 0x1, P0 ;  /* 0x00000001ff137807 */ /* 0x000fe40000000000 */
[----:B------:R-:W-:Y:S02]  /*2130*/  ISETP.GE.U32.AND P0, PT, R20, 0x7fffffa1, PT ;  /* 0x7fffffa11400780c */ /* 0x000fe40003f06070 */
[----:B------:R-:W-:Y:S02]  /*2140*/  SEL R20, RZ, 0x1fffe, P6 ;  /* 0x0001fffeff147807 */ /* 0x000fe40003000000 */
[----:B------:R-:W-:-:S02]  /*2150*/  ISETP.GE.U32.AND P6, PT, R21, 0x7fffffa3, PT ;  /* 0x7fffffa31500780c */ /* 0x000fc40003fc6070 */
[----:B------:R-:W-:Y:S02]  /*2160*/  SEL R21, RZ, 0x4, P2 ;  /* 0x00000004ff157807 */ /* 0x000fe40001000000 */
[----:B------:R-:W-:Y:S01]  /*2170*/  LOP3.LUT R5, R5, 0x3, RZ, 0xc0, !PT ;  /* 0x0000000305057812 */ /* 0x000fe200078ec0ff */
[----:B------:R-:W0:Y:S01]  /*2180*/  S2R R12, SR_TID.X ;  /* 0x00000000000c7919 */ /* 0x000e220000002100 */
[----:B------:R-:W-:Y:S01]  /*2190*/  ISETP.GE.U32.AND P2, PT, R22, 0x7fffffa4, PT ;  /* 0x7fffffa41600780c */ /* 0x000fe20003f46070 */
[----:B------:R-:W-:Y:S01]  /*21a0*/  IMAD.IADD R19, R19, 0x1, R20 ;  /* 0x0000000113137824 */ /* 0x000fe200078e0214 */
[----:B------:R-:W-:Y:S02]  /*21b0*/  SEL R22, RZ, 0x7fff8, P3 ;  /* 0x0007fff8ff167807 */ /* 0x000fe40001800000 */
[----:B------:R-:W-:Y:S02]  /*21c0*/  ISETP.GE.U32.AND P3, PT, R23, 0x7fffff8d, PT ;  /* 0x7fffff8d1700780c */ /* 0x000fe40003f66070 */
[----:B------:R-:W-:-:S02]  /*21d0*/  SEL R23, RZ, 0x1fffe, P1 ;  /* 0x0001fffeff177807 */ /* 0x000fc40000800000 */
[----:B------:R-:W-:Y:S02]  /*21e0*/  ISETP.GE.U32.AND P1, PT, R24, 0x7fffff8e, PT ;  /* 0x7fffff8e1800780c */ /* 0x000fe40003f26070 */
[----:B------:R-:W-:Y:S02]  /*21f0*/  SEL R24, RZ, 0x4, P6 ;  /* 0x00000004ff187807 */ /* 0x000fe40003000000 */
[----:B------:R-:W-:Y:S02]  /*2200*/  ISETP.GE.U32.AND P6, PT, R25, 0x7fffff8f, PT ;  /* 0x7fffff8f1900780c */ /* 0x000fe40003fc6070 */
[----:B------:R-:W-:Y:S02]  /*2210*/  SEL R25, RZ, 0x7fff8, P2 ;  /* 0x0007fff8ff197807 */ /* 0x000fe40001000000 */
[----:B------:R-:W-:Y:S02]  /*2220*/  ISETP.GE.U32.AND P2, PT, R26, 0x7fffff90, PT ;  /* 0x7fffff901a00780c */ /* 0x000fe40003f46070 */
[----:B------:R-:W-:-:S02]  /*2230*/  SEL R26, RZ, 0x1, P3 ;  /* 0x00000001ff1a7807 */ /* 0x000fc40001800000 */
[----:B------:R-:W-:Y:S02]  /*2240*/  ISETP.GE.U32.AND P3, PT, R27, 0x7fffff89, PT ;  /* 0x7fffff891b00780c */ /* 0x000fe40003f66070 */
[----:B------:R-:W-:Y:S02]  /*2250*/  SEL R27, RZ, 0x1fffe, P1 ;  /* 0x0001fffeff1b7807 */ /* 0x000fe40000800000 */
[----:B------:R-:W-:Y:S02]  /*2260*/  ISETP.GE.U32.AND P1, PT, R28, 0x7fffff8a, PT ;  /* 0x7fffff8a1c00780c */ /* 0x000fe40003f26070 */
[----:B------:R-:W-:Y:S01]  /*2270*/  SEL R28, RZ, 0x4, P6 ;  /* 0x00000004ff1c7807 */ /* 0x000fe20003000000 */
[----:B------:R-:W-:Y:S01]  /*2280*/  IMAD.IADD R26, R26, 0x1, R27 ;  /* 0x000000011a1a7824 */ /* 0x000fe200078e021b */
[----:B------:R-:W-:Y:S02]  /*2290*/  ISETP.GE.U32.AND P6, PT, R29, 0x7fffff8b, PT ;  /* 0x7fffff8b1d00780c */ /* 0x000fe40003fc6070 */
[----:B------:R-:W-:-:S02]  /*22a0*/  SEL R29, RZ, 0x7fff8, P2 ;  /* 0x0007fff8ff1d7807 */ /* 0x000fc40001000000 */
[----:B------:R-:W-:Y:S02]  /*22b0*/  ISETP.GE.U32.AND P2, PT, R30, 0x7fffff8c, PT ;  /* 0x7fffff8c1e00780c */ /* 0x000fe40003f46070 */
        /* <DEDUP_REMOVED lines=13> */
[----:B------:R-:W-:Y:S01]  /*2390*/  SEL R36, RZ, 0x4, P6 ;  /* 0x00000004ff247807 */ /* 0x000fe20003000000 */
[----:B------:R-:W-:Y:S01]  /*23a0*/  IMAD.IADD R34, R34, 0x1, R35 ;  /* 0x0000000122227824 */ /* 0x000fe200078e0223 */
[----:B------:R-:W-:Y:S02]  /*23b0*/  ISETP.GE.U32.AND P6, PT, R37, 0x7fffff83, PT ;  /* 0x7fffff832500780c */ /* 0x000fe40003fc6070 */
[----:B------:R-:W-:Y:S02]  /*23c0*/  SEL R37, RZ, 0x7fff8, P2 ;  /* 0x0007fff8ff257807 */ /* 0x000fe40001000000 */
[----:B------:R-:W-:Y:S02]  /*23d0*/  ISETP.GE.U32.AND P2, PT, R70, 0x7fffff84, PT ;  /* 0x7fffff844600780c */ /* 0x000fe40003f46070 */
[----:B------:R-:W-:Y:S02]  /*23e0*/  SEL R70, RZ, 0x1fffe, P3 ;  /* 0x0001fffeff467807 */ /* 0x000fe40001800000 */
        /* <DEDUP_REMOVED lines=8> */
[----:B------:R-:W-:Y:S02]  /*2470*/  ISETP.GE.U32.AND P6, PT, R75, 0x7fffff99, PT ;  /* 0x7fffff994b00780c */ /* 0x000fe40003fc6070 */
[----:B------:R-:W-:Y:S01]  /*2480*/  SEL R75, RZ, 0x4, P2 ;  /* 0x00000004ff4b7807 */ /* 0x000fe20001000000 */
[----:B------:R-:W-:Y:S01]  /*2490*/  IMAD.IADD R73, R73, 0x1, R74 ;  /* 0x0000000149497824 */ /* 0x000fe200078e024a */
[----:B------:R-:W-:Y:S02]  /*24a0*/  ISETP.GE.U32.AND P2, PT, R76, 0x7fffff9a, PT ;  /* 0x7fffff9a4c00780c */ /* 0x000fe40003f46070 */
[----:B------:R-:W-:Y:S02]  /*24b0*/  SEL R76, RZ, 0x7fff8, P3 ;  /* 0x0007fff8ff4c7807 */ /* 0x000fe40001800000 */
        /* <DEDUP_REMOVED lines=19> */
[----:B------:R-:W-:Y:S02]  /*25f0*/  IADD3 R5, PT, PT, R5, R8, R7 ;  /* 0x0000000805057210 */ /* 0x000fe40007ffe007 */
[----:B------:R-:W-:-:S02]  /*2600*/  SEL R7, RZ, 0x4, P2 ;  /* 0x00000004ff077807 */ /* 0x000fc40001000000 */
[----:B------:R-:W-:Y:S02]  /*2610*/  ISETP.GE.AND P2, PT, R38, RZ, PT ;  /* 0x000000ff2600720c */ /* 0x000fe40003f46270 */
[----:B------:R2:W5:Y:S01]  /*2620*/  LDL.LU R38, [R1+0xce0] ;  /* 0x000ce00001267983 */ /* 0x0005620000300800 */
[----:B------:R-:W-:Y:S02]  /*2630*/  SEL R85, RZ, 0x1, P3 ;  /* 0x00000001ff557807 */ /* 0x000fe40001800000 */
[----:B------:R-:W-:Y:S02]  /*2640*/  ISETP.GE.U32.AND P3, PT, R86, 0x7fffff94, PT ;  /* 0x7fffff945600780c */ /* 0x000fe40003f66070 */
[----:B------:R-:W-:Y:S02]  /*2650*/  SEL R86, RZ, 0x1fffe, P6 ;  /* 0x0001fffeff567807 */ /* 0x000fe40003000000 */
[----:B------:R-:W-:Y:S02]  /*2660*/  SEL R6, RZ, 0x1, P1 ;  /* 0x00000001ff067807 */ /* 0x000fe40000800000 */
[----:B------:R-:W-:Y:S01]  /*2670*/  ISETP.GE.U32.AND P6, PT, R87, 0x7fffffbf, PT ;  /* 0x7fffffbf5700780c */ /* 0x000fe20003fc6070 */
[----:B------:R-:W-:Y:S01]  /*2680*/  IMAD.IADD R85, R85, 0x1, R86 ;  /* 0x0000000155557824 */ /* 0x000fe200078e0256 */
[----:B------:R-:W-:Y:S01]  /*2690*/  SEL R87, RZ, 0x1, P0 ;  /* 0x00000001ff577807 */ /* 0x000fe20000000000 */
[----:B------:R-:W-:Y:S01]  /*26a0*/  @!P2 IMAD.MOV R0, RZ, RZ, -R0 ;  /* 0x000000ffff00a224 */ /* 0x000fe200078e0a00 */
[----:B------:R-:W-:Y:S01]  /*26b0*/  ISETP.GE.AND P2, PT, R16, RZ, PT ;  /* 0x000000ff1000720c */ /* 0x000fe20003f46270 */
[----:B------:R-:W-:Y:S01]  /*26c0*/  IMAD.IADD R6, R6, 0x1, R70 ;  /* 0x0000000106067824 */ /* 0x000fe200078e0246 */
[----:B------:R-:W3:Y:S01]  /*26d0*/  LDL.LU R16, [R1+0xcdc] ;  /* 0x000cdc0001107983 */ /* 0x000ee20000300800 */
[----:B------:R-:W-:Y:S01]  /*26e0*/  IMAD.IADD R23, R87, 0x1, R23 ;  /* 0x0000000157177824 */ /* 0x000fe200078e0217 */
[----:B------:R-:W-:-:S02]  /*26f0*/  LOP3.LUT R30, R30, 0x3, RZ, 0xc0, !PT ;  /* 0x000000031e1e7812 */ /* 0x000fc400078ec0ff */
[----:B------:R-:W-:Y:S02]  /*2700*/  LOP3.LUT R6, R6, 0x3, RZ, 0xc0, !PT ;  /* 0x0000000306067812 */ /* 0x000fe400078ec0ff */
[----:B------:R-:W-:Y:S02]  /*2710*/  LOP3.LUT R77, R77, 0x3, RZ, 0xc0, !PT ;  /* 0x000000034d4d7812 */ /* 0x000fe400078ec0ff */
[----:B------:R-:W-:Y:S02]  /*2720*/  SEL R8, RZ, 0x7fff8, P3 ;  /* 0x0007fff8ff087807 */ /* 0x000fe40001800000 */
[----:B------:R-:W-:Y:S01]  /*2730*/  LOP3.LUT R85, R85, 0x3, RZ, 0xc0, !PT ;  /* 0x0000000355557812 */ /* 0x000fe200078ec0ff */
[----:B------:R-:W-:Y:S01]  /*2740*/  @!P2 IMAD.MOV R2, RZ, RZ, -R2 ;  /* 0x000000ffff02a224 */ /* 0x000fe200078e0a02 */
[----:B------:R-:W-:Y:S02]  /*2750*/  ISETP.GE.AND P2, PT, R17, RZ, PT ;  /* 0x000000ff1100720c */ /* 0x000fe40003f46270 */
[----:B------:R2:W5:Y:S01]  /*2760*/  LDL.LU R17, [R1+0xcd8] ;  /* 0x000cd80001117983 */ /* 0x0005620000300800 */
[----:B------:R-:W-:-:S02]  /*2770*/  IADD3 R30, PT, PT, R30, R33, R32 ;  /* 0x000000211e1e7210 */ /* 0x000fc40007ffe020 */
[----:B------:R-:W-:Y:S02]  /*2780*/  LOP3.LUT R34, R34, 0x3, RZ, 0xc0, !PT ;  /* 0x0000000322227812 */ /* 0x000fe400078ec0ff */
[----:B------:R-:W-:Y:S02]  /*2790*/  IADD3 R6, PT, PT, R6, R72, R71 ;  /* 0x0000004806067210 */ /* 0x000fe40007ffe047 */
[----:B------:R-:W-:Y:S02]  /*27a0*/  IADD3 R77, PT, PT, R77, R80, R79 ;  /* 0x000000504d4d7210 */ /* 0x000fe40007ffe04f */
[----:B------:R-:W-:Y:S02]  /*27b0*/  LOP3.LUT R81, R81, 0x3, RZ, 0xc0, !PT ;  /* 0x0000000351517812 */ /* 0x000fe400078ec0ff */
[----:B------:R-:W-:Y:S02]  /*27c0*/  IADD3 R7, PT, PT, R85, R8, R7 ;  /* 0x0000000855077210 */ /* 0x000fe40007ffe007 */
[----:B------:R-:W-:-:S02]  /*27d0*/  LOP3.LUT R9, R9, 0x3, RZ, 0xc0, !PT ;  /* 0x0000000309097812 */ /* 0x000fc400078ec0ff */
[----:B------:R-:W-:Y:S01]  /*27e0*/  LOP3.LUT R23, R23, 0x3, RZ, 0xc0, !PT ;  /* 0x0000000317177812 */ /* 0x000fe200078ec0ff */
[----:B------:R-:W-:Y:S01]  /*27f0*/  IMAD.SHL.U32 R30, R30, 0x100, RZ ;  /* 0x000001001e1e7824 */ /* 0x000fe200078e00ff */
[----:B------:R-:W-:Y:S01]  /*2800*/  IADD3 R34, PT, PT, R34, R37, R36 ;  /* 0x0000002522227210 */ /* 0x000fe20007ffe024 */
[----:B------:R-:W-:Y:S01]  /*2810*/  IMAD.SHL.U32 R77, R77, 0x100, RZ ;  /* 0x000001004d4d7824 */ /* 0x000fe200078e00ff */
[----:B------:R-:W-:Y:S02]  /*2820*/  IADD3 R81, PT, PT, R81, R84, R83 ;  /* 0x0000005451517210 */ /* 0x000fe40007ffe053 */
[----:B------:R-:W-:Y:S02]  /*2830*/  LOP3.LUT R6, R6, 0xf, RZ, 0xc0, !PT ;  /* 0x0000000f06067812 */ /* 0x000fe400078ec0ff */
[----:B------:R-:W-:Y:S02]  /*2840*/  LOP3.LUT R7, R7, 0xf, RZ, 0xc0, !PT ;  /* 0x0000000f07077812 */ /* 0x000fe400078ec0ff */
[----:B------:R-:W-:-:S02]  /*2850*/  IADD3 R9, PT, PT, R9, R15, R14 ;  /* 0x0000000f09097210 */ /* 0x000fc40007ffe00e */
[----:B------:R-:W-:Y:S02]  /*2860*/  LOP3.LUT R19, R19, 0x3, RZ, 0xc0, !PT ;  /* 0x0000000313137812 */ /* 0x000fe400078ec0ff */
[----:B------:R-:W-:Y:S02]  /*2870*/  IADD3 R23, PT, PT, R23, R25, R24 ;  /* 0x0000001917177210 */ /* 0x000fe40007ffe018 */
[----:B------:R-:W-:Y:S02]  /*2880*/  LOP3.LUT R26, R26, 0x3, RZ, 0xc0, !PT ;  /* 0x000000031a1a7812 */ /* 0x000fe400078ec0ff */
[----:B------:R-:W-:Y:S01]  /*2890*/  LOP3.LUT R73, R73, 0x3, RZ, 0xc0, !PT ;  /* 0x0000000349497812 */ /* 0x000fe200078ec0ff */
[----:B------:R-:W-:Y:S01]  /*28a0*/  IMAD R6, R34, 0x10, R6 ;  /* 0x0000001022067824 */ /* 0x000fe200078e0206 */
[----:B------:R-:W-:Y:S01]  /*28b0*/  IADD3 R19, PT, PT, R19, R22, R21 ;  /* 0x0000001613137210 */ /* 0x000fe20007ffe015 */
[----:B------:R-:W-:Y:S01]  /*28c0*/  IMAD R7, R81, 0x10, R7 ;  /* 0x0000001051077824 */ /* 0x000fe200078e0207 */
[----:B------:R-:W-:Y:S01]  /*28d0*/  LOP3.LUT R23, R23, 0xf, RZ, 0xc0, !PT ;  /* 0x0000000f17177812 */ /* 0x000fe200078ec0ff */
[----:B------:R-:W-:Y:S01]  /*28e0*/  IMAD.SHL.U32 R9, R9, 0x100, RZ ;  /* 0x0000010009097824 */ /* 0x000fe200078e00ff */
[----:B------:R-:W-:-:S02]  /*28f0*/  IADD3 R26, PT, PT, R26, R29, R28 ;  /* 0x0000001d1a1a7210 */ /* 0x000fc40007ffe01c */
[----:B------:R-:W-:Y:S02]  /*2900*/  IADD3 R73, PT, PT, R73, R76, R75 ;  /* 0x0000004c49497210 */ /* 0x000fe40007ffe04b */
[----:B------:R-:W-:Y:S02]  /*2910*/  LOP3.LUT R30, R30, 0xf00, RZ, 0xe2, !PT ;  /* 0x00000f001e1e7812 */ /* 0x000fe400078ee2ff */
[----:B------:R-:W-:Y:S01]  /*2920*/  LOP3.LUT R77, R77, 0xf00, RZ, 0xe2, !PT ;  /* 0x00000f004d4d7812 */ /* 0x000fe200078ee2ff */
[----:B------:R-:W-:Y:S01]  /*2930*/  IMAD R19, R19, 0x10, R23 ;  /* 0x0000001013137824 */ /* 0x000fe200078e0217 */
[----:B------:R-:W-:Y:S01]  /*2940*/  LOP3.LUT R6, R6, 0xff, RZ, 0xc0, !PT ;  /* 0x000000ff06067812 */ /* 0x000fe200078ec0ff */
[----:B------:R-:W-:Y:S01]  /*2950*/  IMAD R26, R26, 0x1000, R30 ;  /* 0x000010001a1a7824 */ /* 0x000fe200078e021e */
[----:B------:R-:W-:Y:S01]  /*2960*/  LOP3.LUT R7, R7, 0xff, RZ, 0xc0, !PT ;  /* 0x000000ff07077812 */ /* 0x000fe200078ec0ff */
[----:B------:R-:W-:Y:S01]  /*2970*/  IMAD R73, R73, 0x1000, R77 ;  /* 0x0000100049497824 */ /* 0x000fe200078e024d */
[----:B0-----:R-:W-:Y:S01]  /*2980*/  LOP3.LUT R12, R12, 0x7f, RZ, 0xc0, !PT ;  /* 0x0000007f0c0c7812 */ /* 0x001fe200078ec0ff */
[----:B------:R-:W-:Y:S01]  /*2990*/  USHF.L.U32 UR4, UR7, 0x15, URZ ;  /* 0x0000001507047899 */ /* 0x000fe200080006ff */
[----:B------:R-:W-:Y:S01]  /*29a0*/  LOP3.LUT R9, R9, 0xf00, RZ, 0xe2, !PT ;  /* 0x00000f0009097812 */ /* 0x000fe200078ee2ff */
[----:B------:R-:W-:Y:S01]  /*29b0*/  @!P2 IMAD.MOV R3, RZ, RZ, -R3 ;  /* 0x000000ffff03a224 */ /* 0x000fe200078e0a03 */
[----:B------:R-:W-:Y:S01]  /*29c0*/  ISETP.NE.U32.AND P2, PT, R12, RZ, PT ;  /* 0x000000ff0c00720c */ /* 0x000fe20003f45070 */
[----:B------:R-:W-:Y:S01]  /*29d0*/  IMAD.IADD R6, R26, 0x1, R6 ;  /* 0x000000011a067824 */ /* 0x000fe200078e0206 */
[----:B------:R-:W-:Y:S01]  /*29e0*/  LOP3.LUT R12, R19, 0xff, RZ, 0xc0, !PT ;  /* 0x000000ff130c7812 */ /* 0x000fe200078ec0ff */
[----:B------:R-:W-:Y:S01]  /*29f0*/  IMAD.IADD R7, R73, 0x1, R7 ;  /* 0x0000000149077824 */ /* 0x000fe200078e0207 */
[----:B------:R-:W-:Y:S01]  /*2a00*/  ULOP3.LUT UR4, UR4, 0x600000, URZ, 0xc0, !UPT ;  /* 0x0060000004047892 */ /* 0x000fe2000f8ec0ff */
[----:B------:R-:W-:Y:S01]  /*2a10*/  IMAD R5, R5, 0x1000, R9 ;  /* 0x0000100005057824 */ /* 0x000fe200078e0209 */
[----:B------:R-:W-:-:S02]  /*2a20*/  PRMT R86, RZ, 0x7610, R86 ;  /* 0x00007610ff567816 */ /* 0x000fc40000000056 */
[----:B------:R-:W-:Y:S01]  /*2a30*/  PRMT R9, R6, 0x5410, R7 ;  /* 0x0000541006097816 */ /* 0x000fe20000000007 */
[----:B------:R-:W-:Y:S01]  /*2a40*/  IMAD.IADD R12, R5, 0x1, R12 ;  /* 0x00000001050c7824 */ /* 0x000fe200078e020c */
[----:B------:R-:W-:Y:S02]  /*2a50*/  UIADD3 UR10, UPT, UPT, UR8, UR4, URZ ;  /* 0x00000004080a7290 */ /* 0x000fe4000fffe0ff */
[----:B------:R-:W-:Y:S01]  /*2a60*/  UIADD3 UR11, UPT, UPT, UR9, 0x14000, URZ ;  /* 0x00014000090b7890 */ /* 0x000fe2000fffe0ff */
[----:B------:R-:W-:Y:S01]  /*2a70*/  UMOV UR4, 0x1 ;  /* 0x0000000100047882 */ /* 0x000fe20000000000 */
[----:B---3--:R-:W-:Y:S02]  /*2a80*/  ISETP.NE.AND P3, PT, R16, RZ, PT ;  /* 0x000000ff1000720c */ /* 0x008fe40003f65270 */
[----:B------:R-:W-:-:S04]  /*2a90*/  LOP3.LUT R8, RZ, R16, RZ, 0x33, !PT ;  /* 0x00000010ff087212 */ /* 0x000fc800078e33ff */
[C---:B------:R-:W-:Y:S02]  /*2aa0*/  SEL R4, R8.reuse, R4, !P3 ;  /* 0x0000000408047207 */ /* 0x040fe40005800000 */
[C---:B------:R-:W-:Y:S02]  /*2ab0*/  SEL R0, R8.reuse, R0, !P3 ;  /* 0x0000000008007207 */ /* 0x040fe40005800000 */
[C---:B------:R-:W-:Y:S02]  /*2ac0*/  SEL R14, R8.reuse, R2, !P3 ;  /* 0x00000002080e7207 */ /* 0x040fe40005800000 */
[----:B------:R-:W-:Y:S01]  /*2ad0*/  SEL R8, R8, R3, !P3 ;  /* 0x0000000308087207 */ /* 0x000fe20005800000 */
[----:B-12---:R-:W-:Y:S06]  /*2ae0*/  BRA.U UP0, `(.L_x_5) ;  /* 0x0000000100187547 */ /* 0x006fec000b800000 */
[----:B------:R-:W-:Y:S01]  /*2af0*/  ELECT P3, URZ, PT ;  /* 0x0000000000ff782f */ /* 0x000fe20003860000 */
[----:B------:R-:W-:Y:S01]  /*2b00*/  IMAD.MOV.U32 R2, RZ, RZ, 0x1 ;  /* 0x00000001ff027424 */ /* 0x000fe200078e00ff */
[----:B------:R-:W-:Y:S01]  /*2b10*/  UMOV UR6, 0x40 ;  /* 0x0000004000067882 */ /* 0x000fe20000000000 */
[----:B------:R-:W-:Y:S01]  /*2b20*/  UVIRTCOUNT.DEALLOC.SMPOOL 0x80 ;  /* 0x000000800000784c */ /* 0x000fe20000000000 */
[----:B------:R-:W-:-:S09]  /*2b30*/  ULEA UR6, UR5, UR6, 0x18 ;  /* 0x0000000605067291 */ /* 0x000fd2000f8ec0ff */
[----:B------:R0:W-:Y:S03]  /*2b40*/  @P3 STS.U8 [UR6], R2 ;  /* 0x00000002ff003988 */ /* 0x0001e60008000006 */
.L_x_5:
[----:B------:R-:W-:Y:S01]  /*2b50*/  STTM.x64 tmem[UR10], RZ ;  /* 0x000000ff000079ed */ /* 0x000fe2000834000a */
[----:B------:R-:W-:Y:S01]  /*2b60*/  STTM.x64 tmem[UR10+0x40], RZ ;  /* 0x000040ff000079ed */ /* 0x000fe2000834000a */
[----:B------:R-:W-:Y:S01]  /*2b70*/  STTM.x64 tmem[UR10+0x80], RZ ;  /* 0x000080ff000079ed */ /* 0x000fe2000834000a */
[----:B------:R-:W-:Y:S01]  /*2b80*/  STTM.x64 tmem[UR10+0xc0], RZ ;  /* 0x0000c0ff000079ed */ /* 0x000fe2000834000a */
[----:B------:R-:W-:Y:S01]  /*2b90*/  STTM.x64 tmem[UR10+0x100], RZ ;  /* 0x000100ff000079ed */ /* 0x000fe2000834000a */
[----:B------:R-:W-:Y:S01]  /*2ba0*/  STTM.x64 tmem[UR10+0x140], RZ ;  /* 0x000140ff000079ed */ /* 0x000fe2000834000a */
[----:B------:R-:W-:Y:S01]  /*2bb0*/  STTM.x64 tmem[UR10+0x180], RZ ;  /* 0x000180ff000079ed */ /* 0x000fe2000834000a */
[----:B------:R-:W-:Y:S01]  /*2bc0*/  STTM.x64 tmem[UR10+0x1c0], RZ ;  /* 0x0001c0ff000079ed */ /* 0x000fe2000834000a */
[----:B------:R-:W1:Y:S02]  /*2bd0*/  FENCE.VIEW.ASYNC.T ;  /* 0x00000000000073c6 */ /* 0x000e640000000200 */
[----:B-1----:R-:W-:Y:S01]  /*2be0*/  VOTEU.ALL UP1, P2 ;  /* 0x0000000000ff7886 */ /* 0x002fe20001020000 */
[----:B------:R-:W-:Y:S01]  /*2bf0*/  VOTEU.ALL UP2, P2 ;  /* 0x0000000000ff7886 */ /* 0x000fe20001040000 */
[----:B0-----:R-:W-:Y:S01]  /*2c00*/  IMAD R2, R4, UR20, RZ ;  /* 0x0000001404027c24 */ /* 0x001fe2000f8e02ff */
[----:B------:R-:W-:Y:S01]  /*2c10*/  STL [R1+0x1040], R82 ;  /* 0x0010405201007387 */ /* 0x000fe20000100800 */
[----:B------:R-:W-:Y:S01]  /*2c20*/  IMAD R4, R0, UR20, RZ ;  /* 0x0000001400047c24 */ /* 0x000fe2000f8e02ff */
[----:B------:R-:W-:-:S04]  /*2c30*/  @!UP1 UIADD3 UR14, UPT, UPT, -UR4, 0x100000, URZ ;  /* 0x00100000040e9890 */ /* 0x000fc8000fffe1ff */
[----:B------:R-:W-:Y:S02]  /*2c40*/  @!UP1 USHF.L.U32 UR15, UR14, 0xb, URZ ;  /* 0x0000000b0e0f9899 */ /* 0x000fe400080006ff */
[----:B------:R-:W-:Y:S01]  /*2c50*/  @!UP1 USHF.L.U32 UR14, UR14, 0x1, URZ ;  /* 0x000000010e0e9899 */ /* 0x000fe200080006ff */
[----:B------:R-:W-:Y:S01]  /*2c60*/  IMAD R14, R14, UR20, RZ ;  /* 0x000000140e0e7c24 */ /* 0x000fe2000f8e02ff */
[----:B------:R-:W-:Y:S01]  /*2c70*/  BAR.SYNC.DEFER_BLOCKING 0x0 ;  /* 0x0000000000007b1d */ /* 0x000fe20000010000 */
[----:B------:R-:W-:-:S04]  /*2c80*/  IADD3 R0, P3, PT, R2, UR16, RZ ;  /* 0x0000001002007c10 */ /* 0x000fc8000ff7e0ff */
[----:B------:R-:W-:Y:S01]  /*2c90*/  LEA.HI.X.SX32 R2, R2, UR17, 0x1, P3 ;  /* 0x0000001102027c11 */ /* 0x000fe200098f0eff */
[----:B------:R-:W-:Y:S01]  /*2ca0*/  @!P4 IMAD.MOV.U32 R6, RZ, RZ, R0 ;  /* 0x000000ffff06c224 */ /* 0x000fe200078e0000 */
[C---:B------:R-:W-:Y:S02]  /*2cb0*/  IADD3 R3, P3, PT, R4.reuse, UR16, RZ ;  /* 0x0000001004037c10 */ /* 0x040fe4000ff7e0ff */
[----:B------:R-:W-:Y:S01]  /*2cc0*/  PRMT R85, RZ, 0x7610, R85 ;  /* 0x00007610ff557816 */ /* 0x000fe20000000055 */
[----:B------:R-:W-:Y:S01]  /*2cd0*/  @!P4 IMAD.MOV.U32 R7, RZ, RZ, R2 ;  /* 0x000000ffff07c224 */ /* 0x000fe200078e0002 */
[----:B------:R-:W-:Y:S01]  /*2ce0*/  LEA.HI.X.SX32 R4, R4, UR17, 0x1, P3 ;  /* 0x0000001104047c11 */ /* 0x000fe200098f0eff */
[----:B------:R-:W-:Y:S01]  /*2cf0*/  IMAD R8, R8, UR20, RZ ;  /* 0x0000001408087c24 */ /* 0x000fe2000f8e02ff */
[----:B------:R-:W-:Y:S01]  /*2d00*/  IADD3 R5, P3, PT, R14, UR16, RZ ;  /* 0x000000100e057c10 */ /* 0x000fe2000ff7e0ff */
[----:B------:R-:W-:Y:S01]  /*2d10*/  STL [R1+0x103c], R9 ;  /* 0x00103c0901007387 */ /* 0x000fe20000100800 */
[----:B------:R-:W-:Y:S01]  /*2d20*/  PRMT R16, RZ, 0x7610, R16 ;  /* 0x00007610ff107816 */ /* 0x000fe20000000010 */
[----:B------:R-:W-:Y:S01]  /*2d30*/  USHF.L.U32 UR5, UR12, 0x3, URZ ;  /* 0x000000030c057899 */ /* 0x000fe200080006ff */
[----:B------:R-:W-:Y:S01]  /*2d40*/  PRMT R83, RZ, 0x7610, R83 ;  /* 0x00007610ff537816 */ /* 0x000fe20000000053 */
[----:B------:R-:W0:Y:S01]  /*2d50*/  LDCU UR53, c[0x0][0x3b0] ;  /* 0x00007600ff3577ac */ /* 0x000e220008000800 */
[----:B------:R-:W-:-:S02]  /*2d60*/  LOP3.LUT R12, R12, 0xffff, RZ, 0xc0, !PT ;  /* 0x0000ffff0c0c7812 */ /* 0x000fc400078ec0ff */
[----:B------:R-:W-:Y:S01]  /*2d70*/  PRMT R84, RZ, 0x7610, R84 ;  /* 0x00007610ff547816 */ /* 0x000fe20000000054 */
[----:B------:R-:W1:Y:S01]  /*2d80*/  LDCU UR69, c[0x0][0x3b0] ;  /* 0x00007600ff4577ac */ /* 0x000e620008000800 */
[----:B------:R-:W2:Y:S02]  /*2d90*/  FENCE.VIEW.ASYNC.S ;  /* 0x00000000000073c6 */ /* 0x000ea40000000000 */
[----:B--2---:R2:W3:Y:S02]  /*2da0*/  @!UP2 SYNCS.EXCH.64 URZ, [UR11], UR14 ;  /* 0x0000000e0bffa5b2 */ /* 0x0044e40008000100 */
[----:B---3--:R-:W-:Y:S01]  /*2db0*/  BAR.SYNC.DEFER_BLOCKING 0x0 ;  /* 0x0000000000007b1d */ /* 0x008fe20000010000 */
[----:B------:R-:W-:-:S05]  /*2dc0*/  @!P4 IMAD.MOV.U32 R15, RZ, RZ, R4 ;  /* 0x000000ffff0fc224 */ /* 0x000fca00078e0004 */
[----:B------:R-:W3:Y:S01]  /*2dd0*/  LDCU UR68, c[0x0][0x3b0] ;  /* 0x00007600ff4477ac */ /* 0x000ee20008000800 */
[----:B------:R-:W-:Y:S01]  /*2de0*/  STL [R1+0x1038], R81 ;  /* 0x0010385101007387 */ /* 0x000fe20000100800 */
[----:B------:R-:W4:Y:S03]  /*2df0*/  LDCU UR55, c[0x0][0x3b0] ;  /* 0x00007600ff3777ac */ /* 0x000f260008000800 */
[----:B------:R0:W-:Y:S01]  /*2e00*/  STL [R1+0x1044], R81 ;  /* 0x0010445101007387 */ /* 0x0001e20000100800 */
[----:B------:R-:W1:Y:S03]  /*2e10*/  LDCU UR66, c[0x0][0x3b0] ;  /* 0x00007600ff4277ac */ /* 0x000e660008000800 */
[----:B------:R1:W-:Y:S01]  /*2e20*/  STL [R1+0x1034], R80 ;  /* 0x0010345001007387 */ /* 0x0003e20000100800 */
[----:B------:R-:W1:Y:S03]  /*2e30*/  LDCU UR54, c[0x0][0x3b0] ;  /* 0x00007600ff3677ac */ /* 0x000e660008000800 */
[----:B------:R-:W-:Y:S01]  /*2e40*/  STL [R1+0x1030], R36 ;  /* 0x0010302401007387 */ /* 0x000fe20000100800 */
[----:B------:R-:W1:Y:S03]  /*2e50*/  LDCU UR67, c[0x0][0x3b0] ;  /* 0x00007600ff4377ac */ /* 0x000e660008000800 */
[----:B------:R2:W3:Y:S01]  /*2e60*/  @!P4 LDG.E.U8 R86, desc[UR24][R6.64] ;  /* 0x000000180656c981 */ /* 0x0004e2000c1e1100 */
[----:B0-----:R-:W-:Y:S01]  /*2e70*/  PRMT R81, RZ, 0x7610, R81 ;  /* 0x00007610ff517816 */ /* 0x001fe20000000051 */
[----:B------:R-:W0:Y:S02]  /*2e80*/  LDCU UR65, c[0x0][0x3b0] ;  /* 0x00007600ff4177ac */ /* 0x000e240008000800 */
[----:B------:R-:W-:Y:S01]  /*2e90*/  STL [R1+0x1028], R79 ;  /* 0x0010284f01007387 */ /* 0x000fe20000100800 */
[----:B------:R-:W0:Y:S03]  /*2ea0*/  LDCU UR64, c[0x0][0x3b0] ;  /* 0x00007600ff4077ac */ /* 0x000e260008000800 */
[----:B------:R-:W-:Y:S01]  /*2eb0*/  STL [R1+0x1024], R78 ;  /* 0x0010244e01007387 */ /* 0x000fe20000100800 */
[----:B--2---:R-:W-:Y:S01]  /*2ec0*/  LEA.HI.X.SX32 R6, R14, UR17, 0x1, P3 ;  /* 0x000000110e067c11 */ /* 0x004fe200098f0eff */
[----:B------:R-:W-:-:S02]  /*2ed0*/  @!P4 IMAD.MOV.U32 R14, RZ, RZ, R3 ;  /* 0x000000ffff0ec224 */ /* 0x000fc400078e0003 */
[----:B------:R-:W-:Y:S01]  /*2ee0*/  STL [R1+0x1020], R77 ;  /* 0x0010204d01007387 */ /* 0x000fe20000100800 */
[----:B------:R-:W2:Y:S03]  /*2ef0*/  LDCU UR57, c[0x0][0x3b0] ;  /* 0x00007600ff3977ac */ /* 0x000ea60008000800 */
[----:B------:R0:W2:Y:S01]  /*2f00*/  @!P4 LDG.E.U8 R85, desc[UR24][R14.64] ;  /* 0x000000180e55c981 */ /* 0x0000a2000c1e1100 */
[C---:B------:R-:W-:Y:S01]  /*2f10*/  IADD3 R7, P3, PT, R8.reuse, UR16, RZ ;  /* 0x0000001008077c10 */ /* 0x040fe2000ff7e0ff */
[----:B------:R-:W1:Y:S02]  /*2f20*/  LDCU UR63, c[0x0][0x3b0] ;  /* 0x00007600ff3f77ac */ /* 0x000e640008000800 */
[----:B------:R-:W-:Y:S01]  /*2f30*/  STL [R1+0x101c], R73 ;  /* 0x00101c4901007387 */ /* 0x000fe20000100800 */
[----:B------:R-:W1:Y:S01]  /*2f40*/  LDCU UR62, c[0x0][0x3b0] ;  /* 0x00007600ff3e77ac */ /* 0x000e620008000800 */
[----:B0-----:R-:W-:Y:S01]  /*2f50*/  @!P4 IMAD.MOV.U32 R14, RZ, RZ, R5 ;  /* 0x000000ffff0ec224 */ /* 0x001fe200078e0005 */
[----:B------:R-:W0:Y:S01]  /*2f60*/  LDCU UR61, c[0x0][0x3b0] ;  /* 0x00007600ff3d77ac */ /* 0x000e220008000800 */
[----:B------:R-:W-:Y:S01]  /*2f70*/  @!P4 IMAD.MOV.U32 R15, RZ, RZ, R6 ;  /* 0x000000ffff0fc224 */ /* 0x000fe200078e0006 */
[----:B------:R-:W-:Y:S01]  /*2f80*/  LEA.HI.X.SX32 R8, R8, UR17, 0x1, P3 ;  /* 0x0000001108087c11 */ /* 0x000fe200098f0eff */
[----:B------:R-:W-:Y:S01]  /*2f90*/  STL [R1+0x102c], R73 ;  /* 0x00102c4901007387 */ /* 0x000fe20000100800 */
[----:B------:R-:W0:Y:S03]  /*2fa0*/  LDCU UR58, c[0x0][0x3b0] ;  /* 0x00007600ff3a77ac */ /* 0x000e260008000800 */
[----:B------:R1:W2:Y:S01]  /*2fb0*/  @!P4 LDG.E.U8 R16, desc[UR24][R14.64] ;  /* 0x000000180e10c981 */ /* 0x0002a2000c1e1100 */
[----:B------:R-:W0:Y:S03]  /*2fc0*/  LDCU UR60, c[0x0][0x3b0] ;  /* 0x00007600ff3c77ac */ /* 0x000e260008000800 */
[----:B------:R-:W-:Y:S01]  /*2fd0*/  STL [R1+0x1018], R76 ;  /* 0x0010184c01007387 */ /* 0x000fe20000100800 */
[----:B------:R-:W0:Y:S03]  /*2fe0*/  LDCU UR59, c[0x0][0x3b0] ;  /* 0x00007600ff3b77ac */ /* 0x000e260008000800 */
[----:B------:R-:W-:Y:S01]  /*2ff0*/  STL [R1+0x100c], R75 ;  /* 0x00100c4b01007387 */ /* 0x000fe20000100800 */
[----:B------:R-:W0:Y:S01]  /*3000*/  LDCU UR56, c[0x0][0x3b0] ;  /* 0x00007600ff3877ac */ /* 0x000e220008000800 */
[----:B-1----:R-:W-:-:S02]  /*3010*/  @!P4 IMAD.MOV.U32 R14, RZ, RZ, R7 ;  /* 0x000000ffff0ec224 */ /* 0x002fc400078e0007 */
[----:B------:R-:W-:Y:S01]  /*3020*/  @!P4 IMAD.MOV.U32 R15, RZ, RZ, R8 ;  /* 0x000000ffff0fc224 */ /* 0x000fe200078e0008 */
[----:B------:R-:W-:Y:S01]  /*3030*/  STL [R1+0x1008], R74 ;  /* 0x0010084a01007387 */ /* 0x000fe20000100800 */
[----:B------:R-:W1:Y:S03]  /*3040*/  LDCU UR52, c[0x0][0x3b0] ;  /* 0x00007600ff3477ac */ /* 0x000e660008000800 */
[----:B------:R0:W2:Y:S01]  /*3050*/  @!P4 LDG.E.U8 R81, desc[UR24][R14.64] ;  /* 0x000000180e51c981 */ /* 0x0000a2000c1e1100 */
[----:B------:R-:W0:Y:S03]  /*3060*/  LDCU UR50, c[0x0][0x3b0] ;  /* 0x00007600ff3277ac */ /* 0x000e260008000800 */
[----:B------:R-:W-:Y:S01]  /*3070*/  STL [R1+0x1010], R74 ;  /* 0x0010104a01007387 */ /* 0x000fe20000100800 */
        /* <DEDUP_REMOVED lines=71> */
[----:B------:R-:W-:Y:S04]  /*34f0*/  STL [R1+0xf60], R37 ;  /* 0x000f602501007387 */ /* 0x000fe80000100800 */
        /* <DEDUP_REMOVED lines=27> */
[----:B-----5:R-:W-:Y:S04]  /*36b0*/  STL [R1+0xf0c], R38 ;  /* 0x000f0c2601007387 */ /* 0x020fe80000100800 */
        /* <DEDUP_REMOVED lines=29> */
[----:B------:R-:W-:Y:S01]  /*3890*/  STL [R1+0xe94], R66 ;  /* 0x000e944201007387 */ /* 0x000fe20000100800 */
[----:B------:R-:W-:-:S03]  /*38a0*/  USHF.R.S32.HI UR6, URZ, 0x1f, UR5 ;  /* 0x0000001fff067899 */ /* 0x000fc60008011405 */
[----:B------:R-:W-:Y:S01]  /*38b0*/  STL [R1+0xe90], R89 ;  /* 0x000e905901007387 */ /* 0x000fe20000100800 */
[----:B------:R-:W-:-:S03]  /*38c0*/  IADD3 R80, P3, PT, R0, UR5, RZ ;  /* 0x0000000500507c10 */ /* 0x000fc6000ff7e0ff */
[----:B------:R-:W-:Y:S04]  /*38d0*/  STL [R1+0xe8c], R88 ;  /* 0x000e8c5801007387 */ /* 0x000fe80000100800 */
[----:B------:R-:W-:Y:S04]  /*38e0*/  STL [R1+0xe88], R69 ;  /* 0x000e884501007387 */ /* 0x000fe80000100800 */
[----:B------:R-:W-:Y:S04]  /*38f0*/  STL [R1+0xe84], R91 ;  /* 0x000e845b01007387 */ /* 0x000fe80000100800 */
[----:B------:R-:W-:Y:S01]  /*3900*/  STL [R1+0xe80], R90 ;  /* 0x000e805a01007387 */ /* 0x000fe20000100800 */
[----:B0-----:R-:W-:-:S03]  /*3910*/  IMAD.MOV.U32 R15, RZ, RZ, R80 ;  /* 0x000000ffff0f7224 */ /* 0x001fc600078e0050 */
[----:B------:R-:W-:Y:S01]  /*3920*/  STL [R1+0xe7c], R93 ;  /* 0x000e7c5d01007387 */ /* 0x000fe20000100800 */
[----:B------:R-:W-:-:S03]  /*3930*/  IADD3.X R14, PT, PT, R2, UR6, RZ, P3, !PT ;  /* 0x00000006020e7c10 */ /* 0x000fc60009ffe4ff */
[----:B------:R-:W-:Y:S04]  /*3940*/  STL [R1+0xe78], R92 ;  /* 0x000e785c01007387 */ /* 0x000fe80000100800 */
[----:B------:R-:W-:Y:S04]  /*3950*/  STL [R1+0xd58], R17 ;  /* 0x000d581101007387 */ /* 0x000fe80000100800 */
[----:B--2---:R-:W-:Y:S04]  /*3960*/  STL [R1+0x280], R16 ;  /* 0x0002801001007387 */ /* 0x004fe80000100800 */
[----:B------:R0:W-:Y:S01]  /*3970*/  STL [R1+0x3ac], R80 ;  /* 0x0003ac5001007387 */ /* 0x0001e20000100800 */
[----:B------:R-:W-:-:S02]  /*3980*/  @!P5 LOP3.LUT R15, R15, R14, RZ, 0x3c, !PT ;  /* 0x0000000e0f0fd212 */ /* 0x000fc400078e3cff */
[----:B0-----:R-:W-:-:S05]  /*3990*/  IADD3 R80, P4, PT, R3, UR5, RZ ;  /* 0x0000000503507c10 */ /* 0x001fca000ff9e0ff */
[----:B------:R-:W-:Y:S04]  /*39a0*/  STL [R1+0x3b4], R80 ;  /* 0x0003b45001007387 */ /* 0x000fe80000100800 */
[----:B------:R0:W-:Y:S04]  /*39b0*/  STL [R1+0x3a8], R14 ;  /* 0x0003a80e01007387 */ /* 0x0001e80000100800 */
[----:B------:R2:W-:Y:S01]  /*39c0*/  STL [R1+0x270], R81 ;  /* 0x0002705101007387 */ /* 0x0005e20000100800 */
[----:B0-----:R-:W-:-:S04]  /*39d0*/  @!P5 LOP3.LUT R14, R15, R14, RZ, 0x3c, !PT ;  /* 0x0000000e0f0ed212 */ /* 0x001fc800078e3cff */
[----:B------:R-:W-:Y:S02]  /*39e0*/  @!P5 LOP3.LUT R15, R15, R14, RZ, 0x3c, !PT ;  /* 0x0000000e0f0fd212 */ /* 0x000fe400078e3cff */
[----:B--2---:R-:W-:Y:S02]  /*39f0*/  IADD3.X R81, PT, PT, R4, UR6, RZ, P4, !PT ;  /* 0x0000000604517c10 */ /* 0x004fe4000a7fe4ff */
[----:B------:R-:W-:Y:S01]  /*3a00*/  PRMT R36, RZ, 0x7610, R36 ;  /* 0x00007610ff247816 */ /* 0x000fe20000000024 */
[----:B------:R0:W2:Y:S01]  /*3a10*/  @!P5 LDG.E.U8 R83, desc[UR24][R14.64] ;  /* 0x000000180e53d981 */ /* 0x0000a2000c1e1100 */
[----:B------:R-:W-:Y:S02]  /*3a20*/  IADD3 R82, P4, PT, R5, UR5, RZ ;  /* 0x0000000505527c10 */ /* 0x000fe4000ff9e0ff */
[----:B------:R-:W-:Y:S01]  /*3a30*/  PRMT R9, RZ, 0x7610, R9 ;  /* 0x00007610ff097816 */ /* 0x000fe20000000009 */
[----:B0-----:R-:W-:Y:S02]  /*3a40*/  @!P5 IMAD.MOV.U32 R14, RZ, RZ, R80 ;  /* 0x000000ffff0ed224 */ /* 0x001fe400078e0050 */
[----:B------:R-:W-:-:S05]  /*3a50*/  @!P5 IMAD.MOV.U32 R15, RZ, RZ, R81 ;  /* 0x000000ffff0fd224 */ /* 0x000fca00078e0051 */
[----:B------:R0:W2:Y:S02]  /*3a60*/  @!P5 LDG.E.U8 R36, desc[UR24][R14.64] ;  /* 0x000000180e24d981 */ /* 0x0000a4000c1e1100 */
[----:B0-----:R-:W-:Y:S01]  /*3a70*/  IADD3.X R15, PT, PT, R6, UR6, RZ, P4, !PT ;  /* 0x00000006060f7c10 */ /* 0x001fe2000a7fe4ff */
[----:B------:R-:W-:-:S05]  /*3a80*/  @!P5 IMAD.MOV.U32 R14, RZ, RZ, R82 ;  /* 0x000000ffff0ed224 */ /* 0x000fca00078e0052 */
[----:B------:R0:W3:Y:S04]  /*3a90*/  @!P5 LDG.E.U8 R9, desc[UR24][R14.64] ;  /* 0x000000180e09d981 */ /* 0x0000e8000c1e1100 */
[----:B------:R0:W-:Y:S04]  /*3aa0*/  STL [R1+0x3b0], R81 ;  /* 0x0003b05101007387 */ /* 0x0001e80000100800 */
[----:B0-----:R-:W4:Y:S01]  /*3ab0*/  LDL.LU R81, [R1+0x1044] ;  /* 0x0010440001517983 */ /* 0x001f220000300800 */
[----:B------:R-:W-:-:S03]  /*3ac0*/  IADD3 R80, P4, PT, R7, UR5, RZ ;  /* 0x0000000507507c10 */ /* 0x000fc6000ff9e0ff */
[----:B------:R0:W-:Y:S01]  /*3ad0*/  STL [R1+0x3bc], R82 ;  /* 0x0003bc5201007387 */ /* 0x0001e20000100800 */
[----:B------:R-:W-:-:S03]  /*3ae0*/  USHF.L.U32 UR5, UR12, 0x4, URZ ;  /* 0x000000040c057899 */ /* 0x000fc600080006ff */
[----:B------:R-:W-:Y:S04]  /*3af0*/  STL [R1+0x3b8], R15 ;  /* 0x0003b80f01007387 */ /* 0x000fe80000100800 */
[----:B------:R-:W-:Y:S01]  /*3b00*/  STL [R1+0x3c4], R80 ;  /* 0x0003c45001007387 */ /* 0x000fe20000100800 */
[----:B------:R-:W-:Y:S01]  /*3b10*/  SHF.R.U32.HI R16, RZ, 0xf, R12 ;  /* 0x0000000fff107819 */ /* 0x000fe2000001160c */
[----:B------:R-:W-:Y:S01]  /*3b20*/  @!P5 IMAD.MOV.U32 R14, RZ, RZ, R80 ;  /* 0x000000ffff0ed224 */ /* 0x000fe200078e0050 */
[----:B------:R-:W-:Y:S02]  /*3b30*/  USHF.R.S32.HI UR14, URZ, 0x1f, UR5 ;  /* 0x0000001fff0e7899 */ /* 0x000fe40008011405 */
[----:B------:R-:W-:Y:S02]  /*3b40*/  LOP3.LUT P3, RZ, R16, 0x1, RZ, 0xc0, !PT ;  /* 0x0000000110ff7812 */ /* 0x000fe4000786c0ff */
[----:B------:R-:W-:Y:S01]  /*3b50*/  PRMT R16, RZ, 0x7610, R16 ;  /* 0x00007610ff107816 */ /* 0x000fe20000000010 */
[----:B--2---:R2:W-:Y:S04]  /*3b60*/  STL [R1+0x27c], R36 ;  /* 0x00027c2401007387 */ /* 0x0045e80000100800 */
[----:B0-----:R-:W4:Y:S01]  /*3b70*/  LDL.LU R82, [R1+0x1040] ;  /* 0x0010400001527983 */ /* 0x001f220000300800 */
[----:B--2---:R-:W-:-:S03]  /*3b80*/  IADD3.X R36, PT, PT, R8, UR6, RZ, P4, !PT ;  /* 0x0000000608247c10 */ /* 0x004fc6000a7fe4ff */
[----:B---3--:R0:W-:Y:S02]  /*3b90*/  STL [R1+0x264], R9 ;  /* 0x0002640901007387 */ /* 0x0081e40000100800 */
[----:B------:R-:W-:-:S05]  /*3ba0*/  IMAD.MOV.U32 R15, RZ, RZ, R36 ;  /* 0x000000ffff0f7224 */ /* 0x000fca00078e0024 */
[----:B------:R2:W3:Y:S04]  /*3bb0*/  @!P5 LDG.E.U8 R84, desc[UR24][R14.64] ;  /* 0x000000180e54d981 */ /* 0x0004e8000c1e1100 */
[----:B0-----:R-:W3:Y:S04]  /*3bc0*/  LDL.LU R9, [R1+0x103c] ;  /* 0x00103c0001097983 */ /* 0x001ee80000300800 */
[----:B------:R0:W-:Y:S01]  /*3bd0*/  STL [R1+0x3c0], R36 ;  /* 0x0003c02401007387 */ /* 0x0001e20000100800 */
[----:B--2---:R-:W-:Y:S02]  /*3be0*/  SHF.R.U32.HI R14, RZ, 0x7, R12 ;  /* 0x00000007ff0e7819 */ /* 0x004fe4000001160c */
[----:B0-----:R-:W-:-:S05]  /*3bf0*/  IADD3 R36, P4, PT, R0, UR5, RZ ;  /* 0x0000000500247c10 */ /* 0x001fca000ff9e0ff */
[----:B------:R0:W-:Y:S01]  /*3c00*/  STL [R1+0x8dc], R36 ;  /* 0x0008dc2401007387 */ /* 0x0001e20000100800 */
[----:B------:R-:W-:Y:S01]  /*3c10*/  IMAD.MOV.U32 R15, RZ, RZ, R36 ;  /* 0x000000ffff0f7224 */ /* 0x000fe200078e0024 */
[----:B0-----:R-:W-:Y:S02]  /*3c20*/  IADD3.X R36, PT, PT, R2, UR14, RZ, P4, !PT ;  /* 0x0000000e02247c10 */ /* 0x001fe4000a7fe4ff */
[----:B------:R-:W-:-:S03]  /*3c30*/  LOP3.LUT P4, RZ, R14, 0x1, RZ, 0xc0, !PT ;  /* 0x000000010eff7812 */ /* 0x000fc6000788c0ff */
[----:B------:R-:W-:-:S05]  /*3c40*/  IMAD.MOV.U32 R14, RZ, RZ, R36 ;  /* 0x000000ffff0e7224 */ /* 0x000fca00078e0024 */
[----:B------:R-:W-:-:S04]  /*3c50*/  @P3 LOP3.LUT R15, R15, R14, RZ, 0x3c, !PT ;  /* 0x0000000e0f0f3212 */ /* 0x000fc800078e3cff */
[C---:B------:R-:W-:Y:S02]  /*3c60*/  @P3 LOP3.LUT R14, R15.reuse, R14, RZ, 0x3c, !PT ;  /* 0x0000000e0f0e3212 */ /* 0x040fe400078e3cff */
[----:B----4-:R-:W-:Y:S02]  /*3c70*/  PRMT R81, RZ, 0x7610, R81 ;  /* 0x00007610ff517816 */ /* 0x010fe40000000051 */
[----:B------:R-:W-:Y:S02]  /*3c80*/  @P3 LOP3.LUT R15, R15, R14, RZ, 0x3c, !PT ;  /* 0x0000000e0f0f3212 */ /* 0x000fe400078e3cff */
[----:B------:R-:W-:-:S03]  /*3c90*/  IADD3 R80, P5, PT, R3, UR5, RZ ;  /* 0x0000000503507c10 */ /* 0x000fc6000ffbe0ff */
[----:B------:R0:W2:Y:S04]  /*3ca0*/  @P3 LDG.E.U8 R81, desc[UR24][R14.64] ;  /* 0x000000180e513981 */ /* 0x0000a8000c1e1100 */
[----:B------:R4:W-:Y:S02]  /*3cb0*/  STL [R1+0x8d8], R36 ;  /* 0x0008d82401007387 */ /* 0x0009e40000100800 */
[----:B----4-:R-:W-:Y:S01]  /*3cc0*/  IADD3.X R36, PT, PT, R4, UR14, RZ, P5, !PT ;  /* 0x0000000e04247c10 */ /* 0x010fe2000affe4ff */
[----:B0-----:R-:W-:-:S04]  /*3cd0*/  @P3 IMAD.MOV.U32 R14, RZ, RZ, R80 ;  /* 0x000000ffff0e3224 */ /* 0x001fc800078e0050 */
[----:B------:R-:W-:-:S05]  /*3ce0*/  IMAD.MOV.U32 R15, RZ, RZ, R36 ;  /* 0x000000ffff0f7224 */ /* 0x000fca00078e0024 */
[----:B------:R0:W4:Y:S04]  /*3cf0*/  @P3 LDG.E.U8 R16, desc[UR24][R14.64] ;  /* 0x000000180e103981 */ /* 0x000128000c1e1100 */
[----:B------:R-:W-:Y:S01]  /*3d00*/  STL [R1+0x8e4], R80 ;  /* 0x0008e45001007387 */ /* 0x000fe20000100800 */
[----:B------:R-:W-:Y:S01]  /*3d10*/  UIMAD UR6, UR12, 0x18, URZ ;  /* 0x000000180c0678a4 */ /* 0x000fe2000f8e02ff */
[----:B------:R-:W-:-:S03]  /*3d20*/  PRMT R73, RZ, 0x7610, R73 ;  /* 0x00007610ff497816 */ /* 0x000fc60000000049 */
[----:B------:R-:W-:Y:S01]  /*3d30*/  USHF.R.S32.HI UR15, URZ, 0x1f, UR6 ;  /* 0x0000001fff0f7899 */ /* 0x000fe20008011406 */
[----:B------:R-:W-:Y:S02]  /*3d40*/  PRMT R79, RZ, 0x7610, R79 ;  /* 0x00007610ff4f7816 */ /* 0x000fe4000000004f */
[----:B------:R-:W-:Y:S01]  /*3d50*/  PRMT R82, RZ, 0x7610, R82 ;  /* 0x00007610ff527816 */ /* 0x000fe20000000052 */
[----:B--2---:R2:W-:Y:S04]  /*3d60*/  STL [R1+0x26c], R81 ;  /* 0x00026c5101007387 */ /* 0x0045e80000100800 */
[----:B--2---:R-:W2:Y:S04]  /*3d70*/  LDL.LU R81, [R1+0x1038] ;  /* 0x0010380001517983 */ /* 0x004ea80000300800 */
[----:B------:R0:W-:Y:S02]  /*3d80*/  STL [R1+0x8e0], R36 ;  /* 0x0008e02401007387 */ /* 0x0001e40000100800 */
[----:B0-----:R-:W-:-:S04]  /*3d90*/  IADD3 R36, P5, PT, R5, UR5, RZ ;  /* 0x0000000505247c10 */ /* 0x001fc8000ffbe0ff */
[----:B------:R-:W-:Y:S02]  /*3da0*/  IADD3.X R15, PT, PT, R6, UR14, RZ, P5, !PT ;  /* 0x0000000e060f7c10 */ /* 0x000fe4000affe4ff */
[----:B------:R-:W-:Y:S01]  /*3db0*/  IADD3 R80, P5, PT, R7, UR5, RZ ;  /* 0x0000000507507c10 */ /* 0x000fe2000ffbe0ff */
[----:B------:R-:W-:Y:S01]  /*3dc0*/  STL [R1+0x8ec], R36 ;  /* 0x0008ec2401007387 */ /* 0x000fe20000100800 */
[----:B------:R-:W-:-:S03]  /*3dd0*/  @P3 IMAD.MOV.U32 R14, RZ, RZ, R36 ;  /* 0x000000ffff0e3224 */ /* 0x000fc600078e0024 */
[----:B------:R-:W-:Y:S04]  /*3de0*/  STL [R1+0x8e8], R15 ;  /* 0x0008e80f01007387 */ /* 0x000fe80000100800 */
[----:B------:R-:W-:Y:S04]  /*3df0*/  STL [R1+0x8f4], R80 ;  /* 0x0008f45001007387 */ /* 0x000fe80000100800 */
[----:B----4-:R0:W-:Y:S04]  /*3e00*/  STL [R1+0x268], R16 ;  /* 0x0002681001007387 */ /* 0x0101e80000100800 */
[----:B------:R4:W2:Y:S01]  /*3e10*/  @P3 LDG.E.U8 R82, desc[UR24][R14.64] ;  /* 0x000000180e523981 */ /* 0x0008a2000c1e1100 */
[----:B0-----:R-:W-:-:S02]  /*3e20*/  IADD3.X R16, PT, PT, R8, UR14, RZ, P5, !PT ;  /* 0x0000000e08107c10 */ /* 0x001fc4000affe4ff */
[----:B------:R-:W-:Y:S01]  /*3e30*/  IADD3 R36, P5, PT, R0, UR6, RZ ;  /* 0x0000000600247c10 */ /* 0x000fe2000ffbe0ff */
[----:B----4-:R-:W-:Y:S02]  /*3e40*/  @P3 IMAD.MOV.U32 R14, RZ, RZ, R80 ;  /* 0x000000ffff0e3224 */ /* 0x010fe400078e0050 */
[----:B------:R-:W-:-:S05]  /*3e50*/  IMAD.MOV.U32 R15, RZ, RZ, R16 ;  /* 0x000000ffff0f7224 */ /* 0x000fca00078e0010 */
[----:B------:R0:W4:Y:S04]  /*3e60*/  @P3 LDG.E.U8 R73, desc[UR24][R14.64] ;  /* 0x000000180e493981 */ /* 0x000128000c1e1100 */
[----:B------:R-:W-:Y:S01]  /*3e70*/  STL [R1+0x8f0], R16 ;  /* 0x0008f01001007387 */ /* 0x000fe20000100800 */
[----:B0-----:R-:W-:Y:S01]  /*3e80*/  IMAD.MOV.U32 R15, RZ, RZ, R36 ;  /* 0x000000ffff0f7224 */ /* 0x001fe200078e0024 */
[----:B------:R-:W-:Y:S02]  /*3e90*/  IADD3.X R14, PT, PT, R2, UR15, RZ, P5, !PT ;  /* 0x0000000f020e7c10 */ /* 0x000fe4000affe4ff */
[----:B------:R-:W-:Y:S02]  /*3ea0*/  STL [R1+0x99c], R36 ;  /* 0x00099c2401007387 */ /* 0x000fe40000100800 */
[----:B------:R-:W-:-:S02]  /*3eb0*/  @P4 LOP3.LUT R15, R15, R14, RZ, 0x3c, !PT ;  /* 0x0000000e0f0f4212 */ /* 0x000fc400078e3cff */
[----:B------:R0:W-:Y:S02]  /*3ec0*/  STL [R1+0x998], R14 ;  /* 0x0009980e01007387 */ /* 0x0001e40000100800 */
[----:B0-----:R-:W-:-:S04]  /*3ed0*/  @P4 LOP3.LUT R14, R15, R14, RZ, 0x3c, !PT ;  /* 0x0000000e0f0e4212 */ /* 0x001fc800078e3cff */
[----:B------:R-:W-:-:S05]  /*3ee0*/  @P4 LOP3.LUT R15, R15, R14, RZ, 0x3c, !PT ;  /* 0x0000000e0f0f4212 */ /* 0x000fca00078e3cff */
[----:B------:R0:W2:Y:S01]  /*3ef0*/  @P4 LDG.E.U8 R79, desc[UR24][R14.64] ;  /* 0x000000180e4f4981 */ /* 0x0000a2000c1e1100 */
[----:B------:R-:W-:-:S04]  /*3f00*/  IADD3 R36, P3, PT, R3, UR6, RZ ;  /* 0x0000000603247c10 */ /* 0x000fc8000ff7e0ff */
[----:B------:R-:W-:Y:S02]  /*3f10*/  IADD3.X R80, PT, PT, R4, UR15, RZ, P3, !PT ;  /* 0x0000000f04507c10 */ /* 0x000fe40009ffe4ff */
[----:B------:R-:W-:Y:S01]  /*3f20*/  PRMT R77, RZ, 0x7610, R77 ;  /* 0x00007610ff4d7816 */ /* 0x000fe2000000004d */
[----:B0-----:R-:W-:Y:S02]  /*3f30*/  @P4 IMAD.MOV.U32 R14, RZ, RZ, R36 ;  /* 0x000000ffff0e4224 */ /* 0x001fe400078e0024 */
[----:B------:R-:W-:Y:S01]  /*3f40*/  @P4 IMAD.MOV.U32 R15, RZ, RZ, R80 ;  /* 0x000000ffff0f4224 */ /* 0x000fe200078e0050 */
[----:B------:R-:W-:Y:S04]  /*3f50*/  STL [R1+0x9a4], R36 ;  /* 0x0009a42401007387 */ /* 0x000fe80000100800 */
[----:B------:R0:W2:Y:S01]  /*3f60*/  @P4 LDG.E.U8 R77, desc[UR24][R14.64] ;  /* 0x000000180e4d4981 */ /* 0x0000a2000c1e1100 */
[----:B---3--:R-:W-:-:S04]  /*3f70*/  SHF.R.U64 R16, R9, 0x1f, RZ ;  /* 0x0000001f09107819 */ /* 0x008fc800000012ff */
[----:B------:R-:W-:Y:S02]  /*3f80*/  LOP3.LUT P5, RZ, R16, 0x1, RZ, 0xc0, !PT ;  /* 0x0000000110ff7812 */ /* 0x000fe400078ac0ff */
[----:B------:R-:W-:Y:S01]  /*3f90*/  PRMT R16, RZ, 0x7610, R16 ;  /* 0x00007610ff107816 */ /* 0x000fe20000000010 */
[----:B----4-:R3:W-:Y:S04]  /*3fa0*/  STL [R1+0x278], R73 ;  /* 0x0002784901007387 */ /* 0x0107e80000100800 */
[----:B------:R4:W-:Y:S01]  /*3fb0*/  STL [R1+0x9a0], R80 ;  /* 0x0009a05001007387 */ /* 0x0009e20000100800 */
[----:B---3--:R-:W-:-:S05]  /*3fc0*/  IADD3 R73, P3, PT, R5, UR6, RZ ;  /* 0x0000000605497c10 */ /* 0x008fca000ff7e0ff */
[----:B------:R-:W-:Y:S01]  /*3fd0*/  STL [R1+0x9ac], R73 ;  /* 0x0009ac4901007387 */ /* 0x000fe20000100800 */
[----:B0-----:R-:W-:-:S03]  /*3fe0*/  @P4 IMAD.MOV.U32 R14, RZ, RZ, R73 ;  /* 0x000000ffff0e4224 */ /* 0x001fc600078e0049 */
[----:B--2---:R0:W-:Y:S04]  /*3ff0*/  STL [R1+0x25c], R79 ;  /* 0x00025c4f01007387 */ /* 0x0041e80000100800 */
[----:B----4-:R-:W2:Y:S04]  /*4000*/  LDL.LU R80, [R1+0x1034] ;  /* 0x0010340001507983 */ /* 0x010ea80000300800 */
[----:B------:R-:W3:Y:S01]  /*4010*/  LDL.LU R36, [R1+0x1030] ;  /* 0x0010300001247983 */ /* 0x000ee20000300800 */
[----:B0-----:R-:W-:-:S05]  /*4020*/  IADD3.X R79, PT, PT, R6, UR15, RZ, P3, !PT ;  /* 0x0000000f064f7c10 */ /* 0x001fca0009ffe4ff */
[----:B------:R-:W-:-:S05]  /*4030*/  @P4 IMAD.MOV.U32 R15, RZ, RZ, R79 ;  /* 0x000000ffff0f4224 */ /* 0x000fca00078e004f */
[----:B------:R0:W4:Y:S04]  /*4040*/  @P4 LDG.E.U8 R16, desc[UR24][R14.64] ;  /* 0x000000180e104981 */ /* 0x000128000c1e1100 */
[----:B------:R0:W-:Y:S01]  /*4050*/  STL [R1+0x258], R77 ;  /* 0x0002584d01007387 */ /* 0x0001e20000100800 */
[----:B------:R-:W-:-:S03]  /*4060*/  USHF.L.U32 UR5, UR12, 0x5, URZ ;  /* 0x000000050c057899 */ /* 0x000fc600080006ff */
[----:B------:R1:W-:Y:S01]  /*4070*/  STL [R1+0x9a8], R79 ;  /* 0x0009a84f01007387 */ /* 0x0003e20000100800 */
[----:B0-----:R-:W-:-:S04]  /*4080*/  IADD3 R77, P3, PT, R7, UR6, RZ ;  /* 0x00000006074d7c10 */ /* 0x001fc8000ff7e0ff */
[----:B-1----:R-:W-:Y:S01]  /*4090*/  IADD3.X R79, PT, PT, R8, UR15, RZ, P3, !PT ;  /* 0x0000000f084f7c10 */ /* 0x002fe20009ffe4ff */
[----:B------:R-:W-:Y:S01]  /*40a0*/  @P4 IMAD.MOV.U32 R14, RZ, RZ, R77 ;  /* 0x000000ffff0e4224 */ /* 0x000fe200078e004d */
[----:B------:R-:W-:Y:S01]  /*40b0*/  PRMT R81, RZ, 0x7610, R81 ;  /* 0x00007610ff517816 */ /* 0x000fe20000000051 */
[----:B------:R-:W-:Y:S02]  /*40c0*/  USHF.R.S32.HI UR6, URZ, 0x1f, UR5 ;  /* 0x0000001fff067899 */ /* 0x000fe40008011405 */
[----:B------:R-:W-:Y:S01]  /*40d0*/  IADD3 R73, P3, PT, R0, UR5, RZ ;  /* 0x0000000500497c10 */ /* 0x000fe2000ff7e0ff */
[----:B------:R-:W-:Y:S01]  /*40e0*/  @P4 IMAD.MOV.U32 R15, RZ, RZ, R79 ;  /* 0x000000ffff0f4224 */ /* 0x000fe200078e004f */
[----:B------:R0:W-:Y:S04]  /*40f0*/  STL [R1+0x9b4], R77 ;  /* 0x0009b44d01007387 */ /* 0x0001e80000100800 */
[----:B------:R1:W3:Y:S01]  /*4100*/  @P4 LDG.E.U8 R81, desc[UR24][R14.64] ;  /* 0x000000180e514981 */ /* 0x0002e2000c1e1100 */
[----:B0-----:R-:W-:Y:S01]  /*4110*/  IADD3 R77, P4, PT, R3, UR5, RZ ;  /* 0x00000005034d7c10 */ /* 0x001fe2000ff9e0ff */
[----:B-1----:R-:W-:Y:S01]  /*4120*/  IMAD.MOV.U32 R15, RZ, RZ, R73 ;  /* 0x000000ffff0f7224 */ /* 0x002fe200078e0049 */
[----:B------:R-:W-:-:S04]  /*4130*/  IADD3.X R14, PT, PT, R2, UR6, RZ, P3, !PT ;  /* 0x00000006020e7c10 */ /* 0x000fc80009ffe4ff */
[----:B------:R-:W-:Y:S02]  /*4140*/  @P5 LOP3.LUT R15, R15, R14, RZ, 0x3c, !PT ;  /* 0x0000000e0f0f5212 */ /* 0x000fe400078e3cff */
[----:B--2---:R-:W-:Y:S01]  /*4150*/  PRMT R80, RZ, 0x7610, R80 ;  /* 0x00007610ff507816 */ /* 0x004fe20000000050 */
[----:B----4-:R-:W-:Y:S04]  /*4160*/  STL [R1+0x274], R16 ;  /* 0x0002741001007387 */ /* 0x010fe80000100800 */
[----:B------:R-:W-:Y:S04]  /*4170*/  STL [R1+0x9b0], R79 ;  /* 0x0009b04f01007387 */ /* 0x000fe80000100800 */
[----:B------:R0:W-:Y:S04]  /*4180*/  STL [R1+0xa40], R73 ;  /* 0x000a404901007387 */ /* 0x0001e80000100800 */
[----:B------:R-:W-:Y:S04]  /*4190*/  STL [R1+0xcb4], R77 ;  /* 0x000cb44d01007387 */ /* 0x000fe80000100800 */
[----:B------:R1:W-:Y:S01]  /*41a0*/  STL [R1+0xa3c], R14 ;  /* 0x000a3c0e01007387 */ /* 0x0003e20000100800 */
[----:B0-----:R-:W-:-:S02]  /*41b0*/  IADD3.X R73, PT, PT, R4, UR6, RZ, P4, !PT ;  /* 0x0000000604497c10 */ /* 0x001fc4000a7fe4ff */
[----:B-1----:R-:W-:-:S04]  /*41c0*/  @P5 LOP3.LUT R14, R15, R14, RZ, 0x3c, !PT ;  /* 0x0000000e0f0e5212 */ /* 0x002fc800078e3cff */
[----:B------:R-:W-:Y:S02]  /*41d0*/  @P5 LOP3.LUT R15, R15, R14, RZ, 0x3c, !PT ;  /* 0x0000000e0f0f5212 */ /* 0x000fe400078e3cff */
[----:B---3--:R-:W-:-:S03]  /*41e0*/  PRMT R36, RZ, 0x7610, R36 ;  /* 0x00007610ff247816 */ /* 0x008fc60000000024 */
[----:B------:R0:W2:Y:S02]  /*41f0*/  @P5 LDG.E.U8 R80, desc[UR24][R14.64] ;  /* 0x000000180e505981 */ /* 0x0000a4000c1e1100 */
[----:B0-----:R-:W-:Y:S02]  /*4200*/  @P5 IMAD.MOV.U32 R14, RZ, RZ, R77 ;  /* 0x000000ffff0e5224 */ /* 0x001fe400078e004d */
[----:B------:R-:W-:-:S05]  /*4210*/  @P5 IMAD.MOV.U32 R15, RZ, RZ, R73 ;  /* 0x000000ffff0f5224 */ /* 0x000fca00078e0049 */
[----:B------:R0:W3:Y:S01]  /*4220*/  @P5 LDG.E.U8 R36, desc[UR24][R14.64] ;  /* 0x000000180e245981 */ /* 0x0000e2000c1e1100 */
[----:B------:R-:W-:Y:S02]  /*4230*/  IADD3 R79, P4, PT, R5, UR5, RZ ;  /* 0x00000005054f7c10 */ /* 0x000fe4000ff9e0ff */
[----:B------:R-:W-:Y:S01]  /*4240*/  PRMT R78, RZ, 0x7610, R78 ;  /* 0x00007610ff4e7816 */ /* 0x000fe2000000004e */
[----:B------:R1:W-:Y:S01]  /*4250*/  STL [R1+0xcb0], R73 ;  /* 0x000cb04901007387 */ /* 0x0003e20000100800 */
[----:B0-----:R-:W-:Y:S01]  /*4260*/  IADD3.X R15, PT, PT, R6, UR6, RZ, P4, !PT ;  /* 0x00000006060f7c10 */ /* 0x001fe2000a7fe4ff */
[----:B------:R-:W-:Y:S02]  /*4270*/  @P5 IMAD.MOV.U32 R14, RZ, RZ, R79 ;  /* 0x000000ffff0e5224 */ /* 0x000fe400078e004f */
[----:B-1----:R-:W4:Y:S04]  /*4280*/  LDL.LU R73, [R1+0x102c] ;  /* 0x00102c0001497983 */ /* 0x002f280000300800 */
[----:B------:R-:W-:Y:S04]  /*4290*/  STL [R1+0xcb8], R79 ;  /* 0x000cb84f01007387 */ /* 0x000fe80000100800 */
[----:B------:R0:W2:Y:S01]  /*42a0*/  @P5 LDG.E.U8 R78, desc[UR24][R14.64] ;  /* 0x000000180e4e5981 */ /* 0x0000a2000c1e1100 */
[----:B------:R-:W-:-:S03]  /*42b0*/  PRMT R87, RZ, 0x7610, R87 ;  /* 0x00007610ff577816 */ /* 0x000fc60000000057 */
[----:B---3--:R1:W-:Y:S02]  /*42c0*/  STL [R1+0x260], R36 ;  /* 0x0002602401007387 */ /* 0x0083e40000100800 */
[----:B-1----:R-:W-:-:S04]  /*42d0*/  IADD3 R36, P4, PT, R7, UR5, RZ ;  /* 0x0000000507247c10 */ /* 0x002fc8000ff9e0ff */
[----:B------:R-:W-:Y:S01]  /*42e0*/  IADD3.X R77, PT, PT, R8, UR6, RZ, P4, !PT ;  /* 0x00000006084d7c10 */ /* 0x000fe2000a7fe4ff */
[----:B------:R1:W-:Y:S04]  /*42f0*/  STL [R1+0xca4], R15 ;  /* 0x000ca40f01007387 */ /* 0x0003e80000100800 */
[----:B0-----:R-:W-:Y:S02]  /*4300*/  IMAD.MOV.U32 R14, RZ, RZ, R77 ;  /* 0x000000ffff0e7224 */ /* 0x001fe400078e004d */
[----:B-1----:R-:W-:-:S05]  /*4310*/  IMAD.MOV.U32 R15, RZ, RZ, R36 ;  /* 0x000000ffff0f7224 */ /* 0x002fca00078e0024 */
[----:B------:R-:W-:-:S04]  /*4320*/  @P5 LOP3.LUT R15, R15, R14, RZ, 0x3c, !PT ;  /* 0x0000000e0f0f5212 */ /* 0x000fc800078e3cff */
[----:B------:R-:W-:-:S04]  /*4330*/  @P5 LOP3.LUT R14, R15, R14, RZ, 0x3c, !PT ;  /* 0x0000000e0f0e5212 */ /* 0x000fc800078e3cff */
[----:B------:R-:W-:-:S05]  /*4340*/  @P5 LOP3.LUT R15, R15, R14, RZ, 0x3c, !PT ;  /* 0x0000000e0f0f5212 */ /* 0x000fca00078e3cff */
[----:B------:R0:W3:Y:S01]  /*4350*/  @P5 LDG.E.U8 R87, desc[UR24][R14.64] ;  /* 0x000000180e575981 */ /* 0x0000e2000c1e1100 */
[----:B------:R-:W-:Y:S01]  /*4360*/  UIMAD UR5, UR12, 0x28, URZ ;  /* 0x000000280c0578a4 */ /* 0x000fe2000f8e02ff */
[----:B------:R-:W-:Y:S02]  /*4370*/  SHF.R.U64 R16, R9, 0x17, RZ ;  /* 0x0000001709107819 */ /* 0x000fe400000012ff */
[----:B------:R1:W-:Y:S01]  /*4380*/  STL [R1+0xcac], R36 ;  /* 0x000cac2401007387 */ /* 0x0003e20000100800 */
[----:B------:R-:W-:-:S03]  /*4390*/  USHF.R.S32.HI UR14, URZ, 0x1f, UR5 ;  /* 0x0000001fff0e7899 */ /* 0x000fc60008011405 */
[----:B------:R-:W3:Y:S01]  /*43a0*/  LDL.LU R79, [R1+0x1028] ;  /* 0x00102800014f7983 */ /* 0x000ee20000300800 */
[----:B------:R-:W-:-:S03]  /*43b0*/  LOP3.LUT P3, RZ, R16, 0x1, RZ, 0xc0, !PT ;  /* 0x0000000110ff7812 */ /* 0x000fc6000786c0ff */
[----:B--2---:R2:W-:Y:S01]  /*43c0*/  STL [R1+0x24c], R78 ;  /* 0x00024c4e01007387 */ /* 0x0045e20000100800 */
[----:B-1----:R-:W-:Y:S02]  /*43d0*/  IADD3 R36, P4, PT, R0, UR5, RZ ;  /* 0x0000000500247c10 */ /* 0x002fe4000ff9e0ff */
[----:B0-----:R-:W-:-:S03]  /*43e0*/  SHF.R.U64 R14, R9, 0xf, RZ ;  /* 0x0000000f090e7819 */ /* 0x001fc600000012ff */
[----:B------:R-:W-:Y:S01]  /*43f0*/  IMAD.MOV.U32 R15, RZ, RZ, R36 ;  /* 0x000000ffff0f7224 */ /* 0x000fe200078e0024 */
[----:B--2---:R-:W2:Y:S04]  /*4400*/  LDL.LU R78, [R1+0x1024] ;  /* 0x00102400014e7983 */ /* 0x004ea80000300800 */
[----:B------:R0:W-:Y:S04]  /*4410*/  STL [R1+0xca8], R77 ;  /* 0x000ca84d01007387 */ /* 0x0001e80000100800 */
[----:B0-----:R-:W2:Y:S04]  /*4420*/  LDL.LU R77, [R1+0x1020] ;  /* 0x00102000014d7983 */ /* 0x001ea80000300800 */
[----:B------:R0:W-:Y:S02]  /*4430*/  STL [R1+0xca0], R36 ;  /* 0x000ca02401007387 */ /* 0x0001e40000100800 */
[----:B0-----:R-:W-:-:S02]  /*4440*/  IADD3.X R36, PT, PT, R2, UR14, RZ, P4, !PT ;  /* 0x0000000e02247c10 */ /* 0x001fc4000a7fe4ff */
[----:B------:R-:W-:-:S03]  /*4450*/  LOP3.LUT P4, RZ, R14, 0x1, RZ, 0xc0, !PT ;  /* 0x000000010eff7812 */ /* 0x000fc6000788c0ff */
[----:B------:R-:W-:-:S05]  /*4460*/  IMAD.MOV.U32 R14, RZ, RZ, R36 ;  /* 0x000000ffff0e7224 */ /* 0x000fca00078e0024 */
[----:B------:R-:W-:-:S04]  /*4470*/  @P3 LOP3.LUT R15, R15, R14, RZ, 0x3c, !PT ;  /* 0x0000000e0f0f3212 */ /* 0x000fc800078e3cff */
[C---:B------:R-:W-:Y:S02]  /*4480*/  @P3 LOP3.LUT R14, R15.reuse, R14, RZ, 0x3c, !PT ;  /* 0x0000000e0f0e3212 */ /* 0x040fe400078e3cff */
[----:B----4-:R-:W-:Y:S02]  /*4490*/  PRMT R73, RZ, 0x7610, R73 ;  /* 0x00007610ff497816 */ /* 0x010fe40000000049 */
[----:B------:R-:W-:-:S05]  /*44a0*/  @P3 LOP3.LUT R15, R15, R14, RZ, 0x3c, !PT ;  /* 0x0000000e0f0f3212 */ /* 0x000fca00078e3cff */
[----:B------:R0:W4:Y:S01]  /*44b0*/  @P3 LDG.E.U8 R73, desc[UR24][R14.64] ;  /* 0x000000180e493981 */ /* 0x000122000c1e1100 */
[----:B------:R-:W-:-:S03]  /*44c0*/  PRMT R16, RZ, 0x7610, R16 ;  /* 0x00007610ff107816 */ /* 0x000fc60000000010 */
[----:B---3--:R1:W-:Y:S04]  /*44d0*/  STL [R1+0x248], R87 ;  /* 0x0002485701007387 */ /* 0x0083e80000100800 */
[----:B------:R3:W-:Y:S01]  /*44e0*/  STL [R1+0xc94], R36 ;  /* 0x000c942401007387 */ /* 0x0007e20000100800 */
[----:B-1----:R-:W-:-:S04]  /*44f0*/  IADD3 R87, P5, PT, R3, UR5, RZ ;  /* 0x0000000503577c10 */ /* 0x002fc8000ffbe0ff */
[----:B---3--:R-:W-:Y:S01]  /*4500*/  IADD3.X R36, PT, PT, R4, UR14, RZ, P5, !PT ;  /* 0x0000000e04247c10 */ /* 0x008fe2000affe4ff */
[----:B0-----:R-:W-:-:S04]  /*4510*/  @P3 IMAD.MOV.U32 R14, RZ, RZ, R87 ;  /* 0x000000ffff0e3224 */ /* 0x001fc800078e0057 */
[----:B------:R-:W-:-:S05]  /*4520*/  IMAD.MOV.U32 R15, RZ, RZ, R36 ;  /* 0x000000ffff0f7224 */ /* 0x000fca00078e0024 */
[----:B------:R0:W3:Y:S04]  /*4530*/  @P3 LDG.E.U8 R16, desc[UR24][R14.64] ;  /* 0x000000180e103981 */ /* 0x0000e8000c1e1100 */
[----:B------:R-:W-:Y:S01]  /*4540*/  STL [R1+0xc9c], R87 ;  /* 0x000c9c5701007387 */ /* 0x000fe20000100800 */
[----:B------:R-:W-:Y:S02]  /*4550*/  PRMT R79, RZ, 0x7610, R79 ;  /* 0x00007610ff4f7816 */ /* 0x000fe4000000004f */
[----:B------:R-:W-:Y:S01]  /*4560*/  PRMT R76, RZ, 0x7610, R76 ;  /* 0x00007610ff4c7816 */ /* 0x000fe2000000004c */
[----:B----4-:R1:W-:Y:S04]  /*4570*/  STL [R1+0x250], R73 ;  /* 0x0002504901007387 */ /* 0x0103e80000100800 */
[----:B-1----:R-:W4:Y:S04]  /*4580*/  LDL.LU R73, [R1+0x101c] ;  /* 0x00101c0001497983 */ /* 0x002f280000300800 */
[----:B------:R1:W-:Y:S02]  /*4590*/  STL [R1+0xc98], R36 ;  /* 0x000c982401007387 */ /* 0x0003e40000100800 */
[----:B-1----:R-:W-:-:S04]  /*45a0*/  IADD3 R36, P5, PT, R5, UR5, RZ ;  /* 0x0000000505247c10 */ /* 0x002fc8000ffbe0ff */
[----:B0-----:R-:W-:Y:S02]  /*45b0*/  IADD3.X R15, PT, PT, R6, UR14, RZ, P5, !PT ;  /* 0x0000000e060f7c10 */ /* 0x001fe4000affe4ff */
[----:B------:R-:W-:Y:S01]  /*45c0*/  IADD3 R87, P5, PT, R7, UR5, RZ ;  /* 0x0000000507577c10 */ /* 0x000fe2000ffbe0ff */
[----:B------:R-:W-:Y:S01]  /*45d0*/  STL [R1+0xc90], R36 ;  /* 0x000c902401007387 */ /* 0x000fe20000100800 */
[----:B------:R-:W-:-:S03]  /*45e0*/  @P3 IMAD.MOV.U32 R14, RZ, RZ, R36 ;  /* 0x000000ffff0e3224 */ /* 0x000fc600078e0024 */
[----:B------:R-:W-:Y:S04]  /*45f0*/  STL [R1+0xc84], R15 ;  /* 0x000c840f01007387 */ /* 0x000fe80000100800 */
[----:B------:R-:W-:Y:S04]  /*4600*/  STL [R1+0xc8c], R87 ;  /* 0x000c8c5701007387 */ /* 0x000fe80000100800 */
[----:B------:R0:W2:Y:S02]  /*4610*/  @P3 LDG.E.U8 R79, desc[UR24][R14.64] ;  /* 0x000000180e4f3981 */ /* 0x0000a4000c1e1100 */
[----:B0-----:R-:W-:-:S02]  /*4620*/  @P3 IMAD.MOV.U32 R14, RZ, RZ, R87 ;  /* 0x000000ffff0e3224 */ /* 0x001fc400078e0057 */
[----:B---3--:R0:W-:Y:S02]  /*4630*/  STL [R1+0x244], R16 ;  /* 0x0002441001007387 */ /* 0x0081e40000100800 */
[----:B0-----:R-:W-:-:S05]  /*4640*/  IADD3.X R16, PT, PT, R8, UR14, RZ, P5, !PT ;  /* 0x0000000e08107c10 */ /* 0x001fca000affe4ff */
[----:B------:R-:W-:-:S05]  /*4650*/  IMAD.MOV.U32 R15, RZ, RZ, R16 ;  /* 0x000000ffff0f7224 */ /* 0x000fca00078e0010 */
[----:B------:R0:W3:Y:S01]  /*4660*/  @P3 LDG.E.U8 R76, desc[UR24][R14.64] ;  /* 0x000000180e4c3981 */ /* 0x0000e2000c1e1100 */
[----:B------:R-:W-:-:S04]  /*4670*/  UIMAD UR6, UR12, 0x30, URZ ;  /* 0x000000300c0678a4 */ /* 0x000fc8000f8e02ff */
[----:B------:R-:W-:Y:S02]  /*4680*/  USHF.R.S32.HI UR15, URZ, 0x1f, UR6 ;  /* 0x0000001fff0f7899 */ /* 0x000fe40008011406 */
[----:B------:R-:W-:-:S04]  /*4690*/  IADD3 R36, P5, PT, R0, UR6, RZ ;  /* 0x0000000600247c10 */ /* 0x000fc8000ffbe0ff */
[----:B0-----:R-:W-:Y:S01]  /*46a0*/  IADD3.X R14, PT, PT, R2, UR15, RZ, P5, !PT ;  /* 0x0000000f020e7c10 */ /* 0x001fe2000affe4ff */
[----:B------:R-:W-:Y:S01]  /*46b0*/  IMAD.MOV.U32 R15, RZ, RZ, R36 ;  /* 0x000000ffff0f7224 */ /* 0x000fe200078e0024 */
[----:B------:R-:W-:Y:S04]  /*46c0*/  STL [R1+0xc88], R16 ;  /* 0x000c881001007387 */ /* 0x000fe80000100800 */
[----:B------:R-:W-:Y:S01]  /*46d0*/  @P4 LOP3.LUT R15, R15, R14, RZ, 0x3c, !PT ;  /* 0x0000000e0f0f4212 */ /* 0x000fe200078e3cff */
[----:B------:R-:W-:Y:S01]  /*46e0*/  STL [R1+0xc80], R36 ;  /* 0x000c802401007387 */ /* 0x000fe20000100800 */
[----:B------:R-:W-:-:S03]  /*46f0*/  PRMT R74, RZ, 0x7610, R74 ;  /* 0x00007610ff4a7816 */ /* 0x000fc6000000004a */
[----:B---3--:R-:W-:Y:S04]  /*4700*/  STL [R1+0x254], R76 ;  /* 0x0002544c01007387 */ /* 0x008fe80000100800 */
[----:B------:R0:W-:Y:S02]  /*4710*/  STL [R1+0xb44], R14 ;  /* 0x000b440e01007387 */ /* 0x0001e40000100800 */
[----:B0-----:R-:W-:-:S04]  /*4720*/  @P4 LOP3.LUT R14, R15, R14, RZ, 0x3c, !PT ;  /* 0x0000000e0f0e4212 */ /* 0x001fc800078e3cff */
[----:B------:R-:W-:-:S05]  /*4730*/  @P4 LOP3.LUT R15, R15, R14, RZ, 0x3c, !PT ;  /* 0x0000000e0f0f4212 */ /* 0x000fca00078e3cff */
[----:B------:R0:W3:Y:S01]  /*4740*/  @P4 LDG.E.U8 R74, desc[UR24][R14.64] ;  /* 0x000000180e4a4981 */ /* 0x0000e2000c1e1100 */
[----:B------:R-:W-:-:S04]  /*4750*/  IADD3 R76, P5, PT, R3, UR6, RZ ;  /* 0x00000006034c7c10 */ /* 0x000fc8000ffbe0ff */
[----:B------:R-:W-:Y:S02]  /*4760*/  IADD3.X R87, PT, PT, R4, UR15, RZ, P5, !PT ;  /* 0x0000000f04577c10 */ /* 0x000fe4000affe4ff */
[----:B------:R-:W-:Y:S01]  /*4770*/  IADD3 R36, P5, PT, R5, UR6, RZ ;  /* 0x0000000605247c10 */ /* 0x000fe2000ffbe0ff */
[----:B------:R-:W-:Y:S01]  /*4780*/  STL [R1+0xb4c], R76 ;  /* 0x000b4c4c01007387 */ /* 0x000fe20000100800 */
[----:B--2---:R-:W-:Y:S01]  /*4790*/  PRMT R78, RZ, 0x7610, R78 ;  /* 0x00007610ff4e7816 */ /* 0x004fe2000000004e */
[----:B0-----:R-:W-:Y:S02]  /*47a0*/  @P4 IMAD.MOV.U32 R14, RZ, RZ, R76 ;  /* 0x000000ffff0e4224 */ /* 0x001fe400078e004c */
[----:B------:R-:W-:Y:S01]  /*47b0*/  STL [R1+0xb48], R87 ;  /* 0x000b485701007387 */ /* 0x000fe20000100800 */
[----:B------:R-:W-:Y:S01]  /*47c0*/  SHF.R.U64 R16, R9, 0x7, RZ ;  /* 0x0000000709107819 */ /* 0x000fe200000012ff */
[----:B------:R-:W-:Y:S02]  /*47d0*/  @P4 IMAD.MOV.U32 R15, RZ, RZ, R87 ;  /* 0x000000ffff0f4224 */ /* 0x000fe400078e0057 */
[----:B------:R0:W-:Y:S01]  /*47e0*/  STL [R1+0xb54], R36 ;  /* 0x000b542401007387 */ /* 0x0001e20000100800 */
[----:B------:R-:W-:-:S02]  /*47f0*/  LOP3.LUT P3, RZ, R16, 0x1, RZ, 0xc0, !PT ;  /* 0x0000000110ff7812 */ /* 0x000fc4000786c0ff */
[----:B------:R-:W-:Y:S01]  /*4800*/  PRMT R16, RZ, 0x7610, R16 ;  /* 0x00007610ff107816 */ /* 0x000fe20000000010 */
[----:B------:R1:W2:Y:S02]  /*4810*/  @P4 LDG.E.U8 R78, desc[UR24][R14.64] ;  /* 0x000000180e4e4981 */ /* 0x0002a4000c1e1100 */
[----:B-1----:R-:W-:Y:S01]  /*4820*/  @P4 IMAD.MOV.U32 R14, RZ, RZ, R36 ;  /* 0x000000ffff0e4224 */ /* 0x002fe200078e0024 */
[----:B------:R-:W-:Y:S01]  /*4830*/  UIMAD UR5, UR12, 0x38, URZ ;  /* 0x000000380c0578a4 */ /* 0x000fe2000f8e02ff */
[----:B------:R-:W-:Y:S01]  /*4840*/  PRMT R77, RZ, 0x7610, R77 ;  /* 0x00007610ff4d7816 */ /* 0x000fe2000000004d */
[----:B0-----:R-:W0:Y:S01]  /*4850*/  LDC R36, c[0x0][0x3a0] ;  /* 0x0000e800ff247b82 */ /* 0x001e220000000800 */
[----:B---3--:R1:W-:Y:S02]  /*4860*/  STL [R1+0x234], R74 ;  /* 0x0002344a01007387 */ /* 0x0083e40000100800 */
[----:B-1----:R-:W-:-:S05]  /*4870*/  IADD3.X R74, PT, PT, R6, UR15, RZ, P5, !PT ;  /* 0x0000000f064a7c10 */ /* 0x002fca000affe4ff */
[----:B------:R-:W-:-:S05]  /*4880*/  @P4 IMAD.MOV.U32 R15, RZ, RZ, R74 ;  /* 0x000000ffff0f4224 */ /* 0x000fca00078e004a */
[----:B------:R1:W3:Y:S01]  /*4890*/  @P4 LDG.E.U8 R16, desc[UR24][R14.64] ;  /* 0x000000180e104981 */ /* 0x0002e2000c1e1100 */
[----:B------:R-:W-:-:S04]  /*48a0*/  IADD3 R76, P5, PT, R7, UR6, RZ ;  /* 0x00000006074c7c10 */ /* 0x000fc8000ffbe0ff */
[----:B------:R-:W-:Y:S01]  /*48b0*/  IADD3.X R87, PT, PT, R8, UR15, RZ, P5, !PT ;  /* 0x0000000f08577c10 */ /* 0x000fe2000affe4ff */
[----:B------:R0:W-:Y:S01]  /*48c0*/  STL [R1+0xb50], R74 ;  /* 0x000b504a01007387 */ /* 0x0001e20000100800 */
[----:B------:R-:W-:Y:S01]  /*48d0*/  USHF.R.S32.HI UR14, URZ, 0x1f, UR5 ;  /* 0x0000001fff0e7899 */ /* 0x000fe20008011405 */
[----:B-1----:R-:W-:Y:S02]  /*48e0*/  @P4 IMAD.MOV.U32 R14, RZ, RZ, R76 ;  /* 0x000000ffff0e4224 */ /* 0x002fe400078e004c */
[----:B------:R-:W-:Y:S01]  /*48f0*/  @P4 IMAD.MOV.U32 R15, RZ, RZ, R87 ;  /* 0x000000ffff0f4224 */ /* 0x000fe200078e0057 */
[----:B------:R-:W-:Y:S01]  /*4900*/  STL [R1+0xb5c], R76 ;  /* 0x000b5c4c01007387 */ /* 0x000fe20000100800 */
[----:B0-----:R-:W-:-:S03]  /*4910*/  IADD3 R74, P5, PT, R0, UR5, RZ ;  /* 0x00000005004a7c10 */ /* 0x001fc6000ffbe0ff */
[----:B------:R0:W2:Y:S02]  /*4920*/  @P4 LDG.E.U8 R77, desc[UR24][R14.64] ;  /* 0x000000180e4d4981 */ /* 0x0000a4000c1e1100 */
[----:B0-----:R-:W-:Y:S01]  /*4930*/  IMAD.MOV.U32 R15, RZ, RZ, R74 ;  /* 0x000000ffff0f7224 */ /* 0x001fe200078e004a */
[----:B------:R-:W-:-:S04]  /*4940*/  IADD3.X R14, PT, PT, R2, UR14, RZ, P5, !PT ;  /* 0x0000000e020e7c10 */ /* 0x000fc8000affe4ff */
[----:B------:R-:W-:Y:S02]  /*4950*/  @P3 LOP3.LUT R15, R15, R14, RZ, 0x3c, !PT ;  /* 0x0000000e0f0f3212 */ /* 0x000fe400078e3cff */
[----:B----4-:R-:W-:Y:S02]  /*4960*/  PRMT R73, RZ, 0x7610, R73 ;  /* 0x00007610ff497816 */ /* 0x010fe40000000049 */
[----:B------:R-:W-:Y:S01]  /*4970*/  PRMT R72, RZ, 0x7610, R72 ;  /* 0x00007610ff487816 */ /* 0x000fe20000000048 */
[----:B---3--:R-:W-:Y:S04]  /*4980*/  STL [R1+0x240], R16 ;  /* 0x0002401001007387 */ /* 0x008fe80000100800 */
[----:B------:R-:W-:Y:S04]  /*4990*/  STL [R1+0xb58], R87 ;  /* 0x000b585701007387 */ /* 0x000fe80000100800 */
[----:B------:R0:W-:Y:S02]  /*49a0*/  STL [R1+0xbe4], R74 ;  /* 0x000be44a01007387 */ /* 0x0001e40000100800 */
[----:B0-----:R-:W-:-:S05]  /*49b0*/  IADD3 R74, P4, PT, R3, UR5, RZ ;  /* 0x00000005034a7c10 */ /* 0x001fca000ff9e0ff */
[----:B------:R-:W-:Y:S04]  /*49c0*/  STL [R1+0xbec], R74 ;  /* 0x000bec4a01007387 */ /* 0x000fe80000100800 */
[----:B------:R0:W-:Y:S01]  /*49d0*/  STL [R1+0xbe0], R14 ;  /* 0x000be00e01007387 */ /* 0x0001e20000100800 */
[----:B------:R-:W-:Y:S02]  /*49e0*/  IADD3.X R76, PT, PT, R4, UR14, RZ, P4, !PT ;  /* 0x0000000e044c7c10 */ /* 0x000fe4000a7fe4ff */
[----:B0-----:R-:W-:-:S04]  /*49f0*/  @P3 LOP3.LUT R14, R15, R14, RZ, 0x3c, !PT ;  /* 0x0000000e0f0e3212 */ /* 0x001fc800078e3cff */
[----:B------:R-:W-:-:S05]  /*4a00*/  @P3 LOP3.LUT R15, R15, R14, RZ, 0x3c, !PT ;  /* 0x0000000e0f0f3212 */ /* 0x000fca00078e3cff */
[----:B------:R0:W3:Y:S02]  /*4a10*/  @P3 LDG.E.U8 R73, desc[UR24][R14.64] ;  /* 0x000000180e493981 */ /* 0x0000e4000c1e1100 */
[----:B0-----:R-:W-:Y:S02]  /*4a20*/  @P3 IMAD.MOV.U32 R14, RZ, RZ, R74 ;  /* 0x000000ffff0e3224 */ /* 0x001fe400078e004a */
[----:B------:R-:W-:-:S05]  /*4a30*/  @P3 IMAD.MOV.U32 R15, RZ, RZ, R76 ;  /* 0x000000ffff0f3224 */ /* 0x000fca00078e004c */
[----:B------:R0:W4:Y:S01]  /*4a40*/  @P3 LDG.E.U8 R72, desc[UR24][R14.64] ;  /* 0x000000180e483981 */ /* 0x000122000c1e1100 */
[----:B------:R-:W-:Y:S01]  /*4a50*/  VIADD R16, R36, 0xfffffff6 ;  /* 0xfffffff624107836 */ /* 0x000fe20000000000 */
[----:B------:R-:W-:Y:S02]  /*4a60*/  IADD3 R87, P4, PT, R5, UR5, RZ ;  /* 0x0000000505577c10 */ /* 0x000fe4000ff9e0ff */
[----:B------:R1:W-:Y:S02]  /*4a70*/  STL [R1+0xbe8], R76 ;  /* 0x000be84c01007387 */ /* 0x0003e40000100800 */
[----:B------:R-:W-:Y:S02]  /*4a80*/  ISETP.GE.U32.AND P5, PT, R16, 0x7fffffb7, PT ;  /* 0x7fffffb71000780c */ /* 0x000fe40003fa6070 */
[----:B------:R-:W-:Y:S02]  /*4a90*/  PRMT R16, RZ, 0x7610, R16 ;  /* 0x00007610ff107816 */ /* 0x000fe40000000010 */
[----:B0-----:R-:W-:Y:S01]  /*4aa0*/  IADD3.X R15, PT, PT, R6, UR14, RZ, P4, !PT ;  /* 0x0000000e060f7c10 */ /* 0x001fe2000a7fe4ff */
[----:B------:R-:W-:Y:S01]  /*4ab0*/  @P3 IMAD.MOV.U32 R14, RZ, RZ, R87 ;  /* 0x000000ffff0e3224 */ /* 0x000fe200078e0057 */
[----:B-1----:R-:W2:Y:S04]  /*4ac0*/  LDL.LU R76, [R1+0x1018] ;  /* 0x00101800014c7983 */ /* 0x002ea80000300800 */
[----:B------:R0:W2:Y:S04]  /*4ad0*/  @P3 LDG.E.U8 R16, desc[UR24][R14.64] ;  /* 0x000000180e103981 */ /* 0x0000a8000c1e1100 */
[----:B------:R-:W-:Y:S01]  /*4ae0*/  STL [R1+0xbf4], R87 ;  /* 0x000bf45701007387 */ /* 0x000fe20000100800 */
[----:B------:R-:W-:Y:S01]  /*4af0*/  PRMT R71, RZ, 0x7610, R71 ;  /* 0x00007610ff477816 */ /* 0x000fe20000000047 */
[----:B------:R-:W-:Y:S01]  /*4b00*/  USHF.R.S32.HI UR6, URZ, 0x1f, UR12 ;  /* 0x0000001fff067899 */ /* 0x000fe2000801140c */
[----:B------:R-:W-:Y:S01]  /*4b10*/  PRMT R75, RZ, 0x7610, R75 ;  /* 0x00007610ff4b7816 */ /* 0x000fe2000000004b */
[----:B----4-:R1:W-:Y:S02]  /*4b20*/  STL [R1+0x23c], R72 ;  /* 0x00023c4801007387 */ /* 0x0103e40000100800 */
[----:B-1----:R-:W-:-:S04]  /*4b30*/  IADD3 R72, P4, PT, R7, UR5, RZ ;  /* 0x0000000507487c10 */ /* 0x002fc8000ff9e0ff */
[----:B------:R-:W-:Y:S01]  /*4b40*/  IADD3.X R74, PT, PT, R8, UR14, RZ, P4, !PT ;  /* 0x0000000e084a7c10 */ /* 0x000fe2000a7fe4ff */
[----:B------:R1:W-:Y:S01]  /*4b50*/  STL [R1+0xbf0], R15 ;  /* 0x000bf00f01007387 */ /* 0x0003e20000100800 */
[----:B0-----:R-:W-:Y:S01]  /*4b60*/  @P3 IMAD.MOV.U32 R14, RZ, RZ, R72 ;  /* 0x000000ffff0e3224 */ /* 0x001fe200078e0048 */
[----:B------:R-:W-:Y:S02]  /*4b70*/  IADD3 R87, P4, PT, R0, UR12, RZ ;  /* 0x0000000c00577c10 */ /* 0x000fe4000ff9e0ff */
[----:B------:R-:W-:Y:S01]  /*4b80*/  STL [R1+0xbfc], R72 ;  /* 0x000bfc4801007387 */ /* 0x000fe20000100800 */
[----:B-1----:R-:W-:-:S03]  /*4b90*/  @P3 IMAD.MOV.U32 R15, RZ, RZ, R74 ;  /* 0x000000ffff0f3224 */ /* 0x002fc600078e004a */
[----:B------:R0:W-:Y:S04]  /*4ba0*/  STL [R1+0xbf8], R74 ;  /* 0x000bf84a01007387 */ /* 0x0001e80000100800 */
[----:B------:R1:W4:Y:S01]  /*4bb0*/  @P3 LDG.E.U8 R71, desc[UR24][R14.64] ;  /* 0x000000180e473981 */ /* 0x000322000c1e1100 */
[----:B--2---:R-:W-:Y:S02]  /*4bc0*/  PRMT R76, RZ, 0x7610, R76 ;  /* 0x00007610ff4c7816 */ /* 0x004fe4000000004c */
[----:B-1----:R-:W-:Y:S02]  /*4bd0*/  IADD3.X R15, PT, PT, R2, UR6, RZ, P4, !PT ;  /* 0x00000006020f7c10 */ /* 0x002fe4000a7fe4ff */
[----:B0-----:R-:W-:Y:S01]  /*4be0*/  IADD3 R74, P4, PT, R3, UR12, RZ ;  /* 0x0000000c034a7c10 */ /* 0x001fe2000ff9e0ff */
[----:B------:R-:W-:Y:S01]  /*4bf0*/  @!P6 IMAD.MOV.U32 R14, RZ, RZ, R87 ;  /* 0x000000ffff0ee224 */ /* 0x000fe200078e0057 */
[----:B------:R-:W-:Y:S02]  /*4c00*/  STL [R1+0x228], R16 ;  /* 0x0002281001007387 */ /* 0x000fe40000100800 */
[----:B------:R-:W-:-:S02]  /*4c10*/  IADD3.X R72, PT, PT, R4, UR6, RZ, P4, !PT ;  /* 0x0000000604487c10 */ /* 0x000fc4000a7fe4ff */
[----:B------:R-:W-:Y:S04]  /*4c20*/  STL [R1+0x2cc], R87 ;  /* 0x0002cc5701007387 */ /* 0x000fe80000100800 */
[----:B------:R0:W-:Y:S04]  /*4c30*/  STL [R1+0x2c8], R15 ;  /* 0x0002c80f01007387 */ /* 0x0001e80000100800 */
[----:B------:R1:W2:Y:S02]  /*4c40*/  @!P6 LDG.E.U8 R76, desc[UR24][R14.64] ;  /* 0x000000180e4ce981 */ /* 0x0002a4000c1e1100 */
[----:B-1----:R-:W-:-:S02]  /*4c50*/  @!P6 IMAD.MOV.U32 R14, RZ, RZ, R74 ;  /* 0x000000ffff0ee224 */ /* 0x002fc400078e004a */
[----:B0-----:R-:W-:-:S05]  /*4c60*/  @!P6 IMAD.MOV.U32 R15, RZ, RZ, R72 ;  /* 0x000000ffff0fe224 */ /* 0x001fca00078e0048 */
[----:B------:R0:W2:Y:S04]  /*4c70*/  @!P6 LDG.E.U8 R75, desc[UR24][R14.64] ;  /* 0x000000180e4be981 */ /* 0x0000a8000c1e1100 */
[----:B------:R-:W-:Y:S01]  /*4c80*/  STL [R1+0x2d4], R74 ;  /* 0x0002d44a01007387 */ /* 0x000fe20000100800 */
[----:B------:R-:W-:-:S05]  /*4c90*/  VIADD R16, R36, 0xfffffffd ;  /* 0xfffffffd24107836 */ /* 0x000fca0000000000 */
[----:B------:R-:W-:Y:S02]  /*4ca0*/  ISETP.GE.U32.AND P3, PT, R16, 0x7fffffbe, PT ;  /* 0x7fffffbe1000780c */ /* 0x000fe40003f66070 */
[----:B------:R-:W-:Y:S01]  /*4cb0*/  PRMT R16, RZ, 0x7610, R16 ;  /* 0x00007610ff107816 */ /* 0x000fe20000000010 */
[----:B----4-:R1:W-:Y:S04]  /*4cc0*/  STL [R1+0x224], R71 ;  /* 0x0002244701007387 */ /* 0x0103e80000100800 */
[----:B------:R4:W-:Y:S01]  /*4cd0*/  STL [R1+0x2d0], R72 ;  /* 0x0002d04801007387 */ /* 0x0009e20000100800 */
[----:B-1----:R-:W-:-:S04]  /*4ce0*/  IADD3 R71, P4, PT, R5, UR12, RZ ;  /* 0x0000000c05477c10 */ /* 0x002fc8000ff9e0ff */
[----:B------:R-:W-:Y:S01]  /*4cf0*/  IADD3.X R87, PT, PT, R6, UR6, RZ, P4, !PT ;  /* 0x0000000606577c10 */ /* 0x000fe2000a7fe4ff */
[----:B------:R-:W-:Y:S01]  /*4d00*/  STL [R1+0x2dc], R71 ;  /* 0x0002dc4701007387 */ /* 0x000fe20000100800 */
[----:B0-----:R-:W-:-:S03]  /*4d10*/  @!P6 IMAD.MOV.U32 R14, RZ, RZ, R71 ;  /* 0x000000ffff0ee224 */ /* 0x001fc600078e0047 */
[----:B----4-:R-:W4:Y:S01]  /*4d20*/  LDL.LU R72, [R1+0x1014] ;  /* 0x0010140001487983 */ /* 0x010f220000300800 */
[----:B------:R-:W-:-:S03]  /*4d30*/  IMAD.MOV.U32 R15, RZ, RZ, R87 ;  /* 0x000000ffff0f7224 */ /* 0x000fc600078e0057 */
[----:B------:R-:W3:Y:S04]  /*4d40*/  LDL.LU R74, [R1+0x1010] ;  /* 0x00101000014a7983 */ /* 0x000ee80000300800 */
[----:B------:R0:W3:Y:S04]  /*4d50*/  @!P6 LDG.E.U8 R16, desc[UR24][R14.64] ;  /* 0x000000180e10e981 */ /* 0x0000e8000c1e1100 */
[----:B--2---:R1:W-:Y:S04]  /*4d60*/  STL [R1+0x238], R75 ;  /* 0x0002384b01007387 */ /* 0x0043e80000100800 */
[----:B-1----:R-:W2:Y:S01]  /*4d70*/  LDL.LU R75, [R1+0x100c] ;  /* 0x00100c00014b7983 */ /* 0x002ea20000300800 */
[----:B------:R-:W-:-:S03]  /*4d80*/  UIMAD UR5, UR12, 0x9, URZ ;  /* 0x000000090c0578a4 */ /* 0x000fc6000f8e02ff */
[----:B------:R1:W-:Y:S02]  /*4d90*/  STL [R1+0x2d8], R87 ;  /* 0x0002d85701007387 */ /* 0x0003e40000100800 */
[----:B-1----:R-:W-:-:S04]  /*4da0*/  IADD3 R87, P4, PT, R7, UR12, RZ ;  /* 0x0000000c07577c10 */ /* 0x002fc8000ff9e0ff */
[----:B0-----:R-:W-:Y:S01]  /*4db0*/  IADD3.X R15, PT, PT, R8, UR6, RZ, P4, !PT ;  /* 0x00000006080f7c10 */ /* 0x001fe2000a7fe4ff */
[----:B------:R-:W-:Y:S01]  /*4dc0*/  @!P6 IMAD.MOV.U32 R14, RZ, RZ, R87 ;  /* 0x000000ffff0ee224 */ /* 0x000fe200078e0057 */
[----:B------:R-:W-:Y:S02]  /*4dd0*/  USHF.R.S32.HI UR6, URZ, 0x1f, UR5 ;  /* 0x0000001fff067899 */ /* 0x000fe40008011405 */
[----:B------:R-:W-:Y:S01]  /*4de0*/  IADD3 R71, P4, PT, R0, UR5, RZ ;  /* 0x0000000500477c10 */ /* 0x000fe2000ff9e0ff */
[----:B------:R-:W-:Y:S04]  /*4df0*/  STL [R1+0x2e4], R87 ;  /* 0x0002e45701007387 */ /* 0x000fe80000100800 */
[----:B---3--:R-:W-:Y:S04]  /*4e00*/  STL [R1+0x230], R16 ;  /* 0x0002301001007387 */ /* 0x008fe80000100800 */
[----:B------:R0:W-:Y:S04]  /*4e10*/  STL [R1+0x2e0], R15 ;  /* 0x0002e00f01007387 */ /* 0x0001e80000100800 */
[----:B------:R1:W-:Y:S01]  /*4e20*/  STL [R1+0x3cc], R71 ;  /* 0x0003cc4701007387 */ /* 0x0003e20000100800 */
[----:B--2---:R-:W-:-:S06]  /*4e30*/  PRMT R75, RZ, 0x7610, R75 ;  /* 0x00007610ff4b7816 */ /* 0x004fcc000000004b */
[----:B------:R0:W2:Y:S02]  /*4e40*/  @!P6 LDG.E.U8 R75, desc[UR24][R14.64] ;  /* 0x000000180e4be981 */ /* 0x0000a4000c1e1100 */
[----:B0-----:R-:W-:Y:S01]  /*4e50*/  IMAD.MOV.U32 R15, RZ, RZ, R71 ;  /* 0x000000ffff0f7224 */ /* 0x001fe200078e0047 */
[----:B------:R-:W-:Y:S02]  /*4e60*/  IADD3.X R14, PT, PT, R2, UR6, RZ, P4, !PT ;  /* 0x00000006020e7c10 */ /* 0x000fe4000a7fe4ff */
[----:B-1----:R-:W-:Y:S02]  /*4e70*/  IADD3 R71, P6, PT, R3, UR5, RZ ;  /* 0x0000000503477c10 */ /* 0x002fe4000ffde0ff */
[----:B------:R-:W-:-:S03]  /*4e80*/  @!P5 LOP3.LUT R15, R15, R14, RZ, 0x3c, !PT ;  /* 0x0000000e0f0fd212 */ /* 0x000fc600078e3cff */
[----:B------:R-:W-:Y:S04]  /*4e90*/  STL [R1+0x3d4], R71 ;  /* 0x0003d44701007387 */ /* 0x000fe80000100800 */
[----:B------:R0:W-:Y:S01]  /*4ea0*/  STL [R1+0x3c8], R14 ;  /* 0x0003c80e01007387 */ /* 0x0001e20000100800 */
[----:B------:R-:W-:Y:S02]  /*4eb0*/  PRMT R74, RZ, 0x7610, R74 ;  /* 0x00007610ff4a7816 */ /* 0x000fe4000000004a */
[----:B0-----:R-:W-:-:S04]  /*4ec0*/  @!P5 LOP3.LUT R14, R15, R14, RZ, 0x3c, !PT ;  /* 0x0000000e0f0ed212 */ /* 0x001fc800078e3cff */
[----:B------:R-:W-:-:S05]  /*4ed0*/  @!P5 LOP3.LUT R15, R15, R14, RZ, 0x3c, !PT ;  /* 0x0000000e0f0fd212 */ /* 0x000fca00078e3cff */
[----:B------:R0:W3:Y:S01]  /*4ee0*/  @!P5 LDG.E.U8 R74, desc[UR24][R14.64] ;  /* 0x000000180e4ad981 */ /* 0x0000e2000c1e1100 */
[----:B------:R-:W-:Y:S02]  /*4ef0*/  IADD3.X R87, PT, PT, R4, UR6, RZ, P6, !PT ;  /* 0x0000000604577c10 */ /* 0x000fe4000b7fe4ff */
[----:B------:R-:W-:Y:S01]  /*4f00*/  PRMT R70, RZ, 0x7610, R70 ;  /* 0x00007610ff467816 */ /* 0x000fe20000000046 */
[----:B0-----:R-:W-:Y:S02]  /*4f10*/  @!P5 IMAD.MOV.U32 R14, RZ, RZ, R71 ;  /* 0x000000ffff0ed224 */ /* 0x001fe400078e0047 */
[----:B------:R-:W-:Y:S01]  /*4f20*/  @!P5 IMAD.MOV.U32 R15, RZ, RZ, R87 ;  /* 0x000000ffff0fd224 */ /* 0x000fe200078e0057 */
[----:B------:R-:W-:Y:S04]  /*4f30*/  STL [R1+0x3d0], R87 ;  /* 0x0003d05701007387 */ /* 0x000fe80000100800 */
[----:B------:R0:W2:Y:S04]  /*4f40*/  @!P5 LDG.E.U8 R70, desc[UR24][R14.64] ;  /* 0x000000180e46d981 */ /* 0x0000a8000c1e1100 */
[----:B---3--:R1:W-:Y:S04]  /*4f50*/  STL [R1+0x220], R74 ;  /* 0x0002204a01007387 */ /* 0x0083e80000100800 */
[----:B-1----:R-:W3:Y:S01]  /*4f60*/  LDL.LU R74, [R1+0x1008] ;  /* 0x00100800014a7983 */ /* 0x002ee20000300800 */
[----:B------:R-:W-:-:S03]  /*4f70*/  SHF.R.U32.HI R16, RZ, 0xe, R12 ;  /* 0x0000000eff107819 */ /* 0x000fc6000001160c */
[----:B------:R-:W4:Y:S01]  /*4f80*/  LDL.LU R87, [R1+0x1004] ;  /* 0x0010040001577983 */ /* 0x000f220000300800 */
[----:B------:R-:W-:Y:S02]  /*4f90*/  LOP3.LUT P4, RZ, R16, 0x1, RZ, 0xc0, !PT ;  /* 0x0000000110ff7812 */ /* 0x000fe4000788c0ff */
[----:B------:R-:W-:-:S04]  /*4fa0*/  IADD3 R16, P6, PT, R5, UR5, RZ ;  /* 0x0000000505107c10 */ /* 0x000fc8000ffde0ff */
[----:B0-----:R-:W-:Y:S01]  /*4fb0*/  IADD3.X R15, PT, PT, R6, UR6, RZ, P6, !PT ;  /* 0x00000006060f7c10 */ /* 0x001fe2000b7fe4ff */
[----:B------:R-:W-:Y:S04]  /*4fc0*/  STL [R1+0x770], R16 ;  /* 0x0007701001007387 */ /* 0x000fe80000100800 */
[----:B--2---:R0:W-:Y:S01]  /*4fd0*/  STL [R1+0x21c], R70 ;  /* 0x00021c4601007387 */ /* 0x0041e20000100800 */
[----:B------:R-:W-:Y:S01]  /*4fe0*/  @!P5 IMAD.MOV.U32 R14, RZ, RZ, R16 ;  /* 0x000000ffff0ed224 */ /* 0x000fe200078e0010 */
[----:B------:R-:W-:Y:S02]  /*4ff0*/  PRMT R33, RZ, 0x7610, R33 ;  /* 0x00007610ff217816 */ /* 0x000fe40000000021 */
[----:B0-----:R-:W-:-:S04]  /*5000*/  IADD3 R70, P6, PT, R7, UR5, RZ ;  /* 0x0000000507467c10 */ /* 0x001fc8000ffde0ff */
[----:B------:R-:W-:Y:S01]  /*5010*/  IADD3.X R71, PT, PT, R8, UR6, RZ, P6, !PT ;  /* 0x0000000608477c10 */ /* 0x000fe2000b7fe4ff */
[----:B------:R0:W-:Y:S01]  /*5020*/  STL [R1+0x3d8], R15 ;  /* 0x0003d80f01007387 */ /* 0x0001e20000100800 */
[----:B---3--:R-:W-:-:S06]  /*5030*/  PRMT R74, RZ, 0x7610, R74 ;  /* 0x00007610ff4a7816 */ /* 0x008fcc000000004a */
[----:B------:R1:W2:Y:S02]  /*5040*/  @!P5 LDG.E.U8 R74, desc[UR24][R14.64] ;  /* 0x000000180e4ad981 */ /* 0x0002a4000c1e1100 */
[----:B-1----:R-:W-:Y:S02]  /*5050*/  @!P5 IMAD.MOV.U32 R14, RZ, RZ, R70 ;  /* 0x000000ffff0ed224 */ /* 0x002fe400078e0046 */
[----:B0-----:R-:W-:-:S05]  /*5060*/  @!P5 IMAD.MOV.U32 R15, RZ, RZ, R71 ;  /* 0x000000ffff0fd224 */ /* 0x001fca00078e0047 */
[----:B------:R0:W3:Y:S01]  /*5070*/  @!P5 LDG.E.U8 R33, desc[UR24][R14.64] ;  /* 0x000000180e21d981 */ /* 0x0000e2000c1e1100 */
[----:B------:R-:W-:-:S04]  /*5080*/  UIMAD UR5, UR12, 0x11, URZ ;  /* 0x000000110c0578a4 */ /* 0x000fc8000f8e02ff */
[----:B------:R-:W-:Y:S02]  /*5090*/  USHF.R.S32.HI UR14, URZ, 0x1f, UR5 ;  /* 0x0000001fff0e7899 */ /* 0x000fe40008011405 */
[----:B------:R-:W-:Y:S01]  /*50a0*/  IADD3 R16, P6, PT, R0, UR5, RZ ;  /* 0x0000000500107c10 */ /* 0x000fe2000ffde0ff */
[----:B------:R-:W-:Y:S01]  /*50b0*/  STL [R1+0x778], R70 ;  /* 0x0007784601007387 */ /* 0x000fe20000100800 */
[----:B0-----:R-:W-:-:S03]  /*50c0*/  SHF.R.U32.HI R14, RZ, 0x6, R12 ;  /* 0x00000006ff0e7819 */ /* 0x001fc6000001160c */
[----:B------:R0:W-:Y:S04]  /*50d0*/  STL [R1+0x774], R71 ;  /* 0x0007744701007387 */ /* 0x0001e80000100800 */
[----:B------:R-:W-:Y:S01]  /*50e0*/  STL [R1+0x8fc], R16 ;  /* 0x0008fc1001007387 */ /* 0x000fe20000100800 */
[----:B------:R-:W-:Y:S02]  /*50f0*/  PRMT R38, RZ, 0x7610, R38 ;  /* 0x00007610ff267816 */ /* 0x000fe40000000026 */
[----:B0-----:R-:W-:Y:S02]  /*5100*/  IADD3.X R71, PT, PT, R2, UR14, RZ, P6, !PT ;  /* 0x0000000e02477c10 */ /* 0x001fe4000b7fe4ff */
[----:B------:R-:W-:Y:S01]  /*5110*/  LOP3.LUT P6, RZ, R14, 0x1, RZ, 0xc0, !PT ;  /* 0x000000010eff7812 */ /* 0x000fe200078cc0ff */
[----:B------:R-:W-:-:S02]  /*5120*/  @P4 IMAD.MOV.U32 R14, RZ, RZ, R16 ;  /* 0x000000ffff0e4224 */ /* 0x000fc400078e0010 */
[----:B------:R-:W-:Y:S01]  /*5130*/  @P4 IMAD.MOV.U32 R15, RZ, RZ, R71 ;  /* 0x000000ffff0f4224 */ /* 0x000fe200078e0047 */
[----:B------:R-:W-:-:S04]  /*5140*/  PRMT R42, RZ, 0x7610, R42 ;  /* 0x00007610ff2a7816 */ /* 0x000fc8000000002a */
[----:B------:R0:W2:Y:S01]  /*5150*/  @P4 LDG.E.U8 R38, desc[UR24][R14.64] ;  /* 0x000000180e264981 */ /* 0x0000a2000c1e1100 */
[----:B------:R-:W-:Y:S01]  /*5160*/  PRMT R41, RZ, 0x7610, R41 ;  /* 0x00007610ff297816 */ /* 0x000fe20000000029 */
[----:B------:R-:W-:Y:S01]  /*5170*/  UIMAD UR6, UR12, 0x19, URZ ;  /* 0x000000190c0678a4 */ /* 0x000fe2000f8e02ff */
[----:B------:R-:W-:-:S03]  /*5180*/  PRMT R40, RZ, 0x7610, R40 ;  /* 0x00007610ff287816 */ /* 0x000fc60000000028 */
[----:B------:R-:W-:Y:S01]  /*5190*/  USHF.R.S32.HI UR15, URZ, 0x1f, UR6 ;  /* 0x0000001fff0f7899 */ /* 0x000fe20008011406 */
[----:B------:R-:W-:Y:S02]  /*51a0*/  PRMT R39, RZ, 0x7610, R39 ;  /* 0x00007610ff277816 */ /* 0x000fe40000000027 */
[----:B------:R-:W-:Y:S02]  /*51b0*/  PRMT R45, RZ, 0x7610, R45 ;  /* 0x00007610ff2d7816 */ /* 0x000fe4000000002d */
[----:B------:R-:W-:Y:S02]  /*51c0*/  PRMT R44, RZ, 0x7610, R44 ;  /* 0x00007610ff2c7816 */ /* 0x000fe4000000002c */
[----:B------:R-:W-:Y:S02]  /*51d0*/  PRMT R43, RZ, 0x7610, R43 ;  /* 0x00007610ff2b7816 */ /* 0x000fe4000000002b */
[----:B------:R-:W-:Y:S02]  /*51e0*/  PRMT R48, RZ, 0x7610, R48 ;  /* 0x00007610ff307816 */ /* 0x000fe40000000030 */
[----:B------:R-:W-:-:S02]  /*51f0*/  PRMT R47, RZ, 0x7610, R47 ;  /* 0x00007610ff2f7816 */ /* 0x000fc4000000002f */
[----:B------:R-:W-:Y:S02]  /*5200*/  PRMT R46, RZ, 0x7610, R46 ;  /* 0x00007610ff2e7816 */ /* 0x000fe4000000002e */
[----:B------:R-:W-:Y:S02]  /*5210*/  PRMT R50, RZ, 0x7610, R50 ;  /* 0x00007610ff327816 */ /* 0x000fe40000000032 */
[----:B------:R-:W-:Y:S02]  /*5220*/  PRMT R49, RZ, 0x7610, R49 ;  /* 0x00007610ff317816 */ /* 0x000fe40000000031 */
[----:B------:R-:W-:Y:S02]  /*5230*/  PRMT R54, RZ, 0x7610, R54 ;  /* 0x00007610ff367816 */ /* 0x000fe40000000036 */
[----:B------:R-:W-:Y:S02]  /*5240*/  PRMT R53, RZ, 0x7610, R53 ;  /* 0x00007610ff357816 */ /* 0x000fe40000000035 */
[----:B------:R-:W-:-:S02]  /*5250*/  PRMT R52, RZ, 0x7610, R52 ;  /* 0x00007610ff347816 */ /* 0x000fc40000000034 */
[----:B----4-:R-:W-:Y:S02]  /*5260*/  PRMT R87, RZ, 0x7610, R87 ;  /* 0x00007610ff577816 */ /* 0x010fe40000000057 */
        /* <DEDUP_REMOVED lines=8> */
[----:B------:R-:W-:Y:S01]  /*52f0*/  PRMT R61, RZ, 0x7610, R61 ;  /* 0x00007610ff3d7816 */ /* 0x000fe2000000003d */
[----:B---3--:R1:W-:Y:S02]  /*5300*/  STL [R1+0x22c], R33 ;  /* 0x00022c2101007387 */ /* 0x0083e40000100800 */
[----:B-1----:R-:W-:-:S04]  /*5310*/  IADD3 R33, P5, PT, R3, UR5, RZ ;  /* 0x0000000503217c10 */ /* 0x002fc8000ffbe0ff */
[----:B------:R-:W-:Y:S02]  /*5320*/  IADD3.X R70, PT, PT, R4, UR14, RZ, P5, !PT ;  /* 0x0000000e04467c10 */ /* 0x000fe4000affe4ff */
[----:B------:R-:W-:Y:S01]  /*5330*/  IADD3 R16, P5, PT, R5, UR5, RZ ;  /* 0x0000000505107c10 */ /* 0x000fe2000ffbe0ff */
[----:B------:R1:W-:Y:S01]  /*5340*/  STL [R1+0x904], R33 ;  /* 0x0009042101007387 */ /* 0x0003e20000100800 */
[----:B0-----:R-:W-:Y:S02]  /*5350*/  @P4 IMAD.MOV.U32 R14, RZ, RZ, R33 ;  /* 0x000000ffff0e4224 */ /* 0x001fe400078e0021 */
[----:B------:R-:W-:Y:S01]  /*5360*/  @P4 IMAD.MOV.U32 R15, RZ, RZ, R70 ;  /* 0x000000ffff0f4224 */ /* 0x000fe200078e0046 */
[----:B------:R-:W-:Y:S04]  /*5370*/  STL [R1+0x8f8], R71 ;  /* 0x0008f84701007387 */ /* 0x000fe80000100800 */
[----:B------:R0:W-:Y:S01]  /*5380*/  STL [R1+0x900], R70 ;  /* 0x0009004601007387 */ /* 0x0001e20000100800 */
[----:B-1----:R-:W-:-:S03]  /*5390*/  IADD3.X R33, PT, PT, R6, UR14, RZ, P5, !PT ;  /* 0x0000000e06217c10 */ /* 0x002fc6000affe4ff */
[----:B------:R1:W3:Y:S01]  /*53a0*/  @P4 LDG.E.U8 R42, desc[UR24][R14.64] ;  /* 0x000000180e2a4981 */ /* 0x0002e2000c1e1100 */
[----:B0-----:R-:W-:Y:S01]  /*53b0*/  IADD3 R70, P5, PT, R7, UR5, RZ ;  /* 0x0000000507467c10 */ /* 0x001fe2000ffbe0ff */
[----:B-1----:R-:W-:-:S03]  /*53c0*/  @P4 IMAD.MOV.U32 R14, RZ, RZ, R16 ;  /* 0x000000ffff0e4224 */ /* 0x002fc600078e0010 */
[----:B------:R-:W-:Y:S01]  /*53d0*/  IADD3.X R71, PT, PT, R8, UR14, RZ, P5, !PT ;  /* 0x0000000e08477c10 */ /* 0x000fe2000affe4ff */
[----:B------:R-:W-:Y:S01]  /*53e0*/  @P4 IMAD.MOV.U32 R15, RZ, RZ, R33 ;  /* 0x000000ffff0f4224 */ /* 0x000fe200078e0021 */
[----:B------:R-:W-:Y:S04]  /*53f0*/  STL [R1+0x90c], R16 ;  /* 0x00090c1001007387 */ /* 0x000fe80000100800 */
[----:B------:R0:W4:Y:S04]  /*5400*/  @P4 LDG.E.U8 R41, desc[UR24][R14.64] ;  /* 0x000000180e294981 */ /* 0x000128000c1e1100 */
[----:B------:R1:W-:Y:S01]  /*5410*/  STL [R1+0x908], R33 ;  /* 0x0009082101007387 */ /* 0x0003e20000100800 */
[----:B0-----:R-:W-:-:S02]  /*5420*/  @P4 IMAD.MOV.U32 R14, RZ, RZ, R70 ;  /* 0x000000ffff0e4224 */ /* 0x001fc400078e0046 */
[----:B------:R-:W-:Y:S01]  /*5430*/  @P4 IMAD.MOV.U32 R15, RZ, RZ, R71 ;  /* 0x000000ffff0f4224 */ /* 0x000fe200078e0047 */
[----:B-1----:R-:W-:-:S04]  /*5440*/  IADD3 R33, P5, PT, R0, UR6, RZ ;  /* 0x0000000600217c10 */ /* 0x002fc8000ffbe0ff */
[----:B------:R0:W2:Y:S04]  /*5450*/  @P4 LDG.E.U8 R40, desc[UR24][R14.64] ;  /* 0x000000180e284981 */ /* 0x0000a8000c1e1100 */
[----:B------:R1:W-:Y:S01]  /*5460*/  STL [R1+0x914], R70 ;  /* 0x0009144601007387 */ /* 0x0003e20000100800 */
[----:B0-----:R-:W-:Y:S01]  /*5470*/  IMAD.MOV.U32 R15, RZ, RZ, R33 ;  /* 0x000000ffff0f7224 */ /* 0x001fe200078e0021 */
[----:B------:R-:W-:Y:S02]  /*5480*/  IADD3.X R14, PT, PT, R2, UR15, RZ, P5, !PT ;  /* 0x0000000f020e7c10 */ /* 0x000fe4000affe4ff */
[----:B------:R0:W-:Y:S02]  /*5490*/  STL [R1+0x910], R71 ;  /* 0x0009104701007387 */ /* 0x0001e40000100800 */
[----:B------:R-:W-:-:S02]  /*54a0*/  @P6 LOP3.LUT R15, R15, R14, RZ, 0x3c, !PT ;  /* 0x0000000e0f0f6212 */ /* 0x000fc400078e3cff */
[----:B------:R-:W-:Y:S01]  /*54b0*/  STL [R1+0x9bc], R33 ;  /* 0x0009bc2101007387 */ /* 0x000fe20000100800 */
[----:B-1----:R-:W-:-:S03]  /*54c0*/  IADD3 R70, P5, PT, R3, UR6, RZ ;  /* 0x0000000603467c10 */ /* 0x002fc6000ffbe0ff */
[----:B------:R1:W-:Y:S01]  /*54d0*/  STL [R1+0x9b8], R14 ;  /* 0x0009b80e01007387 */ /* 0x0003e20000100800 */
[----:B------:R-:W-:Y:S02]  /*54e0*/  SHF.R.U64 R16, R9, 0x1e, RZ ;  /* 0x0000001e09107819 */ /* 0x000fe400000012ff */
[----:B0-----:R-:W-:Y:S02]  /*54f0*/  IADD3.X R71, PT, PT, R4, UR15, RZ, P5, !PT ;  /* 0x0000000f04477c10 */ /* 0x001fe4000affe4ff */
[----:B-1----:R-:W-:-:S04]  /*5500*/  @P6 LOP3.LUT R14, R15, R14, RZ, 0x3c, !PT ;  /* 0x0000000e0f0e6212 */ /* 0x002fc800078e3cff */
[----:B------:R-:W-:Y:S02]  /*5510*/  @P6 LOP3.LUT R15, R15, R14, RZ, 0x3c, !PT ;  /* 0x0000000e0f0f6212 */ /* 0x000fe400078e3cff */
[----:B------:R-:W-:Y:S02]  /*5520*/  IADD3 R33, P5, PT, R5, UR6, RZ ;  /* 0x0000000605217c10 */ /* 0x000fe4000ffbe0ff */
[----:B------:R-:W-:Y:S01]  /*5530*/  LOP3.LUT P4, RZ, R16, 0x1, RZ, 0xc0, !PT ;  /* 0x0000000110ff7812 */ /* 0x000fe2000788c0ff */
[----:B------:R0:W2:Y:S01]  /*5540*/  @P6 LDG.E.U8 R39, desc[UR24][R14.64] ;  /* 0x000000180e276981 */ /* 0x0000a2000c1e1100 */
[----:B------:R-:W-:-:S03]  /*5550*/  IADD3.X R16, PT, PT, R6, UR15, RZ, P5, !PT ;  /* 0x0000000f06107c10 */ /* 0x000fc6000affe4ff */
[----:B------:R1:W-:Y:S01]  /*5560*/  STL [R1+0x9c4], R70 ;  /* 0x0009c44601007387 */ /* 0x0003e20000100800 */
[----:B0-----:R-:W-:Y:S02]  /*5570*/  @P6 IMAD.MOV.U32 R14, RZ, RZ, R70 ;  /* 0x000000ffff0e6224 */ /* 0x001fe400078e0046 */
[----:B------:R-:W-:Y:S01]  /*5580*/  @P6 IMAD.MOV.U32 R15, RZ, RZ, R71 ;  /* 0x000000ffff0f6224 */ /* 0x000fe200078e0047 */
[----:B-1----:R-:W-:Y:S01]  /*5590*/  IADD3 R70, P5, PT, R7, UR6, RZ ;  /* 0x0000000607467c10 */ /* 0x002fe2000ffbe0ff */
[----:B------:R0:W-:Y:S01]  /*55a0*/  STL [R1+0x9c0], R71 ;  /* 0x0009c04701007387 */ /* 0x0001e20000100800 */
[----:B------:R-:W-:-:S03]  /*55b0*/  UIMAD UR5, UR12, 0x21, URZ ;  /* 0x000000210c0578a4 */ /* 0x000fc6000f8e02ff */
[----:B------:R1:W2:Y:S01]  /*55c0*/  @P6 LDG.E.U8 R45, desc[UR24][R14.64] ;  /* 0x000000180e2d6981 */ /* 0x0002a2000c1e1100 */
[----:B0-----:R-:W-:Y:S01]  /*55d0*/  IADD3.X R71, PT, PT, R8, UR15, RZ, P5, !PT ;  /* 0x0000000f08477c10 */ /* 0x001fe2000affe4ff */
[----:B-1----:R-:W-:Y:S02]  /*55e0*/  @P6 IMAD.MOV.U32 R14, RZ, RZ, R33 ;  /* 0x000000ffff0e6224 */ /* 0x002fe400078e0021 */
[----:B------:R-:W-:Y:S01]  /*55f0*/  @P6 IMAD.MOV.U32 R15, RZ, RZ, R16 ;  /* 0x000000ffff0f6224 */ /* 0x000fe200078e0010 */
[----:B------:R0:W-:Y:S01]  /*5600*/  STL [R1+0x9cc], R33 ;  /* 0x0009cc2101007387 */ /* 0x0001e20000100800 */
[----:B------:R-:W-:-:S03]  /*5610*/  USHF.R.S32.HI UR6, URZ, 0x1f, UR5 ;  /* 0x0000001fff067899 */ /* 0x000fc60008011405 */
[----:B------:R1:W2:Y:S01]  /*5620*/  @P6 LDG.E.U8 R44, desc[UR24][R14.64] ;  /* 0x000000180e2c6981 */ /* 0x0002a2000c1e1100 */
[----:B0-----:R-:W-:Y:S01]  /*5630*/  IADD3 R33, P5, PT, R0, UR5, RZ ;  /* 0x0000000500217c10 */ /* 0x001fe2000ffbe0ff */
[----:B-1----:R-:W-:Y:S02]  /*5640*/  @P6 IMAD.MOV.U32 R14, RZ, RZ, R70 ;  /* 0x000000ffff0e6224 */ /* 0x002fe400078e0046 */
[----:B------:R-:W-:Y:S01]  /*5650*/  @P6 IMAD.MOV.U32 R15, RZ, RZ, R71 ;  /* 0x000000ffff0f6224 */ /* 0x000fe200078e0047 */
[----:B------:R-:W-:Y:S04]  /*5660*/  STL [R1+0x9c8], R16 ;  /* 0x0009c81001007387 */ /* 0x000fe80000100800 */
[----:B------:R-:W-:Y:S04]  /*5670*/  STL [R1+0x9d4], R70 ;  /* 0x0009d44601007387 */ /* 0x000fe80000100800 */
[----:B------:R0:W2:Y:S04]  /*5680*/  @P6 LDG.E.U8 R43, desc[UR24][R14.64] ;  /* 0x000000180e2b6981 */ /* 0x0000a8000c1e1100 */
[----:B------:R-:W-:Y:S04]  /*5690*/  STL [R1+0x9d0], R71 ;  /* 0x0009d04701007387 */ /* 0x000fe80000100800 */
[----:B------:R1:W-:Y:S01]  /*56a0*/  STL [R1+0xa48], R33 ;  /* 0x000a482101007387 */ /* 0x0003e20000100800 */
[----:B0-----:R-:W-:Y:S01]  /*56b0*/  IMAD.MOV.U32 R15, RZ, RZ, R33 ;  /* 0x000000ffff0f7224 */ /* 0x001fe200078e0021 */
[----:B------:R-:W-:-:S04]  /*56c0*/  IADD3.X R14, PT, PT, R2, UR6, RZ, P5, !PT ;  /* 0x00000006020e7c10 */ /* 0x000fc8000affe4ff */
[----:B------:R-:W-:Y:S02]  /*56d0*/  @P4 LOP3.LUT R15, R15, R14, RZ, 0x3c, !PT ;  /* 0x0000000e0f0f4212 */ /* 0x000fe400078e3cff */
[----:B-1----:R-:W-:-:S05]  /*56e0*/  IADD3 R33, P6, PT, R3, UR5, RZ ;  /* 0x0000000503217c10 */ /* 0x002fca000ffde0ff */
[----:B------:R-:W-:Y:S04]  /*56f0*/  STL [R1+0xa50], R33 ;  /* 0x000a502101007387 */ /* 0x000fe80000100800 */
[----:B------:R0:W-:Y:S01]  /*5700*/  STL [R1+0xa44], R14 ;  /* 0x000a440e01007387 */ /* 0x0001e20000100800 */
[----:B------:R-:W-:Y:S02]  /*5710*/  IADD3.X R70, PT, PT, R4, UR6, RZ, P6, !PT ;  /* 0x0000000604467c10 */ /* 0x000fe4000b7fe4ff */
[----:B------:R-:W-:Y:S02]  /*5720*/  SHF.R.U64 R16, R9, 0x16, RZ ;  /* 0x0000001609107819 */ /* 0x000fe400000012ff */
[----:B0-----:R-:W-:-:S04]  /*5730*/  @P4 LOP3.LUT R14, R15, R14, RZ, 0x3c, !PT ;  /* 0x0000000e0f0e4212 */ /* 0x001fc800078e3cff */
        /* <DEDUP_REMOVED lines=8> */
[----:B------:R-:W-:Y:S01]  /*57c0*/  IADD3 R33, P6, PT, R7, UR5, RZ ;  /* 0x0000000507217c10 */ /* 0x000fe2000ffde0ff */
[----:B------:R-:W-:-:S03]  /*57d0*/  UIMAD UR5, UR12, 0x29, URZ ;  /* 0x000000290c0578a4 */ /* 0x000fc6000f8e02ff */
[----:B------:R0:W2:Y:S01]  /*57e0*/  @P4 LDG.E.U8 R47, desc[UR24][R14.64] ;  /* 0x000000180e2f4981 */ /* 0x0000a2000c1e1100 */
[----:B-1----:R-:W-:Y:S01]  /*57f0*/  IADD3.X R70, PT, PT, R8, UR6, RZ, P6, !PT ;  /* 0x0000000608467c10 */ /* 0x002fe2000b7fe4ff */
[----:B------:R-:W-:Y:S02]  /*5800*/  USHF.R.S32.HI UR14, URZ, 0x1f, UR5 ;  /* 0x0000001fff0e7899 */ /* 0x000fe40008011405 */
[----:B------:R-:W-:Y:S01]  /*5810*/  STL [R1+0xa58], R71 ;  /* 0x000a584701007387 */ /* 0x000fe20000100800 */
[----:B0-----:R-:W-:Y:S02]  /*5820*/  @P4 IMAD.MOV.U32 R14, RZ, RZ, R71 ;  /* 0x000000ffff0e4224 */ /* 0x001fe400078e0047 */
[----:B------:R-:W-:Y:S01]  /*5830*/  @P4 IMAD.MOV.U32 R15, RZ, RZ, R16 ;  /* 0x000000ffff0f4224 */ /* 0x000fe200078e0010 */
[----:B------:R0:W-:Y:S04]  /*5840*/  STL [R1+0xa54], R16 ;  /* 0x000a541001007387 */ /* 0x0001e80000100800 */
[----:B------:R1:W2:Y:S01]  /*5850*/  @P4 LDG.E.U8 R46, desc[UR24][R14.64] ;  /* 0x000000180e2e4981 */ /* 0x0002a2000c1e1100 */
[----:B0-----:R-:W-:Y:S01]  /*5860*/  IADD3 R16, P6, PT, R0, UR5, RZ ;  /* 0x0000000500107c10 */ /* 0x001fe2000ffde0ff */
[----:B-1----:R-:W-:-:S02]  /*5870*/  @P4 IMAD.MOV.U32 R14, RZ, RZ, R33 ;  /* 0x000000ffff0e4224 */ /* 0x002fc400078e0021 */
[----:B------:R-:W-:Y:S01]  /*5880*/  @P4 IMAD.MOV.U32 R15, RZ, RZ, R70 ;  /* 0x000000ffff0f4224 */ /* 0x000fe200078e0046 */
[----:B------:R-:W-:Y:S01]  /*5890*/  IADD3.X R71, PT, PT, R2, UR14, RZ, P6, !PT ;  /* 0x0000000e02477c10 */ /* 0x000fe2000b7fe4ff */
[----:B------:R0:W-:Y:S04]  /*58a0*/  STL [R1+0xa60], R33 ;  /* 0x000a602101007387 */ /* 0x0001e80000100800 */
[----:B------:R1:W2:Y:S01]  /*58b0*/  @P4 LDG.E.U8 R50, desc[UR24][R14.64] ;  /* 0x000000180e324981 */ /* 0x0002a2000c1e1100 */
[----:B0-----:R-:W-:Y:S02]  /*58c0*/  IADD3 R33, P4, PT, R3, UR5, RZ ;  /* 0x0000000503217c10 */ /* 0x001fe4000ff9e0ff */
[----:B-1----:R-:W-:Y:S01]  /*58d0*/  SHF.R.U64 R14, R9, 0xe, RZ ;  /* 0x0000000e090e7819 */ /* 0x002fe200000012ff */
[----:B------:R0:W-:Y:S01]  /*58e0*/  STL [R1+0xa5c], R70 ;  /* 0x000a5c4601007387 */ /* 0x0001e20000100800 */
[----:B------:R-:W-:-:S02]  /*58f0*/  @P5 IMAD.MOV.U32 R15, RZ, RZ, R71 ;  /* 0x000000ffff0f5224 */ /* 0x000fc400078e0047 */
[----:B------:R-:W-:Y:S01]  /*5900*/  LOP3.LUT P6, RZ, R14, 0x1, RZ, 0xc0, !PT ;  /* 0x000000010eff7812 */ /* 0x000fe200078cc0ff */
[----:B------:R-:W-:Y:S01]  /*5910*/  @P5 IMAD.MOV.U32 R14, RZ, RZ, R16 ;  /* 0x000000ffff0e5224 */ /* 0x000fe200078e0010 */
[----:B------:R1:W-:Y:S04]  /*5920*/  STL [R1+0xac8], R16 ;  /* 0x000ac81001007387 */ /* 0x0003e80000100800 */
[----:B------:R1:W2:Y:S01]  /*5930*/  @P5 LDG.E.U8 R49, desc[UR24][R14.64] ;  /* 0x000000180e315981 */ /* 0x0002a2000c1e1100 */
[----:B0-----:R-:W-:Y:S02]  /*5940*/  IADD3.X R70, PT, PT, R4, UR14, RZ, P4, !PT ;  /* 0x0000000e04467c10 */ /* 0x001fe4000a7fe4ff */
[----:B-1----:R-:W-:Y:S01]  /*5950*/  IADD3 R16, P4, PT, R5, UR5, RZ ;  /* 0x0000000505107c10 */ /* 0x002fe2000ff9e0ff */
[----:B------:R0:W-:Y:S01]  /*5960*/  STL [R1+0xad0], R33 ;  /* 0x000ad02101007387 */ /* 0x0001e20000100800 */
[----:B------:R-:W-:-:S03]  /*5970*/  @P5 IMAD.MOV.U32 R14, RZ, RZ, R33 ;  /* 0x000000ffff0e5224 */ /* 0x000fc600078e0021 */
[----:B------:R-:W-:Y:S01]  /*5980*/  STL [R1+0xac4], R71 ;  /* 0x000ac44701007387 */ /* 0x000fe20000100800 */
[----:B------:R-:W-:-:S03]  /*5990*/  @P5 IMAD.MOV.U32 R15, RZ, RZ, R70 ;  /* 0x000000ffff0f5224 */ /* 0x000fc600078e0046 */
[----:B------:R1:W-:Y:S01]  /*59a0*/  STL [R1+0xacc], R70 ;  /* 0x000acc4601007387 */ /* 0x0003e20000100800 */
[----:B0-----:R-:W-:-:S03]  /*59b0*/  IADD3.X R33, PT, PT, R6, UR14, RZ, P4, !PT ;  /* 0x0000000e06217c10 */ /* 0x001fc6000a7fe4ff */
[----:B------:R0:W2:Y:S01]  /*59c0*/  @P5 LDG.E.U8 R54, desc[UR24][R14.64] ;  /* 0x000000180e365981 */ /* 0x0000a2000c1e1100 */
[----:B------:R-:W-:Y:S01]  /*59d0*/  UIMAD UR6, UR12, 0x31, URZ ;  /* 0x000000310c0678a4 */ /* 0x000fe2000f8e02ff */
[----:B-1----:R-:W-:Y:S01]  /*59e0*/  IADD3 R70, P4, PT, R7, UR5, RZ ;  /* 0x0000000507467c10 */ /* 0x002fe2000ff9e0ff */
[----:B0-----:R-:W-:-:S03]  /*59f0*/  @P5 IMAD.MOV.U32 R14, RZ, RZ, R16 ;  /* 0x000000ffff0e5224 */ /* 0x001fc600078e0010 */
[----:B------:R-:W-:Y:S01]  /*5a00*/  IADD3.X R71, PT, PT, R8, UR14, RZ, P4, !PT ;  /* 0x0000000e08477c10 */ /* 0x000fe2000a7fe4ff */
[----:B------:R-:W-:Y:S01]  /*5a10*/  @P5 IMAD.MOV.U32 R15, RZ, RZ, R33 ;  /* 0x000000ffff0f5224 */ /* 0x000fe200078e0021 */
[----:B------:R-:W-:Y:S01]  /*5a20*/  STL [R1+0xad8], R16 ;  /* 0x000ad81001007387 */ /* 0x000fe20000100800 */
[----:B------:R-:W-:-:S03]  /*5a30*/  USHF.R.S32.HI UR15, URZ, 0x1f, UR6 ;  /* 0x0000001fff0f7899 */ /* 0x000fc60008011406 */
[----:B------:R0:W2:Y:S04]  /*5a40*/  @P5 LDG.E.U8 R53, desc[UR24][R14.64] ;  /* 0x000000180e355981 */ /* 0x0000a8000c1e1100 */
[----:B------:R1:W-:Y:S01]  /*5a50*/  STL [R1+0xad4], R33 ;  /* 0x000ad42101007387 */ /* 0x0003e20000100800 */
[----:B0-----:R-:W-:Y:S02]  /*5a60*/  @P5 IMAD.MOV.U32 R14, RZ, RZ, R70 ;  /* 0x000000ffff0e5224 */ /* 0x001fe400078e0046 */
        /* <DEDUP_REMOVED lines=46> */
[----:B------:R-:W-:Y:S01]  /*5d50*/  VIADD R16, R36, 0xfffffff5 ;  /* 0xfffffff524107836 */ /* 0x000fe20000000000 */
[----:B------:R-:W-:Y:S02]  /*5d60*/  IADD3.X R70, PT, PT, R4, UR6, RZ, P6, !PT ;  /* 0x0000000604467c10 */ /* 0x000fe4000b7fe4ff */
[----:B0-----:R-:W-:-:S04]  /*5d70*/  @P4 LOP3.LUT R14, R15, R14, RZ, 0x3c, !PT ;  /* 0x0000000e0f0e4212 */ /* 0x001fc800078e3cff */
[----:B------:R-:W-:Y:S02]  /*5d80*/  @P4 LOP3.LUT R15, R15, R14, RZ, 0x3c, !PT ;  /* 0x0000000e0f0f4212 */ /* 0x000fe400078e3cff */
[----:B------:R-:W-:Y:S02]  /*5d90*/  IADD3 R71, P6, PT, R5, UR5, RZ ;  /* 0x0000000505477c10 */ /* 0x000fe4000ffde0ff */
[----:B------:R-:W-:Y:S01]  /*5da0*/  ISETP.GE.U32.AND P5, PT, R16, 0x7fffffb6, PT ;  /* 0x7fffffb61000780c */ /* 0x000fe20003fa6070 */
[----:B------:R0:W2:Y:S01]  /*5db0*/  @P4 LDG.E.U8 R55, desc[UR24][R14.64] ;  /* 0x000000180e374981 */ /* 0x0000a2000c1e1100 */
[----:B------:R-:W-:-:S03]  /*5dc0*/  IADD3.X R16, PT, PT, R6, UR6, RZ, P6, !PT ;  /* 0x0000000606107c10 */ /* 0x000fc6000b7fe4ff */
[----:B------:R1:W-:Y:S01]  /*5dd0*/  STL [R1+0xc08], R70 ;  /* 0x000c084601007387 */ /* 0x0003e20000100800 */
[----:B0-----:R-:W-:Y:S02]  /*5de0*/  @P4 IMAD.MOV.U32 R14, RZ, RZ, R33 ;  /* 0x000000ffff0e4224 */ /* 0x001fe400078e0021 */
[----:B------:R-:W-:Y:S01]  /*5df0*/  @P4 IMAD.MOV.U32 R15, RZ, RZ, R70 ;  /* 0x000000ffff0f4224 */ /* 0x000fe200078e0046 */
[----:B------:R-:W-:-:S04]  /*5e00*/  IADD3 R33, P6, PT, R7, UR5, RZ ;  /* 0x0000000507217c10 */ /* 0x000fc8000ffde0ff */
[----:B------:R0:W2:Y:S01]  /*5e10*/  @P4 LDG.E.U8 R60, desc[UR24][R14.64] ;  /* 0x000000180e3c4981 */ /* 0x0000a2000c1e1100 */
[----:B-1----:R-:W-:Y:S01]  /*5e20*/  IADD3.X R70, PT, PT, R8, UR6, RZ, P6, !PT ;  /* 0x0000000608467c10 */ /* 0x002fe2000b7fe4ff */
[----:B------:R-:W-:Y:S01]  /*5e30*/  USHF.L.U32 UR5, UR12, 0x1, URZ ;  /* 0x000000010c057899 */ /* 0x000fe200080006ff */
[----:B0-----:R-:W-:Y:S02]  /*5e40*/  @P4 IMAD.MOV.U32 R14, RZ, RZ, R71 ;  /* 0x000000ffff0e4224 */ /* 0x001fe400078e0047 */
        /* <DEDUP_REMOVED lines=8> */
[----:B------:R0:W2:Y:S01]  /*5ed0*/  @P4 LDG.E.U8 R58, desc[UR24][R14.64] ;  /* 0x000000180e3a4981 */ /* 0x0000a2000c1e1100 */
[----:B------:R-:W-:-:S03]  /*5ee0*/  IADD3.X R71, PT, PT, R2, UR14, RZ, P6, !PT ;  /* 0x0000000e02477c10 */ /* 0x000fc6000b7fe4ff */
[----:B------:R1:W-:Y:S01]  /*5ef0*/  STL [R1+0xc1c], R33 ;  /* 0x000c1c2101007387 */ /* 0x0003e20000100800 */
[----:B0-----:R-:W-:-:S03]  /*5f00*/  VIADD R14, R36, 0xfffffffc ;  /* 0xfffffffc240e7836 */ /* 0x001fc60000000000 */
[----:B------:R0:W-:Y:S01]  /*5f10*/  STL [R1+0xc18], R70 ;  /* 0x000c184601007387 */ /* 0x0001e20000100800 */
[----:B-1----:R-:W-:Y:S01]  /*5f20*/  IADD3 R33, P4, PT, R3, UR5, RZ ;  /* 0x0000000503217c10 */ /* 0x002fe2000ff9e0ff */
[----:B------:R-:W-:Y:S01]  /*5f30*/  @!P3 IMAD.MOV.U32 R15, RZ, RZ, R71 ;  /* 0x000000ffff0fb224 */ /* 0x000fe200078e0047 */
[----:B------:R-:W-:Y:S01]  /*5f40*/  ISETP.GE.U32.AND P6, PT, R14, 0x7fffffbd, PT ;  /* 0x7fffffbd0e00780c */ /* 0x000fe20003fc6070 */
[----:B------:R-:W-:Y:S01]  /*5f50*/  @!P3 IMAD.MOV.U32 R14, RZ, RZ, R16 ;  /* 0x000000ffff0eb224 */ /* 0x000fe200078e0010 */
[----:B------:R1:W-:Y:S01]  /*5f60*/  STL [R1+0x2ec], R16 ;  /* 0x0002ec1001007387 */ /* 0x0003e20000100800 */
[----:B0-----:R-:W-:-:S03]  /*5f70*/  IADD3.X R70, PT, PT, R4, UR14, RZ, P4, !PT ;  /* 0x0000000e04467c10 */ /* 0x001fc6000a7fe4ff */
[----:B------:R0:W2:Y:S01]  /*5f80*/  @!P3 LDG.E.U8 R62, desc[UR24][R14.64] ;  /* 0x000000180e3eb981 */ /* 0x0000a2000c1e1100 */
[----:B-1----:R-:W-:-:S03]  /*5f90*/  IADD3 R16, P4, PT, R5, UR5, RZ ;  /* 0x0000000505107c10 */ /* 0x002fc6000ff9e0ff */
[----:B------:R1:W-:Y:S01]  /*5fa0*/  STL [R1+0x2f4], R33 ;  /* 0x0002f42101007387 */ /* 0x0003e20000100800 */
[----:B0-----:R-:W-:-:S03]  /*5fb0*/  @!P3 IMAD.MOV.U32 R14, RZ, RZ, R33 ;  /* 0x000000ffff0eb224 */ /* 0x001fc600078e0021 */
[----:B------:R-:W-:Y:S01]  /*5fc0*/  STL [R1+0x2e8], R71 ;  /* 0x0002e84701007387 */ /* 0x000fe20000100800 */
[----:B------:R-:W-:-:S03]  /*5fd0*/  @!P3 IMAD.MOV.U32 R15, RZ, RZ, R70 ;  /* 0x000000ffff0fb224 */ /* 0x000fc600078e0046 */
[----:B------:R0:W-:Y:S01]  /*5fe0*/  STL [R1+0x2f0], R70 ;  /* 0x0002f04601007387 */ /* 0x0001e20000100800 */
[----:B-1----:R-:W-:-:S03]  /*5ff0*/  IADD3.X R33, PT, PT, R6, UR14, RZ, P4, !PT ;  /* 0x0000000e06217c10 */ /* 0x002fc6000a7fe4ff */
[----:B------:R1:W2:Y:S01]  /*6000*/  @!P3 LDG.E.U8 R61, desc[UR24][R14.64] ;  /* 0x000000180e3db981 */ /* 0x0002a2000c1e1100 */
[----:B------:R-:W-:Y:S01]  /*6010*/  PRMT R65, RZ, 0x7610, R65 ;  /* 0x00007610ff417816 */ /* 0x000fe20000000041 */
[----:B------:R-:W-:Y:S01]  /*6020*/  UIMAD UR6, UR12, 0xa, URZ ;  /* 0x0000000a0c0678a4 */ /* 0x000fe2000f8e02ff */
[----:B0-----:R-:W-:Y:S01]  /*6030*/  IADD3 R70, P4, PT, R7, UR5, RZ ;  /* 0x0000000507467c10 */ /* 0x001fe2000ff9e0ff */
[----:B-1----:R-:W-:-:S03]  /*6040*/  @!P3 IMAD.MOV.U32 R14, RZ, RZ, R16 ;  /* 0x000000ffff0eb224 */ /* 0x002fc600078e0010 */
[----:B------:R-:W-:Y:S01]  /*6050*/  IADD3.X R71, PT, PT, R8, UR14, RZ, P4, !PT ;  /* 0x0000000e08477c10 */ /* 0x000fe2000a7fe4ff */
[----:B------:R-:W-:Y:S01]  /*6060*/  @!P3 IMAD.MOV.U32 R15, RZ, RZ, R33 ;  /* 0x000000ffff0fb224 */ /* 0x000fe200078e0021 */
[----:B------:R-:W-:Y:S01]  /*6070*/  STL [R1+0x2fc], R16 ;  /* 0x0002fc1001007387 */ /* 0x000fe20000100800 */
[----:B------:R-:W-:Y:S01]  /*6080*/  PRMT R64, RZ, 0x7610, R64 ;  /* 0x00007610ff407816 */ /* 0x000fe20000000040 */
[----:B------:R-:W-:Y:S02]  /*6090*/  USHF.R.S32.HI UR15, URZ, 0x1f, UR6 ;  /* 0x0000001fff0f7899 */ /* 0x000fe40008011406 */
[----:B------:R0:W2:Y:S04]  /*60a0*/  @!P3 LDG.E.U8 R65, desc[UR24][R14.64] ;  /* 0x000000180e41b981 */ /* 0x0000a8000c1e1100 */
[----:B------:R1:W-:Y:S01]  /*60b0*/  STL [R1+0x2f8], R33 ;  /* 0x0002f82101007387 */ /* 0x0003e20000100800 */
[----:B0-----:R-:W-:-:S02]  /*60c0*/  @!P3 IMAD.MOV.U32 R14, RZ, RZ, R70 ;  /* 0x000000ffff0eb224 */ /* 0x001fc400078e0046 */
[----:B------:R-:W-:Y:S01]  /*60d0*/  @!P3 IMAD.MOV.U32 R15, RZ, RZ, R71 ;  /* 0x000000ffff0fb224 */ /* 0x000fe200078e0047 */
[----:B-1----:R-:W-:-:S04]  /*60e0*/  IADD3 R33, P4, PT, R0, UR6, RZ ;  /* 0x0000000600217c10 */ /* 0x002fc8000ff9e0ff */
[----:B------:R0:W2:Y:S04]  /*60f0*/  @!P3 LDG.E.U8 R64, desc[UR24][R14.64] ;  /* 0x000000180e40b981 */ /* 0x0000a8000c1e1100 */
[----:B------:R1:W-:Y:S01]  /*6100*/  STL [R1+0x304], R70 ;  /* 0x0003044601007387 */ /* 0x0003e20000100800 */
[----:B0-----:R-:W-:Y:S01]  /*6110*/  IMAD.MOV.U32 R15, RZ, RZ, R33 ;  /* 0x000000ffff0f7224 */ /* 0x001fe200078e0021 */
[----:B------:R-:W-:Y:S02]  /*6120*/  IADD3.X R14, PT, PT, R2, UR15, RZ, P4, !PT ;  /* 0x0000000f020e7c10 */ /* 0x000fe4000a7fe4ff */
[----:B------:R0:W-:Y:S02]  /*6130*/  STL [R1+0x300], R71 ;  /* 0x0003004701007387 */ /* 0x0001e40000100800 */
[----:B------:R-:W-:-:S02]  /*6140*/  @!P5 LOP3.LUT R15, R15, R14, RZ, 0x3c, !PT ;  /* 0x0000000e0f0fd212 */ /* 0x000fc400078e3cff */
[----:B------:R-:W-:Y:S01]  /*6150*/  STL [R1+0x780], R33 ;  /* 0x0007802101007387 */ /* 0x000fe20000100800 */
[----:B-1----:R-:W-:-:S03]  /*6160*/  IADD3 R70, P4, PT, R3, UR6, RZ ;  /* 0x0000000603467c10 */ /* 0x002fc6000ff9e0ff */
[----:B------:R1:W-:Y:S01]  /*6170*/  STL [R1+0x77c], R14 ;  /* 0x00077c0e01007387 */ /* 0x0003e20000100800 */
[----:B------:R-:W-:Y:S02]  /*6180*/  PRMT R63, RZ, 0x7610, R63 ;  /* 0x00007610ff3f7816 */ /* 0x000fe4000000003f */
[----:B0-----:R-:W-:Y:S02]  /*6190*/  IADD3.X R71, PT, PT, R4, UR15, RZ, P4, !PT ;  /* 0x0000000f04477c10 */ /* 0x001fe4000a7fe4ff */
[C---:B-1----:R-:W-:Y:S02]  /*61a0*/  @!P5 LOP3.LUT R14, R15.reuse, R14, RZ, 0x3c, !PT ;  /* 0x0000000e0f0ed212 */ /* 0x042fe400078e3cff */
[----:B------:R-:W-:Y:S02]  /*61b0*/  SHF.R.U32.HI R16, RZ, 0xd, R12 ;  /* 0x0000000dff107819 */ /* 0x000fe4000001160c */
[----:B------:R-:W-:Y:S02]  /*61c0*/  @!P5 LOP3.LUT R15, R15, R14, RZ, 0x3c, !PT ;  /* 0x0000000e0f0fd212 */ /* 0x000fe400078e3cff */
[----:B------:R-:W-:-:S02]  /*61d0*/  IADD3 R33, P4, PT, R5, UR6, RZ ;  /* 0x0000000605217c10 */ /* 0x000fc4000ff9e0ff */
[----:B------:R-:W-:Y:S01]  /*61e0*/  PRMT R68, RZ, 0x7610, R68 ;  /* 0x00007610ff447816 */ /* 0x000fe20000000044 */
[----:B------:R0:W2:Y:S01]  /*61f0*/  @!P5 LDG.E.U8 R63, desc[UR24][R14.64] ;  /* 0x000000180e3fd981 */ /* 0x0000a2000c1e1100 */
[----:B------:R-:W-:Y:S02]  /*6200*/  LOP3.LUT P3, RZ, R16, 0x1, RZ, 0xc0, !PT ;  /* 0x0000000110ff7812 */ /* 0x000fe4000786c0ff */
[----:B------:R-:W-:Y:S01]  /*6210*/  IADD3.X R16, PT, PT, R6, UR15, RZ, P4, !PT ;  /* 0x0000000f06107c10 */ /* 0x000fe2000a7fe4ff */
[----:B------:R1:W-:Y:S01]  /*6220*/  STL [R1+0x788], R70 ;  /* 0x0007884601007387 */ /* 0x0003e20000100800 */
[----:B------:R-:W-:Y:S01]  /*6230*/  PRMT R67, RZ, 0x7610, R67 ;  /* 0x00007610ff437816 */ /* 0x000fe20000000043 */
[----:B0-----:R-:W-:Y:S02]  /*6240*/  @!P5 IMAD.MOV.U32 R14, RZ, RZ, R70 ;  /* 0x000000ffff0ed224 */ /* 0x001fe400078e0046 */
[----:B------:R-:W-:Y:S01]  /*6250*/  @!P5 IMAD.MOV.U32 R15, RZ, RZ, R71 ;  /* 0x000000ffff0fd224 */ /* 0x000fe200078e0047 */
[----:B------:R-:W-:Y:S01]  /*6260*/  UIMAD UR5, UR12, 0x12, URZ ;  /* 0x000000120c0578a4 */ /* 0x000fe2000f8e02ff */
[----:B-1----:R-:W-:-:S03]  /*6270*/  IADD3 R70, P4, PT, R7, UR6, RZ ;  /* 0x0000000607467c10 */ /* 0x002fc6000ff9e0ff */
[----:B------:R0:W2:Y:S01]  /*6280*/  @!P5 LDG.E.U8 R68, desc[UR24][R14.64] ;  /* 0x000000180e44d981 */ /* 0x0000a2000c1e1100 */
[----:B------:R-:W-:Y:S01]  /*6290*/  PRMT R66, RZ, 0x7610, R66 ;  /* 0x00007610ff427816 */ /* 0x000fe20000000042 */
[----:B------:R-:W-:Y:S02]  /*62a0*/  USHF.R.S32.HI UR6, URZ, 0x1f, UR5 ;  /* 0x0000001fff067899 */ /* 0x000fe40008011405 */
[----:B------:R1:W-:Y:S01]  /*62b0*/  STL [R1+0x784], R71 ;  /* 0x0007844701007387 */ /* 0x0003e20000100800 */
[----:B0-----:R-:W-:Y:S02]  /*62c0*/  @!P5 IMAD.MOV.U32 R14, RZ, RZ, R33 ;  /* 0x000000ffff0ed224 */ /* 0x001fe400078e0021 */
[----:B------:R-:W-:Y:S01]  /*62d0*/  @!P5 IMAD.MOV.U32 R15, RZ, RZ, R16 ;  /* 0x000000ffff0fd224 */ /* 0x000fe200078e0010 */
[----:B------:R0:W-:Y:S04]  /*62e0*/  STL [R1+0x790], R33 ;  /* 0x0007902101007387 */ /* 0x0001e80000100800 */
[----:B------:R0:W2:Y:S04]  /*62f0*/  @!P5 LDG.E.U8 R67, desc[UR24][R14.64] ;  /* 0x000000180e43d981 */ /* 0x0000a8000c1e1100 */
[----:B-1----:R-:W2:Y:S01]  /*6300*/  LDL.LU R71, [R1+0x1000] ;  /* 0x0010000001477983 */ /* 0x002ea20000300800 */
[----:B0-----:R-:W-:Y:S01]  /*6310*/  IADD3.X R15, PT, PT, R8, UR15, RZ, P4, !PT ;  /* 0x0000000f080f7c10 */ /* 0x001fe2000a7fe4ff */
[----:B------:R-:W-:Y:S01]  /*6320*/  @!P5 IMAD.MOV.U32 R14, RZ, RZ, R70 ;  /* 0x000000ffff0ed224 */ /* 0x000fe200078e0046 */
[----:B------:R-:W-:Y:S01]  /*6330*/  IADD3 R33, P4, PT, R0, UR5, RZ ;  /* 0x0000000500217c10 */ /* 0x000fe2000ff9e0ff */
[----:B------:R-:W-:Y:S04]  /*6340*/  STL [R1+0x78c], R16 ;  /* 0x00078c1001007387 */ /* 0x000fe80000100800 */
[----:B------:R0:W-:Y:S04]  /*6350*/  STL [R1+0x798], R70 ;  /* 0x0007984601007387 */ /* 0x0001e80000100800 */
[----:B------:R1:W-:Y:S04]  /*6360*/  STL [R1+0x794], R15 ;  /* 0x0007940f01007387 */ /* 0x0003e80000100800 */
[----:B------:R1:W3:Y:S01]  /*6370*/  @!P5 LDG.E.U8 R66, desc[UR24][R14.64] ;  /* 0x000000180e42d981 */ /* 0x0002e2000c1e1100 */
[----:B0-----:R-:W-:-:S03]  /*6380*/  IADD3 R70, P5, PT, R3, UR5, RZ ;  /* 0x0000000503467c10 */ /* 0x001fc6000ffbe0ff */
[----:B------:R-:W-:Y:S01]  /*6390*/  STL [R1+0x91c], R33 ;  /* 0x00091c2101007387 */ /* 0x000fe20000100800 */
[----:B-1----:R-:W-:Y:S01]  /*63a0*/  IMAD.MOV.U32 R15, RZ, RZ, R33 ;  /* 0x000000ffff0f7224 */ /* 0x002fe200078e0021 */
[----:B------:R-:W-:Y:S02]  /*63b0*/  IADD3.X R14, PT, PT, R2, UR6, RZ, P4, !PT ;  /* 0x00000006020e7c10 */ /* 0x000fe4000a7fe4ff */
[----:B------:R-:W-:Y:S02]  /*63c0*/  STL [R1+0x924], R70 ;  /* 0x0009244601007387 */ /* 0x000fe40000100800 */
[----:B------:R-:W-:Y:S02]  /*63d0*/  @P3 LOP3.LUT R15, R15, R14, RZ, 0x3c, !PT ;  /* 0x0000000e0f0f3212 */ /* 0x000fe400078e3cff */
[----:B------:R0:W-:Y:S01]  /*63e0*/  STL [R1+0x918], R14 ;  /* 0x0009180e01007387 */ /* 0x0001e20000100800 */
[----:B------:R-:W-:Y:S02]  /*63f0*/  SHF.R.U32.HI R16, RZ, 0x5, R12 ;  /* 0x00000005ff107819 */ /* 0x000fe4000001160c */
[----:B------:R-:W-:-:S02]  /*6400*/  PRMT R89, RZ, 0x7610, R89 ;  /* 0x00007610ff597816 */ /* 0x000fc40000000059 */
[----:B------:R-:W-:Y:S02]  /*6410*/  LOP3.LUT P4, RZ, R16, 0x1, RZ, 0xc0, !PT ;  /* 0x0000000110ff7812 */ /* 0x000fe4000788c0ff */
[C---:B0-----:R-:W-:Y:S02]  /*6420*/  @P3 LOP3.LUT R14, R15.reuse, R14, RZ, 0x3c, !PT ;  /* 0x0000000e0f0e3212 */ /* 0x041fe400078e3cff */
[----:B------:R-:W-:Y:S02]  /*6430*/  IADD3.X R16, PT, PT, R4, UR6, RZ, P5, !PT ;  /* 0x0000000604107c10 */ /* 0x000fe4000affe4ff */
[----:B------:R-:W-:Y:S02]  /*6440*/  @P3 LOP3.LUT R15, R15, R14, RZ, 0x3c, !PT ;  /* 0x0000000e0f0f3212 */ /* 0x000fe400078e3cff */
[----:B------:R-:W-:-:S03]  /*6450*/  PRMT R88, RZ, 0x7610, R88 ;  /* 0x00007610ff587816 */ /* 0x000fc60000000058 */
[----:B------:R0:W3:Y:S01]  /*6460*/  @P3 LDG.E.U8 R89, desc[UR24][R14.64] ;  /* 0x000000180e593981 */ /* 0x0000e2000c1e1100 */
[----:B------:R-:W-:-:S03]  /*6470*/  IADD3 R33, P5, PT, R5, UR5, RZ ;  /* 0x0000000505217c10 */ /* 0x000fc6000ffbe0ff */
[----:B------:R1:W-:Y:S01]  /*6480*/  STL [R1+0x920], R16 ;  /* 0x0009201001007387 */ /* 0x0003e20000100800 */
[----:B0-----:R-:W-:Y:S02]  /*6490*/  @P3 IMAD.MOV.U32 R14, RZ, RZ, R70 ;  /* 0x000000ffff0e3224 */ /* 0x001fe400078e0046 */
[----:B------:R-:W-:Y:S01]  /*64a0*/  @P3 IMAD.MOV.U32 R15, RZ, RZ, R16 ;  /* 0x000000ffff0f3224 */ /* 0x000fe200078e0010 */
[----:B------:R-:W-:-:S04]  /*64b0*/  PRMT R69, RZ, 0x7610, R69 ;  /* 0x00007610ff457816 */ /* 0x000fc80000000045 */
[----:B------:R0:W3:Y:S01]  /*64c0*/  @P3 LDG.E.U8 R88, desc[UR24][R14.64] ;  /* 0x000000180e583981 */ /* 0x0000e2000c1e1100 */
[----:B------:R-:W-:Y:S02]  /*64d0*/  PRMT R91, RZ, 0x7610, R91 ;  /* 0x00007610ff5b7816 */ /* 0x000fe4000000005b */
[----:B0-----:R-:W-:Y:S02]  /*64e0*/  IADD3.X R15, PT, PT, R6, UR6, RZ, P5, !PT ;  /* 0x00000006060f7c10 */ /* 0x001fe4000affe4ff */
[----:B-1----:R-:W-:Y:S01]  /*64f0*/  IADD3 R16, P5, PT, R7, UR5, RZ ;  /* 0x0000000507107c10 */ /* 0x002fe2000ffbe0ff */
[----:B------:R-:W-:-:S03]  /*6500*/  @P3 IMAD.MOV.U32 R14, RZ, RZ, R33 ;  /* 0x000000ffff0e3224 */ /* 0x000fc600078e0021 */
[----:B------:R-:W-:Y:S01]  /*6510*/  IADD3.X R70, PT, PT, R8, UR6, RZ, P5, !PT ;  /* 0x0000000608467c10 */ /* 0x000fe2000affe4ff */
[----:B------:R0:W-:Y:S01]  /*6520*/  STL [R1+0x92c], R33 ;  /* 0x00092c2101007387 */ /* 0x0001e20000100800 */
[----:B------:R-:W-:-:S03]  /*6530*/  UIMAD UR5, UR12, 0x1a, URZ ;  /* 0x0000001a0c0578a4 */ /* 0x000fc6000f8e02ff */
[----:B------:R1:W-:Y:S04]  /*6540*/  STL [R1+0x928], R15 ;  /* 0x0009280f01007387 */ /* 0x0003e80000100800 */
[----:B------:R1:W3:Y:S01]  /*6550*/  @P3 LDG.E.U8 R69, desc[UR24][R14.64] ;  /* 0x000000180e453981 */ /* 0x0002e2000c1e1100 */
[----:B------:R-:W-:Y:S02]  /*6560*/  USHF.R.S32.HI UR14, URZ, 0x1f, UR5 ;  /* 0x0000001fff0e7899 */ /* 0x000fe40008011405 */
[----:B0-----:R-:W-:Y:S01]  /*6570*/  IADD3 R33, P5, PT, R0, UR5, RZ ;  /* 0x0000000500217c10 */ /* 0x001fe2000ffbe0ff */
[----:B-1----:R-:W-:Y:S02]  /*6580*/  @P3 IMAD.MOV.U32 R14, RZ, RZ, R16 ;  /* 0x000000ffff0e3224 */ /* 0x002fe400078e0010 */
[----:B------:R-:W-:Y:S01]  /*6590*/  @P3 IMAD.MOV.U32 R15, RZ, RZ, R70 ;  /* 0x000000ffff0f3224 */ /* 0x000fe200078e0046 */
[----:B------:R0:W-:Y:S04]  /*65a0*/  STL [R1+0x934], R16 ;  /* 0x0009341001007387 */ /* 0x0001e80000100800 */
[----:B------:R1:W3:Y:S01]  /*65b0*/  @P3 LDG.E.U8 R91, desc[UR24][R14.64] ;  /* 0x000000180e5b3981 */ /* 0x0002e2000c1e1100 */
[----:B------:R-:W-:-:S02]  /*65c0*/  PRMT R90, RZ, 0x7610, R90 ;  /* 0x00007610ff5a7816 */ /* 0x000fc4000000005a */
[----:B0-----:R-:W-:Y:S02]  /*65d0*/  IADD3 R16, P3, PT, R3, UR5, RZ ;  /* 0x0000000503107c10 */ /* 0x001fe4000ff7e0ff */
[----:B-1----:R-:W-:Y:S02]  /*65e0*/  SHF.R.U64 R14, R9, 0x1d, RZ ;  /* 0x0000001d090e7819 */ /* 0x002fe400000012ff */
[----:B------:R-:W-:Y:S01]  /*65f0*/  IADD3.X R15, PT, PT, R2, UR14, RZ, P5, !PT ;  /* 0x0000000e020f7c10 */ /* 0x000fe2000affe4ff */
[----:B------:R0:W-:Y:S01]  /*6600*/  STL [R1+0x930], R70 ;  /* 0x0009304601007387 */ /* 0x0001e20000100800 */
[----:B------:R-:W-:Y:S01]  /*6610*/  LOP3.LUT P5, RZ, R14, 0x1, RZ, 0xc0, !PT ;  /* 0x000000010eff7812 */ /* 0x000fe200078ac0ff */
[----:B------:R-:W-:Y:S02]  /*6620*/  @P4 IMAD.MOV.U32 R14, RZ, RZ, R33 ;  /* 0x000000ffff0e4224 */ /* 0x000fe400078e0021 */
[----:B------:R1:W-:Y:S01]  /*6630*/  STL [R1+0x9dc], R33 ;  /* 0x0009dc2101007387 */ /* 0x0003e20000100800 */
[----:B------:R-:W-:-:S02]  /*6640*/  PRMT R93, RZ, 0x7610, R93 ;  /* 0x00007610ff5d7816 */ /* 0x000fc4000000005d */
[----:B0-----:R-:W-:Y:S01]  /*6650*/  IADD3.X R70, PT, PT, R4, UR14, RZ, P3, !PT ;  /* 0x0000000e04467c10 */ /* 0x001fe20009ffe4ff */
[----:B------:R-:W-:Y:S04]  /*6660*/  STL [R1+0x9e4], R16 ;  /* 0x0009e41001007387 */ /* 0x000fe80000100800 */
[----:B------:R0:W-:Y:S01]  /*6670*/  STL [R1+0x9d8], R15 ;  /* 0x0009d80f01007387 */ /* 0x0001e20000100800 */
[----:B-1----:R-:W-:-:S03]  /*6680*/  IADD3 R33, P3, PT, R5, UR5, RZ ;  /* 0x0000000505217c10 */ /* 0x002fc6000ff7e0ff */
[----:B------:R1:W3:Y:S01]  /*6690*/  @P4 LDG.E.U8 R90, desc[UR24][R14.64] ;  /* 0x000000180e5a4981 */ /* 0x0002e2000c1e1100 */
[----:B------:R-:W-:-:S03]  /*66a0*/  PRMT R92, RZ, 0x7610, R92 ;  /* 0x00007610ff5c7816 */ /* 0x000fc6000000005c */
[----:B------:R4:W-:Y:S01]  /*66b0*/  STL [R1+0x9e0], R70 ;  /* 0x0009e04601007387 */ /* 0x0009e20000100800 */
[----:B-1----:R-:W-:Y:S02]  /*66c0*/  @P4 IMAD.MOV.U32 R14, RZ, RZ, R16 ;  /* 0x000000ffff0e4224 */ /* 0x002fe400078e0010 */
[----:B0-----:R-:W-:-:S05]  /*66d0*/  @P4 IMAD.MOV.U32 R15, RZ, RZ, R70 ;  /* 0x000000ffff0f4224 */ /* 0x001fca00078e0046 */
[----:B------:R0:W3:Y:S01]  /*66e0*/  @P4 LDG.E.U8 R93, desc[UR24][R14.64] ;  /* 0x000000180e5d4981 */ /* 0x0000e2000c1e1100 */
[----:B------:R-:W-:Y:S02]  /*66f0*/  PRMT R34, RZ, 0x7610, R34 ;  /* 0x00007610ff227816 */ /* 0x000fe40000000022 */
[----:B0-----:R-:W-:Y:S02]  /*6700*/  IADD3.X R15, PT, PT, R6, UR14, RZ, P3, !PT ;  /* 0x0000000e060f7c10 */ /* 0x001fe40009ffe4ff */
[----:B----4-:R-:W-:Y:S01]  /*6710*/  IADD3 R70, P3, PT, R7, UR5, RZ ;  /* 0x0000000507467c10 */ /* 0x010fe2000ff7e0ff */
[----:B------:R-:W-:-:S03]  /*6720*/  @P4 IMAD.MOV.U32 R14, RZ, RZ, R33 ;  /* 0x000000ffff0e4224 */ /* 0x000fc600078e0021 */
[----:B------:R-:W-:Y:S01]  /*6730*/  IADD3.X R16, PT, PT, R8, UR14, RZ, P3, !PT ;  /* 0x0000000e08107c10 */ /* 0x000fe20009ffe4ff */
[----:B------:R-:W-:Y:S04]  /*6740*/  STL [R1+0x9ec], R33 ;  /* 0x0009ec2101007387 */ /* 0x000fe80000100800 */
[----:B------:R0:W-:Y:S04]  /*6750*/  STL [R1+0x9e8], R15 ;  /* 0x0009e80f01007387 */ /* 0x0001e80000100800 */
[----:B------:R0:W4:Y:S02]  /*6760*/  @P4 LDG.E.U8 R92, desc[UR24][R14.64] ;  /* 0x000000180e5c4981 */ /* 0x000124000c1e1100 */
[----:B0-----:R-:W-:-:S02]  /*6770*/  IMAD.MOV.U32 R15, RZ, RZ, R16 ;  /* 0x000000ffff0f7224 */ /* 0x001fc400078e0010 */
[----:B------:R-:W-:-:S05]  /*6780*/  @P4 IMAD.MOV.U32 R14, RZ, RZ, R70 ;  /* 0x000000ffff0e4224 */ /* 0x000fca00078e0046 */
[----:B------:R0:W3:Y:S01]  /*6790*/  @P4 LDG.E.U8 R34, desc[UR24][R14.64] ;  /* 0x000000180e224981 */ /* 0x0000e2000c1e1100 */
[----:B------:R-:W-:-:S04]  /*67a0*/  UIMAD UR6, UR12, 0x22, URZ ;  /* 0x000000220c0678a4 */ /* 0x000fc8000f8e02ff */
[----:B------:R-:W-:Y:S02]  /*67b0*/  USHF.R.S32.HI UR15, URZ, 0x1f, UR6 ;  /* 0x0000001fff0f7899 */ /* 0x000fe40008011406 */
[----:B------:R-:W-:-:S04]  /*67c0*/  IADD3 R33, P3, PT, R0, UR6, RZ ;  /* 0x0000000600217c10 */ /* 0x000fc8000ff7e0ff */
[----:B0-----:R-:W-:Y:S01]  /*67d0*/  IADD3.X R14, PT, PT, R2, UR15, RZ, P3, !PT ;  /* 0x0000000f020e7c10 */ /* 0x001fe20009ffe4ff */
[----:B------:R-:W-:Y:S01]  /*67e0*/  IMAD.MOV.U32 R15, RZ, RZ, R33 ;  /* 0x000000ffff0f7224 */ /* 0x000fe200078e0021 */
[----:B------:R-:W-:Y:S04]  /*67f0*/  STL [R1+0x9f4], R70 ;  /* 0x0009f44601007387 */ /* 0x000fe80000100800 */
[-C--:B------:R-:W-:Y:S01]  /*6800*/  @P5 LOP3.LUT R15, R15, R14.reuse, RZ, 0x3c, !PT ;  /* 0x0000000e0f0f5212 */ /* 0x080fe200078e3cff */
[----:B------:R-:W-:Y:S04]  /*6810*/  STL [R1+0x9f0], R16 ;  /* 0x0009f01001007387 */ /* 0x000fe80000100800 */
[----:B------:R-:W-:Y:S04]  /*6820*/  STL [R1+0xa68], R33 ;  /* 0x000a682101007387 */ /* 0x000fe80000100800 */
[----:B------:R0:W-:Y:S02]  /*6830*/  STL [R1+0xa64], R14 ;  /* 0x000a640e01007387 */ /* 0x0001e40000100800 */
[----:B0-----:R-:W-:-:S04]  /*6840*/  @P5 LOP3.LUT R14, R15, R14, RZ, 0x3c, !PT ;  /* 0x0000000e0f0e5212 */ /* 0x001fc800078e3cff */
[----:B------:R-:W-:Y:S02]  /*6850*/  @P5 LOP3.LUT R15, R15, R14, RZ, 0x3c, !PT ;  /* 0x0000000e0f0f5212 */ /* 0x000fe400078e3cff */
[----:B------:R-:W-:-:S05]  /*6860*/  IADD3 R70, P4, PT, R3, UR6, RZ ;  /* 0x0000000603467c10 */ /* 0x000fca000ff9e0ff */
[----:B------:R-:W-:Y:S01]  /*6870*/  STL [R1+0xa70], R70 ;  /* 0x000a704601007387 */ /* 0x000fe20000100800 */
[----:B------:R-:W-:Y:S02]  /*6880*/  PRMT R72, RZ, 0x7610, R72 ;  /* 0x00007610ff487816 */ /* 0x000fe40000000048 */
[----:B--2---:R-:W-:-:S06]  /*6890*/  PRMT R71, RZ, 0x7610, R71 ;  /* 0x00007610ff477816 */ /* 0x004fcc0000000047 */
[----:B------:R0:W2:Y:S02]  /*68a0*/  @P5 LDG.E.U8 R71, desc[UR24][R14.64] ;  /* 0x000000180e475981 */ /* 0x0000a4000c1e1100 */
[----:B0-----:R-:W-:Y:S02]  /*68b0*/  @P5 IMAD.MOV.U32 R14, RZ, RZ, R70 ;  /* 0x000000ffff0e5224 */ /* 0x001fe400078e0046 */
[----:B---3--:R0:W-:Y:S02]  /*68c0*/  STL [R1+0x1c0], R34 ;  /* 0x0001c02201007387 */ /* 0x0081e40000100800 */
[----:B0-----:R-:W-:-:S05]  /*68d0*/  IADD3.X R34, PT, PT, R4, UR15, RZ, P4, !PT ;  /* 0x0000000f04227c10 */ /* 0x001fca000a7fe4ff */
[----:B------:R-:W-:-:S05]  /*68e0*/  @P5 IMAD.MOV.U32 R15, RZ, RZ, R34 ;  /* 0x000000ffff0f5224 */ /* 0x000fca00078e0022 */
[----:B------:R0:W3:Y:S01]  /*68f0*/  @P5 LDG.E.U8 R72, desc[UR24][R14.64] ;  /* 0x000000180e485981 */ /* 0x0000e2000c1e1100 */
[----:B------:R-:W-:-:S03]  /*6900*/  IADD3 R33, P4, PT, R5, UR6, RZ ;  /* 0x0000000605217c10 */ /* 0x000fc6000ff9e0ff */
[----:B------:R1:W-:Y:S01]  /*6910*/  STL [R1+0xa6c], R34 ;  /* 0x000a6c2201007387 */ /* 0x0003e20000100800 */
[----:B------:R-:W-:-:S03]  /*6920*/  SHF.R.U64 R16, R9, 0x15, RZ ;  /* 0x0000001509107819 */ /* 0x000fc600000012ff */
[----:B------:R-:W-:Y:S01]  /*6930*/  STL [R1+0xa78], R33 ;  /* 0x000a782101007387 */ /* 0x000fe20000100800 */
[----:B------:R-:W-:Y:S01]  /*6940*/  LOP3.LUT P3, RZ, R16, 0x1, RZ, 0xc0, !PT ;  /* 0x0000000110ff7812 */ /* 0x000fe2000786c0ff */
[----:B0-----:R-:W-:Y:S01]  /*6950*/  @P5 IMAD.MOV.U32 R14, RZ, RZ, R33 ;  /* 0x000000ffff0e5224 */ /* 0x001fe200078e0021 */
[----:B------:R-:W-:Y:S01]  /*6960*/  PRMT R16, RZ, 0x7610, R16 ;  /* 0x00007610ff107816 */ /* 0x000fe20000000010 */
[----:B--2---:R0:W-:Y:S04]  /*6970*/  STL [R1+0x1ac], R71 ;  /* 0x0001ac4701007387 */ /* 0x0041e80000100800 */
[----:B-1----:R-:W2:Y:S04]  /*6980*/  LDL.LU R34, [R1+0xffc] ;  /* 0x000ffc0001227983 */ /* 0x002ea80000300800 */
[----:B------:R-:W2:Y:S01]  /*6990*/  LDL.LU R70, [R1+0xff8] ;  /* 0x000ff80001467983 */ /* 0x000ea20000300800 */
[----:B0-----:R-:W-:-:S05]  /*69a0*/  IADD3.X R71, PT, PT, R6, UR15, RZ, P4, !PT ;  /* 0x0000000f06477c10 */ /* 0x001fca000a7fe4ff */
[----:B------:R-:W-:-:S05]  /*69b0*/  IMAD.MOV.U32 R15, RZ, RZ, R71 ;  /* 0x000000ffff0f7224 */ /* 0x000fca00078e0047 */
[----:B------:R0:W2:Y:S04]  /*69c0*/  @P5 LDG.E.U8 R16, desc[UR24][R14.64] ;  /* 0x000000180e105981 */ /* 0x0000a8000c1e1100 */
[----:B---3--:R1:W-:Y:S04]  /*69d0*/  STL [R1+0x1a8], R72 ;  /* 0x0001a84801007387 */ /* 0x0083e80000100800 */
[----:B-1----:R-:W3:Y:S01]  /*69e0*/  LDL.LU R72, [R1+0xff4] ;  /* 0x000ff40001487983 */ /* 0x002ee20000300800 */
[----:B------:R-:W-:-:S03]  /*69f0*/  UIMAD UR5, UR12, 0x2a, URZ ;  /* 0x0000002a0c0578a4 */ /* 0x000fc6000f8e02ff */
[----:B------:R1:W-:Y:S01]  /*6a00*/  STL [R1+0xa74], R71 ;  /* 0x000a744701007387 */ /* 0x0003e20000100800 */
[----:B------:R-:W-:Y:S02]  /*6a10*/  PRMT R37, RZ, 0x7610, R37 ;  /* 0x00007610ff257816 */ /* 0x000fe40000000025 */
[----:B-1----:R-:W-:Y:S01]  /*6a20*/  IADD3 R71, P4, PT, R7, UR6, RZ ;  /* 0x0000000607477c10 */ /* 0x002fe2000ff9e0ff */
[----:B------:R-:W-:-:S03]  /*6a30*/  USHF.R.S32.HI UR6, URZ, 0x1f, UR5 ;  /* 0x0000001fff067899 */ /* 0x000fc60008011405 */
[----:B0-----:R-:W-:Y:S01]  /*6a40*/  IADD3.X R15, PT, PT, R8, UR15, RZ, P4, !PT ;  /* 0x0000000f080f7c10 */ /* 0x001fe2000a7fe4ff */
[----:B------:R-:W-:Y:S01]  /*6a50*/  @P5 IMAD.MOV.U32 R14, RZ, RZ, R71 ;  /* 0x000000ffff0e5224 */ /* 0x000fe200078e0047 */
[----:B------:R-:W-:Y:S01]  /*6a60*/  IADD3 R33, P4, PT, R0, UR5, RZ ;  /* 0x0000000500217c10 */ /* 0x000fe2000ff9e0ff */
[----:B------:R0:W-:Y:S04]  /*6a70*/  STL [R1+0xa80], R71 ;  /* 0x000a804701007387 */ /* 0x0001e80000100800 */
[----:B------:R1:W4:Y:S01]  /*6a80*/  @P5 LDG.E.U8 R37, desc[UR24][R14.64] ;  /* 0x000000180e255981 */ /* 0x000322000c1e1100 */
[----:B0-----:R-:W-:Y:S02]  /*6a90*/  IADD3 R71, P5, PT, R3, UR5, RZ ;  /* 0x0000000503477c10 */ /* 0x001fe4000ffbe0ff */
[----:B-1----:R-:W-:Y:S01]  /*6aa0*/  IADD3.X R14, PT, PT, R2, UR6, RZ, P4, !PT ;  /* 0x00000006020e7c10 */ /* 0x002fe2000a7fe4ff */
[----:B--2---:R-:W-:Y:S04]  /*6ab0*/  STL [R1+0x1a4], R16 ;  /* 0x0001a41001007387 */ /* 0x004fe80000100800 */
[----:B------:R0:W-:Y:S04]  /*6ac0*/  STL [R1+0xa7c], R15 ;  /* 0x000a7c0f01007387 */ /* 0x0001e80000100800 */
[----:B------:R-:W-:Y:S01]  /*6ad0*/  STL [R1+0xae8], R33 ;  /* 0x000ae82101007387 */ /* 0x000fe20000100800 */
[----:B0-----:R-:W-:-:S03]  /*6ae0*/  IMAD.MOV.U32 R15, RZ, RZ, R33 ;  /* 0x000000ffff0f7224 */ /* 0x001fc600078e0021 */
[----:B------:R-:W-:Y:S02]  /*6af0*/  STL [R1+0xaf0], R71 ;  /* 0x000af04701007387 */ /* 0x000fe40000100800 */
[-C--:B------:R-:W-:Y:S02]  /*6b00*/  @P3 LOP3.LUT R15, R15, R14.reuse, RZ, 0x3c, !PT ;  /* 0x0000000e0f0f3212 */ /* 0x080fe400078e3cff */
[----:B------:R0:W-:Y:S02]  /*6b10*/  STL [R1+0xae4], R14 ;  /* 0x000ae40e01007387 */ /* 0x0001e40000100800 */
[----:B0-----:R-:W-:-:S04]  /*6b20*/  @P3 LOP3.LUT R14, R15, R14, RZ, 0x3c, !PT ;  /* 0x0000000e0f0e3212 */ /* 0x001fc800078e3cff */
[----:B------:R-:W-:Y:S02]  /*6b30*/  @P3 LOP3.LUT R15, R15, R14, RZ, 0x3c, !PT ;  /* 0x0000000e0f0f3212 */ /* 0x000fe400078e3cff */
[----:B---3--:R-:W-:-:S06]  /*6b40*/  PRMT R72, RZ, 0x7610, R72 ;  /* 0x00007610ff487816 */ /* 0x008fcc0000000048 */
[----:B------:R0:W2:Y:S01]  /*6b50*/  @P3 LDG.E.U8 R72, desc[UR24][R14.64] ;  /* 0x000000180e483981 */ /* 0x0000a2000c1e1100 */
[----:B------:R-:W-:Y:S02]  /*6b60*/  IADD3.X R33, PT, PT, R4, UR6, RZ, P5, !PT ;  /* 0x0000000604217c10 */ /* 0x000fe4000affe4ff */
[----:B------:R-:W-:Y:S01]  /*6b70*/  PRMT R70, RZ, 0x7610, R70 ;  /* 0x00007610ff467816 */ /* 0x000fe20000000046 */
[----:B0-----:R-:W-:Y:S02]  /*6b80*/  @P3 IMAD.MOV.U32 R14, RZ, RZ, R71 ;  /* 0x000000ffff0e3224 */ /* 0x001fe400078e0047 */
[----:B------:R-:W-:-:S05]  /*6b90*/  @P3 IMAD.MOV.U32 R15, RZ, RZ, R33 ;  /* 0x000000ffff0f3224 */ /* 0x000fca00078e0021 */
[----:B------:R0:W3:Y:S04]  /*6ba0*/  @P3 LDG.E.U8 R70, desc[UR24][R14.64] ;  /* 0x000000180e463981 */ /* 0x0000e8000c1e1100 */
[----:B----4-:R1:W-:Y:S04]  /*6bb0*/  STL [R1+0x1a0], R37 ;  /* 0x0001a02501007387 */ /* 0x0103e80000100800 */
[----:B------:R-:W-:Y:S01]  /*6bc0*/  STL [R1+0xaec], R33 ;  /* 0x000aec2101007387 */ /* 0x000fe20000100800 */
[----:B------:R-:W-:Y:S02]  /*6bd0*/  PRMT R34, RZ, 0x7610, R34 ;  /* 0x00007610ff227816 */ /* 0x000fe40000000022 */
[----:B-1----:R-:W-:-:S04]  /*6be0*/  IADD3 R37, P5, PT, R5, UR5, RZ ;  /* 0x0000000505257c10 */ /* 0x002fc8000ffbe0ff */
[----:B0-----:R-:W-:Y:S01]  /*6bf0*/  IADD3.X R15, PT, PT, R6, UR6, RZ, P5, !PT ;  /* 0x00000006060f7c10 */ /* 0x001fe2000affe4ff */
[----:B------:R-:W-:-:S05]  /*6c00*/  @P3 IMAD.MOV.U32 R14, RZ, RZ, R37 ;  /* 0x000000ffff0e3224 */ /* 0x000fca00078e0025 */
[----:B------:R0:W4:Y:S04]  /*6c10*/  @P3 LDG.E.U8 R34, desc[UR24][R14.64] ;  /* 0x000000180e223981 */ /* 0x000128000c1e1100 */
[----:B--2---:R1:W-:Y:S04]  /*6c20*/  STL [R1+0x19c], R72 ;  /* 0x00019c4801007387 */ /* 0x0043e80000100800 */
[----:B-1----:R-:W2:Y:S01]  /*6c30*/  LDL.LU R72, [R1+0xff0] ;  /* 0x000ff00001487983 */ /* 0x002ea20000300800 */
[----:B------:R-:W-:-:S03]  /*6c40*/  IADD3 R71, P5, PT, R7, UR5, RZ ;  /* 0x0000000507477c10 */ /* 0x000fc6000ffbe0ff */
[----:B------:R-:W2:Y:S04]  /*6c50*/  LDL.LU R33, [R1+0xfec] ;  /* 0x000fec0001217983 */ /* 0x000ea80000300800 */
[----:B------:R-:W-:Y:S04]  /*6c60*/  STL [R1+0xaf8], R37 ;  /* 0x000af82501007387 */ /* 0x000fe80000100800 */
[----:B------:R0:W-:Y:S04]  /*6c70*/  STL [R1+0xaf4], R15 ;  /* 0x000af40f01007387 */ /* 0x0001e80000100800 */
[----:B------:R-:W-:Y:S04]  /*6c80*/  STL [R1+0xb00], R71 ;  /* 0x000b004701007387 */ /* 0x000fe80000100800 */
[----:B---3--:R1:W-:Y:S01]  /*6c90*/  STL [R1+0x198], R70 ;  /* 0x0001984601007387 */ /* 0x0083e20000100800 */
[----:B0-----:R-:W-:-:S03]  /*6ca0*/  IMAD.MOV.U32 R15, RZ, RZ, R71 ;  /* 0x000000ffff0f7224 */ /* 0x001fc600078e0047 */
[----:B------:R-:W3:Y:S01]  /*6cb0*/  LDL.LU R37, [R1+0xfe8] ;  /* 0x000fe80001257983 */ /* 0x000ee20000300800 */
[----:B-1----:R-:W-:-:S05]  /*6cc0*/  IADD3.X R70, PT, PT, R8, UR6, RZ, P5, !PT ;  /* 0x0000000608467c10 */ /* 0x002fca000affe4ff */
[----:B------:R-:W-:-:S05]  /*6cd0*/  IMAD.MOV.U32 R14, RZ, RZ, R70 ;  /* 0x000000ffff0e7224 */ /* 0x000fca00078e0046 */
[----:B------:R-:W-:-:S04]  /*6ce0*/  @P3 LOP3.LUT R15, R15, R14, RZ, 0x3c, !PT ;  /* 0x0000000e0f0f3212 */ /* 0x000fc800078e3cff */
[----:B------:R-:W-:-:S04]  /*6cf0*/  @P3 LOP3.LUT R14, R15, R14, RZ, 0x3c, !PT ;  /* 0x0000000e0f0e3212 */ /* 0x000fc800078e3cff */
[----:B------:R-:W-:Y:S01]  /*6d00*/  @P3 LOP3.LUT R15, R15, R14, RZ, 0x3c, !PT ;  /* 0x0000000e0f0f3212 */ /* 0x000fe200078e3cff */
[----:B----4-:R0:W-:Y:S04]  /*6d10*/  STL [R1+0x194], R34 ;  /* 0x0001942201007387 */ /* 0x0101e80000100800 */
[----:B0-----:R-:W4:Y:S04]  /*6d20*/  LDL.LU R34, [R1+0xfe4] ;  /* 0x000fe40001227983 */ /* 0x001f280000300800 */
[----:B------:R0:W-:Y:S04]  /*6d30*/  STL [R1+0xafc], R70 ;  /* 0x000afc4601007387 */ /* 0x0001e80000100800 */
[----:B0-----:R-:W3:Y:S01]  /*6d40*/  LDL.LU R70, [R1+0xfe0] ;  /* 0x000fe00001467983 */ /* 0x001ee20000300800 */
[----:B--2---:R-:W-:-:S06]  /*6d50*/  PRMT R72, RZ, 0x7610, R72 ;  /* 0x00007610ff487816 */ /* 0x004fcc0000000048 */
[----:B------:R0:W2:Y:S01]  /*6d60*/  @P3 LDG.E.U8 R72, desc[UR24][R14.64] ;  /* 0x000000180e483981 */ /* 0x0000a2000c1e1100 */
[----:B------:R-:W-:Y:S01]  /*6d70*/  UIMAD UR5, UR12, 0x32, URZ ;  /* 0x000000320c0578a4 */ /* 0x000fe2000f8e02ff */
[----:B------:R-:W-:-:S03]  /*6d80*/  SHF.R.U64 R16, R9, 0xd, RZ ;  /* 0x0000000d09107819 */ /* 0x000fc600000012ff */
[----:B------:R-:W-:Y:S02]  /*6d90*/  USHF.R.S32.HI UR14, URZ, 0x1f, UR5 ;  /* 0x0000001fff0e7899 */ /* 0x000fe40008011405 */
[----:B------:R-:W-:Y:S02]  /*6da0*/  IADD3 R71, P5, PT, R0, UR5, RZ ;  /* 0x0000000500477c10 */ /* 0x000fe4000ffbe0ff */
[----:B------:R-:W-:-:S03]  /*6db0*/  LOP3.LUT P4, RZ, R16, 0x1, RZ, 0xc0, !PT ;  /* 0x0000000110ff7812 */ /* 0x000fc6000788c0ff */
[----:B------:R1:W-:Y:S01]  /*6dc0*/  STL [R1+0xb84], R71 ;  /* 0x000b844701007387 */ /* 0x0003e20000100800 */
[----:B0-----:R-:W-:Y:S01]  /*6dd0*/  SHF.R.U64 R14, R9, 0x5, RZ ;  /* 0x00000005090e7819 */ /* 0x001fe200000012ff */
[----:B------:R-:W-:Y:S01]  /*6de0*/  IMAD.MOV.U32 R15, RZ, RZ, R71 ;  /* 0x000000ffff0f7224 */ /* 0x000fe200078e0047 */
[----:B------:R-:W-:Y:S02]  /*6df0*/  PRMT R16, RZ, 0x7610, R16 ;  /* 0x00007610ff107816 */ /* 0x000fe40000000010 */
[----:B-1----:R-:W-:Y:S02]  /*6e00*/  IADD3 R71, P3, PT, R3, UR5, RZ ;  /* 0x0000000503477c10 */ /* 0x002fe4000ff7e0ff */
[----:B---3--:R-:W-:Y:S01]  /*6e10*/  PRMT R70, RZ, 0x7610, R70 ;  /* 0x00007610ff467816 */ /* 0x008fe20000000046 */
[----:B--2---:R0:W-:Y:S02]  /*6e20*/  STL [R1+0x190], R72 ;  /* 0x0001904801007387 */ /* 0x0041e40000100800 */
[----:B0-----:R-:W-:-:S02]  /*6e30*/  IADD3.X R72, PT, PT, R2, UR14, RZ, P5, !PT ;  /* 0x0000000e02487c10 */ /* 0x001fc4000affe4ff */
[----:B------:R-:W-:-:S03]  /*6e40*/  LOP3.LUT P5, RZ, R14, 0x1, RZ, 0xc0, !PT ;  /* 0x000000010eff7812 */ /* 0x000fc600078ac0ff */
[----:B------:R-:W-:-:S05]  /*6e50*/  IMAD.MOV.U32 R14, RZ, RZ, R72 ;  /* 0x000000ffff0e7224 */ /* 0x000fca00078e0048 */
[----:B------:R-:W-:-:S04]  /*6e60*/  @P4 LOP3.LUT R15, R15, R14, RZ, 0x3c, !PT ;  /* 0x0000000e0f0f4212 */ /* 0x000fc800078e3cff */
[----:B------:R-:W-:-:S04]  /*6e70*/  @P4 LOP3.LUT R14, R15, R14, RZ, 0x3c, !PT ;  /* 0x0000000e0f0e4212 */ /* 0x000fc800078e3cff */
[----:B------:R-:W-:Y:S01]  /*6e80*/  @P4 LOP3.LUT R15, R15, R14, RZ, 0x3c, !PT ;  /* 0x0000000e0f0f4212 */ /* 0x000fe200078e3cff */
[----:B------:R0:W-:Y:S04]  /*6e90*/  STL [R1+0xb80], R72 ;  /* 0x000b804801007387 */ /* 0x0001e80000100800 */
[----:B------:R1:W2:Y:S01]  /*6ea0*/  @P4 LDG.E.U8 R16, desc[UR24][R14.64] ;  /* 0x000000180e104981 */ /* 0x0002a2000c1e1100 */
[----:B0-----:R-:W-:Y:S01]  /*6eb0*/  IADD3.X R72, PT, PT, R4, UR14, RZ, P3, !PT ;  /* 0x0000000e04487c10 */ /* 0x001fe20009ffe4ff */
[----:B-1----:R-:W-:-:S04]  /*6ec0*/  @P4 IMAD.MOV.U32 R14, RZ, RZ, R71 ;  /* 0x000000ffff0e4224 */ /* 0x002fc800078e0047 */
[----:B------:R-:W-:-:S05]  /*6ed0*/  @P4 IMAD.MOV.U32 R15, RZ, RZ, R72 ;  /* 0x000000ffff0f4224 */ /* 0x000fca00078e0048 */
[----:B------:R0:W3:Y:S04]  /*6ee0*/  @P4 LDG.E.U8 R70, desc[UR24][R14.64] ;  /* 0x000000180e464981 */ /* 0x0000e8000c1e1100 */
[----:B------:R-:W-:Y:S04]  /*6ef0*/  STL [R1+0xb8c], R71 ;  /* 0x000b8c4701007387 */ /* 0x000fe80000100800 */
[----:B------:R1:W-:Y:S01]  /*6f00*/  STL [R1+0xb88], R72 ;  /* 0x000b884801007387 */ /* 0x0003e20000100800 */
[----:B------:R-:W-:Y:S02]  /*6f10*/  PRMT R33, RZ, 0x7610, R33 ;  /* 0x00007610ff217816 */ /* 0x000fe40000000021 */
[----:B----4-:R-:W-:Y:S01]  /*6f20*/  PRMT R34, RZ, 0x7610, R34 ;  /* 0x00007610ff227816 */ /* 0x010fe20000000022 */
[----:B--2---:R2:W-:Y:S04]  /*6f30*/  STL [R1+0x18c], R16 ;  /* 0x00018c1001007387 */ /* 0x0045e80000100800 */
[----:B-1----:R-:W4:Y:S04]  /*6f40*/  LDL.LU R72, [R1+0xfdc] ;  /* 0x000fdc0001487983 */ /* 0x002f280000300800 */
[----:B------:R-:W4:Y:S01]  /*6f50*/  LDL.LU R71, [R1+0xfd8] ;  /* 0x000fd80001477983 */ /* 0x000f220000300800 */
[----:B--2---:R-:W-:-:S04]  /*6f60*/  IADD3 R16, P3, PT, R5, UR5, RZ ;  /* 0x0000000505107c10 */ /* 0x004fc8000ff7e0ff */
[----:B0-----:R-:W-:Y:S01]  /*6f70*/  IADD3.X R14, PT, PT, R6, UR14, RZ, P3, !PT ;  /* 0x0000000e060e7c10 */ /* 0x001fe20009ffe4ff */
[----:B------:R-:W-:Y:S01]  /*6f80*/  IMAD.MOV.U32 R15, RZ, RZ, R16 ;  /* 0x000000ffff0f7224 */ /* 0x000fe200078e0010 */
[----:B------:R-:W-:Y:S04]  /*6f90*/  STL [R1+0xb94], R16 ;  /* 0x000b941001007387 */ /* 0x000fe80000100800 */
[-C--:B------:R-:W-:Y:S01]  /*6fa0*/  @P4 LOP3.LUT R15, R15, R14.reuse, RZ, 0x3c, !PT ;  /* 0x0000000e0f0f4212 */ /* 0x080fe200078e3cff */
[----:B---3--:R-:W-:Y:S04]  /*6fb0*/  STL [R1+0x188], R70 ;  /* 0x0001884601007387 */ /* 0x008fe80000100800 */
[----:B------:R0:W-:Y:S02]  /*6fc0*/  STL [R1+0xb90], R14 ;  /* 0x000b900e01007387 */ /* 0x0001e40000100800 */
[----:B0-----:R-:W-:-:S04]  /*6fd0*/  @P4 LOP3.LUT R14, R15, R14, RZ, 0x3c, !PT ;  /* 0x0000000e0f0e4212 */ /* 0x001fc800078e3cff */
[----:B------:R-:W-:-:S05]  /*6fe0*/  @P4 LOP3.LUT R15, R15, R14, RZ, 0x3c, !PT ;  /* 0x0000000e0f0f4212 */ /* 0x000fca00078e3cff */
[----:B------:R0:W2:Y:S01]  /*6ff0*/  @P4 LDG.E.U8 R33, desc[UR24][R14.64] ;  /* 0x000000180e214981 */ /* 0x0000a2000c1e1100 */
[----:B------:R-:W-:-:S04]  /*7000*/  IADD3 R70, P3, PT, R7, UR5, RZ ;  /* 0x0000000507467c10 */ /* 0x000fc8000ff7e0ff */
[----:B------:R-:W-:-:S05]  /*7010*/  IADD3.X R16, PT, PT, R8, UR14, RZ, P3, !PT ;  /* 0x0000000e08107c10 */ /* 0x000fca0009ffe4ff */
[----:B0-----:R-:W-:Y:S02]  /*7020*/  IMAD.MOV.U32 R15, RZ, RZ, R16 ;  /* 0x000000ffff0f7224 */ /* 0x001fe400078e0010 */
[----:B------:R-:W-:-:S05]  /*7030*/  @P4 IMAD.MOV.U32 R14, RZ, RZ, R70 ;  /* 0x000000ffff0e4224 */ /* 0x000fca00078e0046 */
[----:B------:R0:W3:Y:S01]  /*7040*/  @P4 LDG.E.U8 R34, desc[UR24][R14.64] ;  /* 0x000000180e224981 */ /* 0x0000e2000c1e1100 */
[----:B------:R-:W-:-:S03]  /*7050*/  UIMAD UR6, UR12, 0x3a, URZ ;  /* 0x0000003a0c0678a4 */ /* 0x000fc6000f8e02ff */
[----:B------:R1:W-:Y:S01]  /*7060*/  STL [R1+0xb9c], R70 ;  /* 0x000b9c4601007387 */ /* 0x0003e20000100800 */
[----:B------:R-:W-:-:S03]  /*7070*/  USHF.R.S32.HI UR15, URZ, 0x1f, UR6 ;  /* 0x0000001fff0f7899 */ /* 0x000fc60008011406 */
[----:B------:R-:W-:Y:S01]  /*7080*/  STL [R1+0xb98], R16 ;  /* 0x000b981001007387 */ /* 0x000fe20000100800 */
[----:B-1----:R-:W-:Y:S02]  /*7090*/  IADD3 R70, P4, PT, R3, UR6, RZ ;  /* 0x0000000603467c10 */ /* 0x002fe4000ff9e0ff */
[----:B----4-:R-:W-:Y:S01]  /*70a0*/  PRMT R71, RZ, 0x7610, R71 ;  /* 0x00007610ff477816 */ /* 0x010fe20000000047 */
[----:B--2---:R1:W-:Y:S02]  /*70b0*/  STL [R1+0x184], R33 ;  /* 0x0001842101007387 */ /* 0x0043e40000100800 */
[----:B-1----:R-:W-:-:S04]  /*70c0*/  IADD3 R33, P3, PT, R0, UR6, RZ ;  /* 0x0000000600217c10 */ /* 0x002fc8000ff7e0ff */
[----:B0-----:R-:W-:Y:S01]  /*70d0*/  IADD3.X R14, PT, PT, R2, UR15, RZ, P3, !PT ;  /* 0x0000000f020e7c10 */ /* 0x001fe20009ffe4ff */
[----:B------:R-:W-:Y:S01]  /*70e0*/  IMAD.MOV.U32 R15, RZ, RZ, R33 ;  /* 0x000000ffff0f7224 */ /* 0x000fe200078e0021 */
[----:B------:R-:W-:Y:S04]  /*70f0*/  STL [R1+0xc24], R33 ;  /* 0x000c242101007387 */ /* 0x000fe80000100800 */
[-C--:B------:R-:W-:Y:S01]  /*7100*/  @P5 LOP3.LUT R15, R15, R14.reuse, RZ, 0x3c, !PT ;  /* 0x0000000e0f0f5212 */ /* 0x080fe200078e3cff */
[----:B------:R0:W-:Y:S03]  /*7110*/  STL [R1+0xc20], R14 ;  /* 0x000c200e01007387 */ /* 0x0001e60000100800 */
[----:B0-----:R-:W-:-:S04]  /*7120*/  @P5 LOP3.LUT R14, R15, R14, RZ, 0x3c, !PT ;  /* 0x0000000e0f0e5212 */ /* 0x001fc800078e3cff */
[----:B------:R-:W-:-:S05]  /*7130*/  @P5 LOP3.LUT R15, R15, R14, RZ, 0x3c, !PT ;  /* 0x0000000e0f0f5212 */ /* 0x000fca00078e3cff */
[----:B------:R0:W2:Y:S04]  /*7140*/  @P5 LDG.E.U8 R71, desc[UR24][R14.64] ;  /* 0x000000180e475981 */ /* 0x0000a8000c1e1100 */
[----:B------:R-:W-:Y:S04]  /*7150*/  STL [R1+0xc2c], R70 ;  /* 0x000c2c4601007387 */ /* 0x000fe80000100800 */
[----:B---3--:R1:W-:Y:S01]  /*7160*/  STL [R1+0x180], R34 ;  /* 0x0001802201007387 */ /* 0x0083e20000100800 */
[----:B------:R-:W-:Y:S01]  /*7170*/  PRMT R72, RZ, 0x7610, R72 ;  /* 0x00007610ff487816 */ /* 0x000fe20000000048 */
[----:B0-----:R-:W-:Y:S01]  /*7180*/  @P5 IMAD.MOV.U32 R14, RZ, RZ, R70 ;  /* 0x000000ffff0e5224 */ /* 0x001fe200078e0046 */
[----:B-1----:R-:W-:-:S05]  /*7190*/  IADD3.X R34, PT, PT, R4, UR15, RZ, P4, !PT ;  /* 0x0000000f04227c10 */ /* 0x002fca000a7fe4ff */
[----:B------:R-:W-:-:S05]  /*71a0*/  @P5 IMAD.MOV.U32 R15, RZ, RZ, R34 ;  /* 0x000000ffff0f5224 */ /* 0x000fca00078e0022 */
[----:B------:R0:W3:Y:S01]  /*71b0*/  @P5 LDG.E.U8 R72, desc[UR24][R14.64] ;  /* 0x000000180e485981 */ /* 0x0000e2000c1e1100 */
[----:B------:R-:W-:Y:S01]  /*71c0*/  IADD3 R33, P4, PT, R5, UR6, RZ ;  /* 0x0000000605217c10 */ /* 0x000fe2000ff9e0ff */
[----:B------:R-:W-:Y:S02]  /*71d0*/  VIADD R16, R36, 0xfffffff4 ;  /* 0xfffffff424107836 */ /* 0x000fe40000000000 */
[----:B------:R1:W-:Y:S04]  /*71e0*/  STL [R1+0xc28], R34 ;  /* 0x000c282201007387 */ /* 0x0003e80000100800 */
[----:B------:R-:W-:Y:S01]  /*71f0*/  STL [R1+0xc34], R33 ;  /* 0x000c342101007387 */ /* 0x000fe20000100800 */
[----:B------:R-:W-:Y:S01]  /*7200*/  ISETP.GE.U32.AND P3, PT, R16, 0x7fffffb5, PT ;  /* 0x7fffffb51000780c */ /* 0x000fe20003f66070 */
[----:B0-----:R-:W-:Y:S01]  /*7210*/  @P5 IMAD.MOV.U32 R14, RZ, RZ, R33 ;  /* 0x000000ffff0e5224 */ /* 0x001fe200078e0021 */
[----:B------:R-:W-:Y:S01]  /*7220*/  PRMT R16, RZ, 0x7610, R16 ;  /* 0x00007610ff107816 */ /* 0x000fe20000000010 */
[----:B--2---:R0:W-:Y:S04]  /*7230*/  STL [R1+0x17c], R71 ;  /* 0x00017c4701007387 */ /* 0x0041e80000100800 */
[----:B-1----:R-:W2:Y:S04]  /*7240*/  LDL.LU R34, [R1+0xfd4] ;  /* 0x000fd40001227983 */ /* 0x002ea80000300800 */
[----:B------:R-:W4:Y:S01]  /*7250*/  LDL.LU R70, [R1+0xfd0] ;  /* 0x000fd00001467983 */ /* 0x000f220000300800 */
        /* <DEDUP_REMOVED lines=22> */
[-C--:B------:R-:W-:Y:S02]  /*73c0*/  @!P6 LOP3.LUT R15, R15, R14.reuse, RZ, 0x3c, !PT ;  /* 0x0000000e0f0fe212 */ /* 0x080fe400078e3cff */
[----:B------:R0:W-:Y:S01]  /*73d0*/  STL [R1+0x308], R14 ;  /* 0x0003080e01007387 */ /* 0x0001e20000100800 */
[----:B---3--:R-:W-:Y:S02]  /*73e0*/  PRMT R72, RZ, 0x7610, R72 ;  /* 0x00007610ff487816 */ /* 0x008fe40000000048 */
[----:B0-----:R-:W-:-:S04]  /*73f0*/  @!P6 LOP3.LUT R14, R15, R14, RZ, 0x3c, !PT ;  /* 0x0000000e0f0ee212 */ /* 0x001fc800078e3cff */
[----:B------:R-:W-:-:S05]  /*7400*/  @!P6 LOP3.LUT R15, R15, R14, RZ, 0x3c, !PT ;  /* 0x0000000e0f0fe212 */ /* 0x000fca00078e3cff */
[----:B------:R0:W2:Y:S01]  /*7410*/  @!P6 LDG.E.U8 R72, desc[UR24][R14.64] ;  /* 0x000000180e48e981 */ /* 0x0000a2000c1e1100 */
[----:B------:R-:W-:Y:S02]  /*7420*/  IADD3.X R33, PT, PT, R4, UR6, RZ, P5, !PT ;  /* 0x0000000604217c10 */ /* 0x000fe4000affe4ff */
[----:B----4-:R-:W-:Y:S01]  /*7430*/  PRMT R70, RZ, 0x7610, R70 ;  /* 0x00007610ff467816 */ /* 0x010fe20000000046 */
[----:B0-----:R-:W-:Y:S02]  /*7440*/  @!P6 IMAD.MOV.U32 R14, RZ, RZ, R71 ;  /* 0x000000ffff0ee224 */ /* 0x001fe400078e0047 */
[----:B------:R-:W-:-:S05]  /*7450*/  @!P6 IMAD.MOV.U32 R15, RZ, RZ, R33 ;  /* 0x000000ffff0fe224 */ /* 0x000fca00078e0021 */
[----:B------:R0:W3:Y:S04]  /*7460*/  @!P6 LDG.E.U8 R70, desc[UR24][R14.64] ;  /* 0x000000180e46e981 */ /* 0x0000e8000c1e1100 */
[----:B------:R1:W-:Y:S04]  /*7470*/  STL [R1+0x170], R37 ;  /* 0x0001702501007387 */ /* 0x0003e80000100800 */
[----:B------:R-:W-:Y:S01]  /*7480*/  STL [R1+0x310], R33 ;  /* 0x0003102101007387 */ /* 0x000fe20000100800 */
[----:B------:R-:W-:Y:S02]  /*7490*/  PRMT R34, RZ, 0x7610, R34 ;  /* 0x00007610ff227816 */ /* 0x000fe40000000022 */
[----:B-1----:R-:W-:-:S04]  /*74a0*/  IADD3 R37, P5, PT, R5, UR5, RZ ;  /* 0x0000000505257c10 */ /* 0x002fc8000ffbe0ff */
[----:B0-----:R-:W-:Y:S01]  /*74b0*/  IADD3.X R15, PT, PT, R6, UR6, RZ, P5, !PT ;  /* 0x00000006060f7c10 */ /* 0x001fe2000affe4ff */
[----:B------:R-:W-:-:S05]  /*74c0*/  @!P6 IMAD.MOV.U32 R14, RZ, RZ, R37 ;  /* 0x000000ffff0ee224 */ /* 0x000fca00078e0025 */
[----:B------:R0:W4:Y:S04]  /*74d0*/  @!P6 LDG.E.U8 R34, desc[UR24][R14.64] ;  /* 0x000000180e22e981 */ /* 0x000128000c1e1100 */
        /* <DEDUP_REMOVED lines=12> */
[----:B------:R-:W-:-:S04]  /*75a0*/  @!P6 LOP3.LUT R15, R15, R14, RZ, 0x3c, !PT ;  /* 0x0000000e0f0fe212 */ /* 0x000fc800078e3cff */
[----:B------:R-:W-:-:S04]  /*75b0*/  @!P6 LOP3.LUT R14, R15, R14, RZ, 0x3c, !PT ;  /* 0x0000000e0f0ee212 */ /* 0x000fc800078e3cff */
[----:B------:R-:W-:Y:S01]  /*75c0*/  @!P6 LOP3.LUT R15, R15, R14, RZ, 0x3c, !PT ;  /* 0x0000000e0f0fe212 */ /* 0x000fe200078e3cff */
[----:B----4-:R0:W-:Y:S04]  /*75d0*/  STL [R1+0x164], R34 ;  /* 0x0001642201007387 */ /* 0x0101e80000100800 */
[----:B0-----:R-:W4:Y:S04]  /*75e0*/  LDL.LU R34, [R1+0xfbc] ;  /* 0x000fbc0001227983 */ /* 0x001f280000300800 */
[----:B------:R0:W-:Y:S04]  /*75f0*/  STL [R1+0x320], R70 ;  /* 0x0003204601007387 */ /* 0x0001e80000100800 */
[----:B0-----:R-:W3:Y:S01]  /*7600*/  LDL.LU R70, [R1+0xfb8] ;  /* 0x000fb80001467983 */ /* 0x001ee20000300800 */
[----:B--2---:R-:W-:-:S06]  /*7610*/  PRMT R72, RZ, 0x7610, R72 ;  /* 0x00007610ff487816 */ /* 0x004fcc0000000048 */
[----:B------:R0:W2:Y:S01]  /*7620*/  @!P6 LDG.E.U8 R72, desc[UR24][R14.64] ;  /* 0x000000180e48e981 */ /* 0x0000a2000c1e1100 */
[----:B------:R-:W-:-:S04]  /*7630*/  UIMAD UR5, UR12, 0xb, URZ ;  /* 0x0000000b0c0578a4 */ /* 0x000fc8000f8e02ff */
[----:B------:R-:W-:Y:S02]  /*7640*/  USHF.R.S32.HI UR14, URZ, 0x1f, UR5 ;  /* 0x0000001fff0e7899 */ /* 0x000fe40008011405 */
[----:B------:R-:W-:Y:S02]  /*7650*/  IADD3 R71, P5, PT, R0, UR5, RZ ;  /* 0x0000000500477c10 */ /* 0x000fe4000ffbe0ff */
[----:B0-----:R-:W-:-:S03]  /*7660*/  SHF.R.U32.HI R14, RZ, 0xc, R12 ;  /* 0x0000000cff0e7819 */ /* 0x001fc6000001160c */
[----:B------:R0:W-:Y:S01]  /*7670*/  STL [R1+0x7a0], R71 ;  /* 0x0007a04701007387 */ /* 0x0001e20000100800 */
[----:B------:R-:W-:Y:S02]  /*7680*/  IMAD.MOV.U32 R15, RZ, RZ, R71 ;  /* 0x000000ffff0f7224 */ /* 0x000fe400078e0047 */
[----:B------:R-:W-:-:S05]  /*7690*/  VIADD R16, R36, 0xfffffffb ;  /* 0xfffffffb24107836 */ /* 0x000fca0000000000 */
[----:B------:R-:W-:Y:S02]  /*76a0*/  ISETP.GE.U32.AND P4, PT, R16, 0x7fffffbc, PT ;  /* 0x7fffffbc1000780c */ /* 0x000fe40003f86070 */
[----:B------:R-:W-:Y:S02]  /*76b0*/  PRMT R16, RZ, 0x7610, R16 ;  /* 0x00007610ff107816 */ /* 0x000fe40000000010 */
[----:B0-----:R-:W-:Y:S02]  /*76c0*/  IADD3 R71, P6, PT, R3, UR5, RZ ;  /* 0x0000000503477c10 */ /* 0x001fe4000ffde0ff */
[----:B---3--:R-:W-:Y:S01]  /*76d0*/  PRMT R70, RZ, 0x7610, R70 ;  /* 0x00007610ff467816 */ /* 0x008fe20000000046 */
[----:B--2---:R0:W-:Y:S02]  /*76e0*/  STL [R1+0x160], R72 ;  /* 0x0001604801007387 */ /* 0x0041e40000100800 */
[----:B0-----:R-:W-:Y:S02]  /*76f0*/  IADD3.X R72, PT, PT, R2, UR14, RZ, P5, !PT ;  /* 0x0000000e02487c10 */ /* 0x001fe4000affe4ff */
[----:B------:R-:W-:-:S03]  /*7700*/  LOP3.LUT P5, RZ, R14, 0x1, RZ, 0xc0, !PT ;  /* 0x000000010eff7812 */ /* 0x000fc600078ac0ff */
[----:B------:R-:W-:-:S05]  /*7710*/  IMAD.MOV.U32 R14, RZ, RZ, R72 ;  /* 0x000000ffff0e7224 */ /* 0x000fca00078e0048 */
[----:B------:R-:W-:-:S04]  /*7720*/  @!P3 LOP3.LUT R15, R15, R14, RZ, 0x3c, !PT ;  /* 0x0000000e0f0fb212 */ /* 0x000fc800078e3cff */
[----:B------:R-:W-:-:S04]  /*7730*/  @!P3 LOP3.LUT R14, R15, R14, RZ, 0x3c, !PT ;  /* 0x0000000e0f0eb212 */ /* 0x000fc800078e3cff */
[----:B------:R-:W-:Y:S01]  /*7740*/  @!P3 LOP3.LUT R15, R15, R14, RZ, 0x3c, !PT ;  /* 0x0000000e0f0fb212 */ /* 0x000fe200078e3cff */
[----:B------:R0:W-:Y:S04]  /*7750*/  STL [R1+0x79c], R72 ;  /* 0x00079c4801007387 */ /* 0x0001e80000100800 */
[----:B------:R1:W2:Y:S01]  /*7760*/  @!P3 LDG.E.U8 R16, desc[UR24][R14.64] ;  /* 0x000000180e10b981 */ /* 0x0002a2000c1e1100 */
[----:B0-----:R-:W-:Y:S01]  /*7770*/  IADD3.X R72, PT, PT, R4, UR14, RZ, P6, !PT ;  /* 0x0000000e04487c10 */ /* 0x001fe2000b7fe4ff */
[----:B-1----:R-:W-:-:S04]  /*7780*/  @!P3 IMAD.MOV.U32 R14, RZ, RZ, R71 ;  /* 0x000000ffff0eb224 */ /* 0x002fc800078e0047 */
[----:B------:R-:W-:-:S05]  /*7790*/  @!P3 IMAD.MOV.U32 R15, RZ, RZ, R72 ;  /* 0x000000ffff0fb224 */ /* 0x000fca00078e0048 */
[----:B------:R0:W3:Y:S04]  /*77a0*/  @!P3 LDG.E.U8 R70, desc[UR24][R14.64] ;  /* 0x000000180e46b981 */ /* 0x0000e8000c1e1100 */
        /* <DEDUP_REMOVED lines=11> */
[-C--:B------:R-:W-:Y:S01]  /*7860*/  @!P3 LOP3.LUT R15, R15, R14.reuse, RZ, 0x3c, !PT ;  /* 0x0000000e0f0fb212 */ /* 0x080fe200078e3cff */
[----:B---3--:R-:W-:Y:S04]  /*7870*/  STL [R1+0x158], R70 ;  /* 0x0001584601007387 */ /* 0x008fe80000100800 */
[----:B------:R0:W-:Y:S02]  /*7880*/  STL [R1+0x7ac], R14 ;  /* 0x0007ac0e01007387 */ /* 0x0001e40000100800 */
[----:B0-----:R-:W-:-:S04]  /*7890*/  @!P3 LOP3.LUT R14, R15, R14, RZ, 0x3c, !PT ;  /* 0x0000000e0f0eb212 */ /* 0x001fc800078e3cff */
[----:B------:R-:W-:-:S05]  /*78a0*/  @!P3 LOP3.LUT R15, R15, R14, RZ, 0x3c, !PT ;  /* 0x0000000e0f0fb212 */ /* 0x000fca00078e3cff */
[----:B------:R0:W2:Y:S01]  /*78b0*/  @!P3 LDG.E.U8 R33, desc[UR24][R14.64] ;  /* 0x000000180e21b981 */ /* 0x0000a2000c1e1100 */
[----:B------:R-:W-:-:S04]  /*78c0*/  IADD3 R70, P6, PT, R7, UR5, RZ ;  /* 0x0000000507467c10 */ /* 0x000fc8000ffde0ff */
[----:B------:R-:W-:-:S05]  /*78d0*/  IADD3.X R16, PT, PT, R8, UR14, RZ, P6, !PT ;  /* 0x0000000e08107c10 */ /* 0x000fca000b7fe4ff */
[----:B0-----:R-:W-:Y:S02]  /*78e0*/  IMAD.MOV.U32 R15, RZ, RZ, R16 ;  /* 0x000000ffff0f7224 */ /* 0x001fe400078e0010 */
[----:B------:R-:W-:-:S05]  /*78f0*/  @!P3 IMAD.MOV.U32 R14, RZ, RZ, R70 ;  /* 0x000000ffff0eb224 */ /* 0x000fca00078e0046 */
[----:B------:R0:W3:Y:S01]  /*7900*/  @!P3 LDG.E.U8 R34, desc[UR24][R14.64] ;  /* 0x000000180e22b981 */ /* 0x0000e2000c1e1100 */
[----:B------:R-:W-:-:S03]  /*7910*/  UIMAD UR6, UR12, 0x13, URZ ;  /* 0x000000130c0678a4 */ /* 0x000fc6000f8e02ff */
[----:B------:R-:W-:Y:S01]  /*7920*/  STL [R1+0x7b8], R70 ;  /* 0x0007b84601007387 */ /* 0x000fe20000100800 */
[----:B------:R-:W-:-:S03]  /*7930*/  USHF.R.S32.HI UR15, URZ, 0x1f, UR6 ;  /* 0x0000001fff0f7899 */ /* 0x000fc60008011406 */
[----:B------:R-:W-:Y:S01]  /*7940*/  STL [R1+0x7b4], R16 ;  /* 0x0007b41001007387 */ /* 0x000fe20000100800 */
[----:B----4-:R-:W-:-:S03]  /*7950*/  PRMT R71, RZ, 0x7610, R71 ;  /* 0x00007610ff477816 */ /* 0x010fc60000000047 */
        /* <DEDUP_REMOVED lines=9> */
[----:B------:R0:W2:Y:S01]  /*79f0*/  @P5 LDG.E.U8 R71, desc[UR24][R14.64] ;  /* 0x000000180e475981 */ /* 0x0000a2000c1e1100 */
[----:B------:R-:W-:-:S05]  /*7a00*/  IADD3 R70, P6, PT, R3, UR6, RZ ;  /* 0x0000000603467c10 */ /* 0x000fca000ffde0ff */
[----:B------:R-:W-:Y:S04]  /*7a10*/  STL [R1+0x944], R70 ;  /* 0x0009444601007387 */ /* 0x000fe80000100800 */
[----:B---3--:R1:W-:Y:S01]  /*7a20*/  STL [R1+0x150], R34 ;  /* 0x0001502201007387 */ /* 0x0083e20000100800 */
[----:B------:R-:W-:Y:S01]  /*7a30*/  PRMT R72, RZ, 0x7610, R72 ;  /* 0x00007610ff487816 */ /* 0x000fe20000000048 */
[----:B0-----:R-:W-:Y:S01]  /*7a40*/  @P5 IMAD.MOV.U32 R14, RZ, RZ, R70 ;  /* 0x000000ffff0e5224 */ /* 0x001fe200078e0046 */
[----:B-1----:R-:W-:-:S05]  /*7a50*/  IADD3.X R34, PT, PT, R4, UR15, RZ, P6, !PT ;  /* 0x0000000f04227c10 */ /* 0x002fca000b7fe4ff */
[----:B------:R-:W-:-:S05]  /*7a60*/  @P5 IMAD.MOV.U32 R15, RZ, RZ, R34 ;  /* 0x000000ffff0f5224 */ /* 0x000fca00078e0022 */
[----:B------:R0:W3:Y:S01]  /*7a70*/  @P5 LDG.E.U8 R72, desc[UR24][R14.64] ;  /* 0x000000180e485981 */ /* 0x0000e2000c1e1100 */
[----:B------:R-:W-:-:S03]  /*7a80*/  IADD3 R33, P6, PT, R5, UR6, RZ ;  /* 0x0000000605217c10 */ /* 0x000fc6000ffde0ff */
[----:B------:R1:W-:Y:S01]  /*7a90*/  STL [R1+0x940], R34 ;  /* 0x0009402201007387 */ /* 0x0003e20000100800 */
[----:B------:R-:W-:-:S03]  /*7aa0*/  SHF.R.U32.HI R16, RZ, 0x4, R12 ;  /* 0x00000004ff107819 */ /* 0x000fc6000001160c */
[----:B------:R-:W-:Y:S01]  /*7ab0*/  STL [R1+0x94c], R33 ;  /* 0x00094c2101007387 */ /* 0x000fe20000100800 */
[----:B------:R-:W-:Y:S01]  /*7ac0*/  LOP3.LUT P3, RZ, R16, 0x1, RZ, 0xc0, !PT ;  /* 0x0000000110ff7812 */ /* 0x000fe2000786c0ff */
        /* <DEDUP_REMOVED lines=28> */
[----:B------:R0:W-:Y:S01]  /*7c90*/  STL [R1+0x9f8], R14 ;  /* 0x0009f80e01007387 */ /* 0x0001e20000100800 */
[----:B---3--:R-:W-:Y:S02]  /*7ca0*/  PRMT R72, RZ, 0x7610, R72 ;  /* 0x00007610ff487816 */ /* 0x008fe40000000048 */
[----:B0-----:R-:W-:-:S04]  /*7cb0*/  @P3 LOP3.LUT R14, R15, R14, RZ, 0x3c, !PT ;  /* 0x0000000e0f0e3212 */ /* 0x001fc800078e3cff */
[----:B------:R-:W-:-:S05]  /*7cc0*/  @P3 LOP3.LUT R15, R15, R14, RZ, 0x3c, !PT ;  /* 0x0000000e0f0f3212 */ /* 0x000fca00078e3cff */
[----:B------:R0:W2:Y:S01]  /*7cd0*/  @P3 LDG.E.U8 R72, desc[UR24][R14.64] ;  /* 0x000000180e483981 */ /* 0x0000a2000c1e1100 */
[----:B------:R-:W-:Y:S02]  /*7ce0*/  IADD3.X R33, PT, PT, R4, UR6, RZ, P5, !PT ;  /* 0x0000000604217c10 */ /* 0x000fe4000affe4ff */
[----:B----4-:R-:W-:Y:S01]  /*7cf0*/  PRMT R70, RZ, 0x7610, R70 ;  /* 0x00007610ff467816 */ /* 0x010fe20000000046 */
[----:B0-----:R-:W-:Y:S02]  /*7d00*/  @P3 IMAD.MOV.U32 R14, RZ, RZ, R71 ;  /* 0x000000ffff0e3224 */ /* 0x001fe400078e0047 */
[----:B------:R-:W-:-:S05]  /*7d10*/  @P3 IMAD.MOV.U32 R15, RZ, RZ, R33 ;  /* 0x000000ffff0f3224 */ /* 0x000fca00078e0021 */
[----:B------:R0:W3:Y:S04]  /*7d20*/  @P3 LDG.E.U8 R70, desc[UR24][R14.64] ;  /* 0x000000180e463981 */ /* 0x0000e8000c1e1100 */
[----:B------:R1:W-:Y:S04]  /*7d30*/  STL [R1+0x140], R37 ;  /* 0x0001402501007387 */ /* 0x0003e80000100800 */
        /* <DEDUP_REMOVED lines=53> */
[----:B------:R-:W-:-:S03]  /*8090*/  PRMT R33, RZ, 0x7610, R33 ;  /* 0x00007610ff217816 */ /* 0x000fc60000000021 */
        /* <DEDUP_REMOVED lines=13> */
[----:B------:R-:W-:Y:S01]  /*8170*/  IADD3 R70, P3, PT, R7, UR5, RZ ;  /* 0x0000000507467c10 */ /* 0x000fe2000ff7e0ff */
[----:B------:R-:W-:-:S03]  /*8180*/  UIMAD UR6, UR12, 0x2b, URZ ;  /* 0x0000002b0c0678a4 */ /* 0x000fc6000f8e02ff */
[----:B------:R-:W-:Y:S01]  /*8190*/  IADD3.X R16, PT, PT, R8, UR14, RZ, P3, !PT ;  /* 0x0000000e08107c10 */ /* 0x000fe20009ffe4ff */
[----:B------:R-:W-:Y:S01]  /*81a0*/  STL [R1+0xaa0], R70 ;  /* 0x000aa04601007387 */ /* 0x000fe20000100800 */
[----:B----4-:R-:W-:Y:S01]  /*81b0*/  PRMT R34, RZ, 0x7610, R34 ;  /* 0x00007610ff227816 */ /* 0x010fe20000000022 */
[----:B------:R-:W-:Y:S02]  /*81c0*/  USHF.R.S32.HI UR15, URZ, 0x1f, UR6 ;  /* 0x0000001fff0f7899 */ /* 0x000fe40008011406 */
[----:B------:R-:W-:Y:S01]  /*81d0*/  STL [R1+0xa9c], R16 ;  /* 0x000a9c1001007387 */ /* 0x000fe20000100800 */
[----:B0-----:R-:W-:Y:S02]  /*81e0*/  IMAD.MOV.U32 R15, RZ, RZ, R16 ;  /* 0x000000ffff0f7224 */ /* 0x001fe400078e0010 */
[----:B------:R-:W-:-:S05]  /*81f0*/  @P6 IMAD.MOV.U32 R14, RZ, RZ, R70 ;  /* 0x000000ffff0e6224 */ /* 0x000fca00078e0046 */
[----:B------:R0:W3:Y:S01]  /*8200*/  @P6 LDG.E.U8 R34, desc[UR24][R14.64] ;  /* 0x000000180e226981 */ /* 0x0000e2000c1e1100 */
[----:B------:R-:W-:-:S03]  /*8210*/  PRMT R71, RZ, 0x7610, R71 ;  /* 0x00007610ff477816 */ /* 0x000fc60000000047 */
        /* <DEDUP_REMOVED lines=16> */
[----:B------:R-:W-:Y:S01]  /*8320*/  @P5 IMAD.MOV.U32 R15, RZ, RZ, R34 ;  /* 0x000000ffff0f5224 */ /* 0x000fe200078e0022 */
[----:B------:R-:W-:Y:S01]  /*8330*/  IADD3 R33, P6, PT, R5, UR6, RZ ;  /* 0x0000000605217c10 */ /* 0x000fe2000ffde0ff */
[----:B------:R0:W-:Y:S04]  /*8340*/  STL [R1+0xb0c], R34 ;  /* 0x000b0c2201007387 */ /* 0x0001e80000100800 */
[----:B------:R1:W3:Y:S04]  /*8350*/  @P5 LDG.E.U8 R72, desc[UR24][R14.64] ;  /* 0x000000180e485981 */ /* 0x0002e8000c1e1100 */
[----:B------:R-:W-:Y:S04]  /*8360*/  STL [R1+0xb18], R33 ;  /* 0x000b182101007387 */ /* 0x000fe80000100800 */
[----:B--2---:R2:W-:Y:S04]  /*8370*/  STL [R1+0x114], R71 ;  /* 0x0001144701007387 */ /* 0x0045e80000100800 */
[----:B0-----:R-:W4:Y:S04]  /*8380*/  LDL.LU R34, [R1+0xf84] ;  /* 0x000f840001227983 */ /* 0x001f280000300800 */
[----:B------:R-:W4:Y:S01]  /*8390*/  LDL.LU R70, [R1+0xf80] ;  /* 0x000f800001467983 */ /* 0x000f220000300800 */
[----:B------:R-:W-:-:S02]  /*83a0*/  SHF.R.U64 R16, R9, 0xc, RZ ;  /* 0x0000000c09107819 */ /* 0x000fc400000012ff */
[----:B--2---:R-:W-:Y:S02]  /*83b0*/  IADD3.X R71, PT, PT, R6, UR15, RZ, P6, !PT ;  /* 0x0000000f06477c10 */ /* 0x004fe4000b7fe4ff */
[----:B------:R-:W-:Y:S01]  /*83c0*/  LOP3.LUT P3, RZ, R16, 0x1, RZ, 0xc0, !PT ;  /* 0x0000000110ff7812 */ /* 0x000fe2000786c0ff */
[----:B-1----:R-:W-:Y:S01]  /*83d0*/  @P5 IMAD.MOV.U32 R14, RZ, RZ, R33 ;  /* 0x000000ffff0e5224 */ /* 0x002fe200078e0021 */
[----:B------:R-:W-:Y:S01]  /*83e0*/  PRMT R16, RZ, 0x7610, R16 ;  /* 0x00007610ff107816 */ /* 0x000fe20000000010 */
[----:B------:R-:W-:-:S05]  /*83f0*/  IMAD.MOV.U32 R15, RZ, RZ, R71 ;  /* 0x000000ffff0f7224 */ /* 0x000fca00078e0047 */
[----:B------:R0:W2:Y:S04]  /*8400*/  @P5 LDG.E.U8 R16, desc[UR24][R14.64] ;  /* 0x000000180e105981 */ /* 0x0000a8000c1e1100 */
[----:B---3--:R1:W-:Y:S04]  /*8410*/  STL [R1+0x110], R72 ;  /* 0x0001104801007387 */ /* 0x0083e80000100800 */
[----:B-1----:R-:W3:Y:S04]  /*8420*/  LDL.LU R72, [R1+0xf7c] ;  /* 0x000f7c0001487983 */ /* 0x002ee80000300800 */
[----:B------:R1:W-:Y:S02]  /*8430*/  STL [R1+0xb14], R71 ;  /* 0x000b144701007387 */ /* 0x0003e40000100800 */
[----:B-1----:R-:W-:-:S04]  /*8440*/  IADD3 R71, P6, PT, R7, UR6, RZ ;  /* 0x0000000607477c10 */ /* 0x002fc8000ffde0ff */
[----:B0-----:R-:W-:Y:S01]  /*8450*/  IADD3.X R15, PT, PT, R8, UR15, RZ, P6, !PT ;  /* 0x0000000f080f7c10 */ /* 0x001fe2000b7fe4ff */
[----:B------:R-:W-:Y:S01]  /*8460*/  @P5 IMAD.MOV.U32 R14, RZ, RZ, R71 ;  /* 0x000000ffff0e5224 */ /* 0x000fe200078e0047 */
[----:B----4-:R-:W-:-:S06]  /*8470*/  PRMT R70, RZ, 0x7610, R70 ;  /* 0x00007610ff467816 */ /* 0x010fcc0000000046 */
[----:B------:R0:W4:Y:S01]  /*8480*/  @P5 LDG.E.U8 R70, desc[UR24][R14.64] ;  /* 0x000000180e465981 */ /* 0x000122000c1e1100 */
[----:B------:R-:W-:-:S04]  /*8490*/  UIMAD UR5, UR12, 0x33, URZ ;  /* 0x000000330c0578a4 */ /* 0x000fc8000f8e02ff */
[----:B------:R-:W-:Y:S02]  /*84a0*/  USHF.R.S32.HI UR14, URZ, 0x1f, UR5 ;  /* 0x0000001fff0e7899 */ /* 0x000fe40008011405 */
[----:B------:R-:W-:Y:S01]  /*84b0*/  IADD3 R33, P6, PT, R0, UR5, RZ ;  /* 0x0000000500217c10 */ /* 0x000fe2000ffde0ff */
[----:B------:R-:W-:Y:S04]  /*84c0*/  STL [R1+0xb20], R71 ;  /* 0x000b204701007387 */ /* 0x000fe80000100800 */
[----:B--2---:R-:W-:Y:S01]  /*84d0*/  STL [R1+0x10c], R16 ;  /* 0x00010c1001007387 */ /* 0x004fe20000100800 */
[----:B0-----:R-:W-:-:S03]  /*84e0*/  IADD3.X R14, PT, PT, R2, UR14, RZ, P6, !PT ;  /* 0x0000000e020e7c10 */ /* 0x001fc6000b7fe4ff */
[----:B------:R0:W-:Y:S04]  /*84f0*/  STL [R1+0xb1c], R15 ;  /* 0x000b1c0f01007387 */ /* 0x0001e80000100800 */
[----:B------:R-:W-:Y:S01]  /*8500*/  STL [R1+0xba4], R33 ;  /* 0x000ba42101007387 */ /* 0x000fe20000100800 */
[----:B0-----:R-:W-:-:S05]  /*8510*/  IMAD.MOV.U32 R15, RZ, RZ, R33 ;  /* 0x000000ffff0f7224 */ /* 0x001fca00078e0021 */
[----:B------:R-:W-:Y:S02]  /*8520*/  @P3 LOP3.LUT R15, R15, R14, RZ, 0x3c, !PT ;  /* 0x0000000e0f0f3212 */ /* 0x000fe400078e3cff */
[----:B---3--:R-:W-:Y:S01]  /*8530*/  PRMT R72, RZ, 0x7610, R72 ;  /* 0x00007610ff487816 */ /* 0x008fe20000000048 */
[----:B----4-:R0:W-:Y:S02]  /*8540*/  STL [R1+0x108], R70 ;  /* 0x0001084601007387 */ /* 0x0101e40000100800 */
[----:B0-----:R-:W-:-:S05]  /*8550*/  IADD3 R70, P5, PT, R3, UR5, RZ ;  /* 0x0000000503467c10 */ /* 0x001fca000ffbe0ff */
[----:B------:R-:W-:Y:S04]  /*8560*/  STL [R1+0xbac], R70 ;  /* 0x000bac4601007387 */ /* 0x000fe80000100800 */
[----:B------:R0:W-:Y:S02]  /*8570*/  STL [R1+0xba0], R14 ;  /* 0x000ba00e01007387 */ /* 0x0001e40000100800 */
[----:B0-----:R-:W-:-:S04]  /*8580*/  @P3 LOP3.LUT R14, R15, R14, RZ, 0x3c, !PT ;  /* 0x0000000e0f0e3212 */ /* 0x001fc800078e3cff */
[----:B------:R-:W-:-:S05]  /*8590*/  @P3 LOP3.LUT R15, R15, R14, RZ, 0x3c, !PT ;  /* 0x0000000e0f0f3212 */ /* 0x000fca00078e3cff */
[----:B------:R0:W2:Y:S01]  /*85a0*/  @P3 LDG.E.U8 R72, desc[UR24][R14.64] ;  /* 0x000000180e483981 */ /* 0x0000a2000c1e1100 */
[----:B------:R-:W-:Y:S02]  /*85b0*/  IADD3.X R33, PT, PT, R4, UR14, RZ, P5, !PT ;  /* 0x0000000e04217c10 */ /* 0x000fe4000affe4ff */
[----:B------:R-:W-:-:S03]  /*85c0*/  PRMT R34, RZ, 0x7610, R34 ;  /* 0x00007610ff227816 */ /* 0x000fc60000000022 */
[----:B------:R-:W-:Y:S01]  /*85d0*/  STL [R1+0xba8], R33 ;  /* 0x000ba82101007387 */ /* 0x000fe20000100800 */
[----:B0-----:R-:W-:Y:S02]  /*85e0*/  @P3 IMAD.MOV.U32 R14, RZ, RZ, R70 ;  /* 0x000000ffff0e3224 */ /* 0x001fe400078e0046 */
[----:B------:R-:W-:-:S05]  /*85f0*/  @P3 IMAD.MOV.U32 R15, RZ, RZ, R33 ;  /* 0x000000ffff0f3224 */ /* 0x000fca00078e0021 */
[----:B------:R0:W3:Y:S04]  /*8600*/  @P3 LDG.E.U8 R34, desc[UR24][R14.64] ;  /* 0x000000180e223981 */ /* 0x0000e8000c1e1100 */
[----:B--2---:R1:W-:Y:S04]  /*8610*/  STL [R1+0x104], R72 ;  /* 0x0001044801007387 */ /* 0x0043e80000100800 */
[----:B-1----:R-:W2:Y:S01]  /*8620*/  LDL.LU R72, [R1+0xf78] ;  /* 0x000f780001487983 */ /* 0x002ea20000300800 */
[----:B------:R-:W-:-:S03]  /*8630*/  IADD3 R71, P5, PT, R5, UR5, RZ ;  /* 0x0000000505477c10 */ /* 0x000fc6000ffbe0ff */
[----:B------:R-:W4:Y:S01]  /*8640*/  LDL.LU R33, [R1+0xf74] ;  /* 0x000f740001217983 */ /* 0x000f220000300800 */
[----:B0-----:R-:W-:Y:S01]  /*8650*/  IADD3.X R15, PT, PT, R6, UR14, RZ, P5, !PT ;  /* 0x0000000e060f7c10 */ /* 0x001fe2000affe4ff */
[----:B------:R-:W-:Y:S02]  /*8660*/  @P3 IMAD.MOV.U32 R14, RZ, RZ, R71 ;  /* 0x000000ffff0e3224 */ /* 0x000fe400078e0047 */
[----:B------:R-:W-:Y:S04]  /*8670*/  STL [R1+0xbb4], R71 ;  /* 0x000bb44701007387 */ /* 0x000fe80000100800 */
[----:B---3--:R0:W-:Y:S02]  /*8680*/  STL [R1+0x100], R34 ;  /* 0x0001002201007387 */ /* 0x0081e40000100800 */
[----:B0-----:R-:W-:-:S04]  /*8690*/  IADD3 R34, P5, PT, R7, UR5, RZ ;  /* 0x0000000507227c10 */ /* 0x001fc8000ffbe0ff */
[----:B------:R-:W-:Y:S01]  /*86a0*/  IADD3.X R70, PT, PT, R8, UR14, RZ, P5, !PT ;  /* 0x0000000e08467c10 */ /* 0x000fe2000affe4ff */
[----:B------:R0:W-:Y:S01]  /*86b0*/  STL [R1+0xbb0], R15 ;  /* 0x000bb00f01007387 */ /* 0x0001e20000100800 */
[----:B------:R-:W-:Y:S02]  /*86c0*/  PRMT R37, RZ, 0x7610, R37 ;  /* 0x00007610ff257816 */ /* 0x000fe40000000025 */
[----:B--2---:R-:W-:-:S06]  /*86d0*/  PRMT R72, RZ, 0x7610, R72 ;  /* 0x00007610ff487816 */ /* 0x004fcc0000000048 */
[----:B------:R1:W2:Y:S02]  /*86e0*/  @P3 LDG.E.U8 R72, desc[UR24][R14.64] ;  /* 0x000000180e483981 */ /* 0x0002a4000c1e1100 */
[----:B-1----:R-:W-:Y:S02]  /*86f0*/  IMAD.MOV.U32 R14, RZ, RZ, R70 ;  /* 0x000000ffff0e7224 */ /* 0x002fe400078e0046 */
[----:B0-----:R-:W-:-:S05]  /*8700*/  IMAD.MOV.U32 R15, RZ, RZ, R34 ;  /* 0x000000ffff0f7224 */ /* 0x001fca00078e0022 */
        /* <DEDUP_REMOVED lines=9> */
[----:B------:R-:W-:Y:S02]  /*87a0*/  LOP3.LUT P6, RZ, R16, 0x1, RZ, 0xc0, !PT ;  /* 0x0000000110ff7812 */ /* 0x000fe400078cc0ff */
[----:B-1----:R-:W-:Y:S01]  /*87b0*/  IADD3 R34, P5, PT, R0, UR6, RZ ;  /* 0x0000000600227c10 */ /* 0x002fe2000ffbe0ff */
[----:B0-----:R-:W-:-:S04]  /*87c0*/  VIADD R14, R36, 0xfffffff3 ;  /* 0xfffffff3240e7836 */ /* 0x001fc80000000000 */
[----:B------:R-:W-:Y:S01]  /*87d0*/  IMAD.MOV.U32 R15, RZ, RZ, R34 ;  /* 0x000000ffff0f7224 */ /* 0x000fe200078e0022 */
[----:B------:R-:W-:Y:S02]  /*87e0*/  PRMT R16, RZ, 0x7610, R16 ;  /* 0x00007610ff107816 */ /* 0x000fe40000000010 */
[----:B----4-:R-:W-:Y:S01]  /*87f0*/  PRMT R33, RZ, 0x7610, R33 ;  /* 0x00007610ff217816 */ /* 0x010fe20000000021 */
[----:B--2---:R0:W-:Y:S04]  /*8800*/  STL [R1+0xfc], R72 ;  /* 0x0000fc4801007387 */ /* 0x0041e80000100800 */
[----:B0-----:R-:W2:Y:S04]  /*8810*/  LDL.LU R72, [R1+0xf6c] ;  /* 0x000f6c0001487983 */ /* 0x001ea80000300800 */
[----:B------:R0:W-:Y:S04]  /*8820*/  STL [R1+0xbb8], R70 ;  /* 0x000bb84601007387 */ /* 0x0001e80000100800 */
[----:B0-----:R-:W4:Y:S04]  /*8830*/  LDL.LU R70, [R1+0xf68] ;  /* 0x000f680001467983 */ /* 0x001f280000300800 */
[----:B------:R0:W-:Y:S02]  /*8840*/  STL [R1+0xc44], R34 ;  /* 0x000c442201007387 */ /* 0x0001e40000100800 */
[----:B0-----:R-:W-:-:S02]  /*8850*/  IADD3.X R34, PT, PT, R2, UR14, RZ, P5, !PT ;  /* 0x0000000e02227c10 */ /* 0x001fc4000affe4ff */
[----:B------:R-:W-:-:S03]  /*8860*/  ISETP.GE.U32.AND P5, PT, R14, 0x7fffffb4, PT ;  /* 0x7fffffb40e00780c */ /* 0x000fc60003fa6070 */
[----:B------:R-:W-:-:S05]  /*8870*/  IMAD.MOV.U32 R14, RZ, RZ, R34 ;  /* 0x000000ffff0e7224 */ /* 0x000fca00078e0022 */
[----:B------:R-:W-:-:S04]  /*8880*/  @P6 LOP3.LUT R15, R15, R14, RZ, 0x3c, !PT ;  /* 0x0000000e0f0f6212 */ /* 0x000fc800078e3cff */
[C---:B------:R-:W-:Y:S01]  /*8890*/  @P6 LOP3.LUT R14, R15.reuse, R14, RZ, 0x3c, !PT ;  /* 0x0000000e0f0e6212 */ /* 0x040fe200078e3cff */
[----:B---3--:R0:W-:Y:S03]  /*88a0*/  STL [R1+0xf8], R37 ;  /* 0x0000f82501007387 */ /* 0x0081e60000100800 */
[----:B------:R-:W-:Y:S01]  /*88b0*/  @P6 LOP3.LUT R15, R15, R14, RZ, 0x3c, !PT ;  /* 0x0000000e0f0f6212 */ /* 0x000fe200078e3cff */
[----:B------:R1:W-:Y:S04]  /*88c0*/  STL [R1+0xc40], R34 ;  /* 0x000c402201007387 */ /* 0x0003e80000100800 */
[----:B------:R3:W2:Y:S01]  /*88d0*/  @P6 LDG.E.U8 R16, desc[UR24][R14.64] ;  /* 0x000000180e106981 */ /* 0x0006a2000c1e1100 */
[----:B0-----:R-:W-:-:S04]  /*88e0*/  IADD3 R37, P3, PT, R3, UR6, RZ ;  /* 0x0000000603257c10 */ /* 0x001fc8000ff7e0ff */
[----:B-1----:R-:W-:Y:S01]  /*88f0*/  IADD3.X R34, PT, PT, R4, UR14, RZ, P3, !PT ;  /* 0x0000000e04227c10 */ /* 0x002fe20009ffe4ff */
[----:B---3--:R-:W-:-:S04]  /*8900*/  @P6 IMAD.MOV.U32 R14, RZ, RZ, R37 ;  /* 0x000000ffff0e6224 */ /* 0x008fc800078e0025 */
[----:B------:R-:W-:-:S05]  /*8910*/  @P6 IMAD.MOV.U32 R15, RZ, RZ, R34 ;  /* 0x000000ffff0f6224 */ /* 0x000fca00078e0022 */
[----:B------:R0:W3:Y:S04]  /*8920*/  @P6 LDG.E.U8 R33, desc[UR24][R14.64] ;  /* 0x000000180e216981 */ /* 0x0000e8000c1e1100 */
[----:B------:R-:W-:Y:S04]  /*8930*/  STL [R1+0xc4c], R37 ;  /* 0x000c4c2501007387 */ /* 0x000fe80000100800 */
[----:B------:R1:W-:Y:S01]  /*8940*/  STL [R1+0xc48], R34 ;  /* 0x000c482201007387 */ /* 0x0003e20000100800 */
[----:B------:R-:W-:Y:S02]  /*8950*/  PRMT R27, RZ, 0x7610, R27 ;  /* 0x00007610ff1b7816 */ /* 0x000fe4000000001b */
[----:B------:R-:W-:Y:S01]  /*8960*/  PRMT R30, RZ, 0x7610, R30 ;  /* 0x00007610ff1e7816 */ /* 0x000fe2000000001e */
        /* <DEDUP_REMOVED lines=11> */
[----:B------:R-:W-:Y:S02]  /*8a20*/  @P6 LOP3.LUT R15, R15, R14, RZ, 0x3c, !PT ;  /* 0x0000000e0f0f6212 */ /* 0x000fe400078e3cff */
[----:B------:R-:W-:-:S03]  /*8a30*/  IADD3 R33, P3, PT, R7, UR6, RZ ;  /* 0x0000000607217c10 */ /* 0x000fc6000ff7e0ff */
[----:B------:R0:W2:Y:S01]  /*8a40*/  @P6 LDG.E.U8 R27, desc[UR24][R14.64] ;  /* 0x000000180e1b6981 */ /* 0x0000a2000c1e1100 */
[----:B------:R-:W-:-:S05]  /*8a50*/  IADD3.X R16, PT, PT, R8, UR14, RZ, P3, !PT ;  /* 0x0000000e08107c10 */ /* 0x000fca0009ffe4ff */
[----:B0-----:R-:W-:Y:S02]  /*8a60*/  IMAD.MOV.U32 R15, RZ, RZ, R16 ;  /* 0x000000ffff0f7224 */ /* 0x001fe400078e0010 */
[----:B------:R-:W-:-:S05]  /*8a70*/  @P6 IMAD.MOV.U32 R14, RZ, RZ, R33 ;  /* 0x000000ffff0e6224 */ /* 0x000fca00078e0021 */
[----:B------:R0:W3:Y:S01]  /*8a80*/  @P6 LDG.E.U8 R30, desc[UR24][R14.64] ;  /* 0x000000180e1e6981 */ /* 0x0000e2000c1e1100 */
[----:B------:R-:W-:-:S03]  /*8a90*/  USHF.L.U32 UR5, UR12, 0x2, URZ ;  /* 0x000000020c057899 */ /* 0x000fc600080006ff */
[----:B------:R-:W-:Y:S01]  /*8aa0*/  STL [R1+0xc5c], R33 ;  /* 0x000c5c2101007387 */ /* 0x000fe20000100800 */
[----:B------:R-:W-:-:S03]  /*8ab0*/  USHF.R.S32.HI UR6, URZ, 0x1f, UR5 ;  /* 0x0000001fff067899 */ /* 0x000fc60008011405 */
[----:B------:R-:W-:Y:S01]  /*8ac0*/  STL [R1+0xc58], R16 ;  /* 0x000c581001007387 */ /* 0x000fe20000100800 */
[----:B------:R-:W-:-:S03]  /*8ad0*/  PRMT R32, RZ, 0x7610, R32 ;  /* 0x00007610ff207816 */ /* 0x000fc60000000020 */
[----:B--2---:R1:W-:Y:S02]  /*8ae0*/  STL [R1+0xec], R27 ;  /* 0x0000ec1b01007387 */ /* 0x0043e40000100800 */
[----:B-1----:R-:W-:-:S04]  /*8af0*/  IADD3 R27, P3, PT, R0, UR5, RZ ;  /* 0x00000005001b7c10 */ /* 0x002fc8000ff7e0ff */
        /* <DEDUP_REMOVED lines=10> */
[----:B------:R-:W-:Y:S02]  /*8ba0*/  IADD3.X R33, PT, PT, R4, UR6, RZ, P6, !PT ;  /* 0x0000000604217c10 */ /* 0x000fe4000b7fe4ff */
[----:B------:R-:W-:Y:S02]  /*8bb0*/  PRMT R35, RZ, 0x7610, R35 ;  /* 0x00007610ff237816 */ /* 0x000fe40000000023 */
[----:B------:R-:W-:Y:S01]  /*8bc0*/  IADD3 R27, P6, PT, R5, UR5, RZ ;  /* 0x00000005051b7c10 */ /* 0x000fe2000ffde0ff */
[----:B0-----:R-:W-:Y:S02]  /*8bd0*/  @!P4 IMAD.MOV.U32 R14, RZ, RZ, R30 ;  /* 0x000000ffff0ec224 */ /* 0x001fe400078e001e */
[----:B------:R-:W-:Y:S01]  /*8be0*/  @!P4 IMAD.MOV.U32 R15, RZ, RZ, R33 ;  /* 0x000000ffff0fc224 */ /* 0x000fe200078e0021 */
[----:B------:R-:W-:Y:S01]  /*8bf0*/  STL [R1+0x334], R30 ;  /* 0x0003341e01007387 */ /* 0x000fe20000100800 */
[----:B------:R-:W-:-:S03]  /*8c00*/  VIADD R16, R36, 0xfffffffa ;  /* 0xfffffffa24107836 */ /* 0x000fc60000000000 */
[----:B------:R0:W-:Y:S04]  /*8c10*/  STL [R1+0x330], R33 ;  /* 0x0003302101007387 */ /* 0x0001e80000100800 */
[----:B------:R1:W3:Y:S04]  /*8c20*/  @!P4 LDG.E.U8 R35, desc[UR24][R14.64] ;  /* 0x000000180e23c981 */ /* 0x0002e8000c1e1100 */
[----:B------:R-:W-:Y:S01]  /*8c30*/  STL [R1+0x33c], R27 ;  /* 0x00033c1b01007387 */ /* 0x000fe20000100800 */
[----:B------:R-:W-:Y:S02]  /*8c40*/  ISETP.GE.U32.AND P3, PT, R16, 0x7fffffbb, PT ;  /* 0x7fffffbb1000780c */ /* 0x000fe40003f66070 */
[----:B------:R-:W-:Y:S01]  /*8c50*/  PRMT R16, RZ, 0x7610, R16 ;  /* 0x00007610ff107816 */ /* 0x000fe20000000010 */
[----:B-1----:R-:W-:Y:S01]  /*8c60*/  @!P4 IMAD.MOV.U32 R14, RZ, RZ, R27 ;  /* 0x000000ffff0ec224 */ /* 0x002fe200078e001b */
[----:B--2---:R1:W-:Y:S04]  /*8c70*/  STL [R1+0xe4], R32 ;  /* 0x0000e42001007387 */ /* 0x0043e80000100800 */
[----:B0-----:R-:W2:Y:S04]  /*8c80*/  LDL.LU R33, [R1+0xf5c] ;  /* 0x000f5c0001217983 */ /* 0x001ea80000300800 */
[----:B------:R-:W2:Y:S01]  /*8c90*/  LDL.LU R30, [R1+0xf58] ;  /* 0x000f5800011e7983 */ /* 0x000ea20000300800 */
[----:B-1----:R-:W-:-:S05]  /*8ca0*/  IADD3.X R32, PT, PT, R6, UR6, RZ, P6, !PT ;  /* 0x0000000606207c10 */ /* 0x002fca000b7fe4ff */
[----:B------:R-:W-:-:S05]  /*8cb0*/  IMAD.MOV.U32 R15, RZ, RZ, R32 ;  /* 0x000000ffff0f7224 */ /* 0x000fca00078e0020 */
[----:B------:R0:W2:Y:S04]  /*8cc0*/  @!P4 LDG.E.U8 R16, desc[UR24][R14.64] ;  /* 0x000000180e10c981 */ /* 0x0000a8000c1e1100 */
[----:B---3--:R1:W-:Y:S01]  /*8cd0*/  STL [R1+0xe0], R35 ;  /* 0x0000e02301007387 */ /* 0x0083e20000100800 */
[----:B------:R-:W-:-:S03]  /*8ce0*/  PRMT R28, RZ, 0x7610, R28 ;  /* 0x00007610ff1c7816 */ /* 0x000fc6000000001c */
[----:B-1----:R-:W3:Y:S04]  /*8cf0*/  LDL.LU R35, [R1+0xf54] ;  /* 0x000f540001237983 */ /* 0x002ee80000300800 */
[----:B------:R1:W-:Y:S02]  /*8d00*/  STL [R1+0x338], R32 ;  /* 0x0003382001007387 */ /* 0x0003e40000100800 */
[----:B-1----:R-:W-:Y:S01]  /*8d10*/  IADD3 R32, P6, PT, R7, UR5, RZ ;  /* 0x0000000507207c10 */ /* 0x002fe2000ffde0ff */
[----:B------:R-:W-:-:S03]  /*8d20*/  UIMAD UR5, UR12, 0xc, URZ ;  /* 0x0000000c0c0578a4 */ /* 0x000fc6000f8e02ff */
[----:B0-----:R-:W-:Y:S01]  /*8d30*/  IADD3.X R15, PT, PT, R8, UR6, RZ, P6, !PT ;  /* 0x00000006080f7c10 */ /* 0x001fe2000b7fe4ff */
[----:B------:R-:W-:Y:S01]  /*8d40*/  @!P4 IMAD.MOV.U32 R14, RZ, RZ, R32 ;  /* 0x000000ffff0ec224 */ /* 0x000fe200078e0020 */
[----:B------:R-:W-:Y:S02]  /*8d50*/  USHF.R.S32.HI UR6, URZ, 0x1f, UR5 ;  /* 0x0000001fff067899 */ /* 0x000fe40008011405 */
[----:B------:R-:W-:Y:S01]  /*8d60*/  IADD3 R27, P6, PT, R0, UR5, RZ ;  /* 0x00000005001b7c10 */ /* 0x000fe2000ffde0ff */
[----:B------:R-:W-:Y:S04]  /*8d70*/  STL [R1+0x344], R32 ;  /* 0x0003442001007387 */ /* 0x000fe80000100800 */
[----:B------:R0:W3:Y:S02]  /*8d80*/  @!P4 LDG.E.U8 R28, desc[UR24][R14.64] ;  /* 0x000000180e1cc981 */ /* 0x0000e4000c1e1100 */
[----:B0-----:R-:W-:-:S02]  /*8d90*/  IADD3.X R14, PT, PT, R2, UR6, RZ, P6, !PT ;  /* 0x00000006020e7c10 */ /* 0x001fc4000b7fe4ff */
[----:B------:R-:W-:Y:S02]  /*8da0*/  PRMT R29, RZ, 0x7610, R29 ;  /* 0x00007610ff1d7816 */ /* 0x000fe4000000001d */
[----:B------:R-:W-:Y:S01]  /*8db0*/  PRMT R23, RZ, 0x7610, R23 ;  /* 0x00007610ff177816 */ /* 0x000fe20000000017 */
[----:B--2---:R-:W-:Y:S04]  /*8dc0*/  STL [R1+0xdc], R16 ;  /* 0x0000dc1001007387 */ /* 0x004fe80000100800 */
[----:B------:R0:W-:Y:S04]  /*8dd0*/  STL [R1+0x340], R15 ;  /* 0x0003400f01007387 */ /* 0x0001e80000100800 */
[----:B------:R1:W-:Y:S01]  /*8de0*/  STL [R1+0x7c0], R27 ;  /* 0x0007c01b01007387 */ /* 0x0003e20000100800 */
[----:B0-----:R-:W-:Y:S01]  /*8df0*/  IMAD.MOV.U32 R15, RZ, RZ, R27 ;  /* 0x000000ffff0f7224 */ /* 0x001fe200078e001b */
[----:B-1----:R-:W-:-:S04]  /*8e00*/  IADD3 R27, P4, PT, R3, UR5, RZ ;  /* 0x00000005031b7c10 */ /* 0x002fc8000ff9e0ff */
[-C--:B------:R-:W-:Y:S01]  /*8e10*/  @!P5 LOP3.LUT R15, R15, R14.reuse, RZ, 0x3c, !PT ;  /* 0x0000000e0f0fd212 */ /* 0x080fe200078e3cff */
[----:B------:R-:W-:Y:S04]  /*8e20*/  STL [R1+0x8a4], R27 ;  /* 0x0008a41b01007387 */ /* 0x000fe80000100800 */
[----:B------:R0:W-:Y:S01]  /*8e30*/  STL [R1+0x7bc], R14 ;  /* 0x0007bc0e01007387 */ /* 0x0001e20000100800 */
[----:B------:R-:W-:Y:S02]  /*8e40*/  IADD3.X R32, PT, PT, R4, UR6, RZ, P4, !PT ;  /* 0x0000000604207c10 */ /* 0x000fe4000a7fe4ff */
[----:B0-----:R-:W-:-:S04]  /*8e50*/  @!P5 LOP3.LUT R14, R15, R14, RZ, 0x3c, !PT ;  /* 0x0000000e0f0ed212 */ /* 0x001fc800078e3cff */
[----:B------:R-:W-:-:S05]  /*8e60*/  @!P5 LOP3.LUT R15, R15, R14, RZ, 0x3c, !PT ;  /* 0x0000000e0f0fd212 */ /* 0x000fca00078e3cff */
[----:B------:R0:W2:Y:S02]  /*8e70*/  @!P5 LDG.E.U8 R29, desc[UR24][R14.64] ;  /* 0x000000180e1dd981 */ /* 0x0000a4000c1e1100 */
[----:B0-----:R-:W-:Y:S02]  /*8e80*/  @!P5 IMAD.MOV.U32 R14, RZ, RZ, R27 ;  /* 0x000000ffff0ed224 */ /* 0x001fe400078e001b */
[----:B------:R-:W-:-:S05]  /*8e90*/  @!P5 IMAD.MOV.U32 R15, RZ, RZ, R32 ;  /* 0x000000ffff0fd224 */ /* 0x000fca00078e0020 */
[----:B------:R0:W4:Y:S04]  /*8ea0*/  @!P5 LDG.E.U8 R23, desc[UR24][R14.64] ;  /* 0x000000180e17d981 */ /* 0x000128000c1e1100 */
[----:B---3--:R1:W-:Y:S01]  /*8eb0*/  STL [R1+0xd8], R28 ;  /* 0x0000d81c01007387 */ /* 0x0083e20000100800 */
[----:B------:R-:W-:Y:S02]  /*8ec0*/  PRMT R31, RZ, 0x7610, R31 ;  /* 0x00007610ff1f7816 */ /* 0x000fe4000000001f */
[----:B-1----:R-:W-:-:S04]  /*8ed0*/  IADD3 R28, P4, PT, R5, UR5, RZ ;  /* 0x00000005051c7c10 */ /* 0x002fc8000ff9e0ff */
[----:B0-----:R-:W-:Y:S01]  /*8ee0*/  IADD3.X R15, PT, PT, R6, UR6, RZ, P4, !PT ;  /* 0x00000006060f7c10 */ /* 0x001fe2000a7fe4ff */
[----:B------:R-:W-:Y:S01]  /*8ef0*/  @!P5 IMAD.MOV.U32 R14, RZ, RZ, R28 ;  /* 0x000000ffff0ed224 */ /* 0x000fe200078e001c */
[----:B------:R-:W-:Y:S04]  /*8f00*/  STL [R1+0x8a0], R32 ;  /* 0x0008a02001007387 */ /* 0x000fe80000100800 */
[----:B------:R0:W3:Y:S01]  /*8f10*/  @!P5 LDG.E.U8 R31, desc[UR24][R14.64] ;  /* 0x000000180e1fd981 */ /* 0x0000e2000c1e1100 */
[----:B------:R-:W-:-:S03]  /*8f20*/  PRMT R25, RZ, 0x7610, R25 ;  /* 0x00007610ff197816 */ /* 0x000fc60000000019 */
[----:B--2---:R1:W-:Y:S04]  /*8f30*/  STL [R1+0xd4], R29 ;  /* 0x0000d41d01007387 */ /* 0x0043e80000100800 */
[----:B-1----:R-:W2:Y:S04]  /*8f40*/  LDL.LU R29, [R1+0xf50] ;  /* 0x000f5000011d7983 */ /* 0x002ea80000300800 */
[----:B------:R-:W2:Y:S04]  /*8f50*/  LDL.LU R32, [R1+0xf4c] ;  /* 0x000f4c0001207983 */ /* 0x000ea80000300800 */
[----:B------:R-:W-:Y:S04]  /*8f60*/  STL [R1+0x8ac], R28 ;  /* 0x0008ac1c01007387 */ /* 0x000fe80000100800 */
[----:B----4-:R1:W-:Y:S02]  /*8f70*/  STL [R1+0xd0], R23 ;  /* 0x0000d01701007387 */ /* 0x0103e40000100800 */
[----:B-1----:R-:W-:-:S04]  /*8f80*/  IADD3 R23, P4, PT, R7, UR5, RZ ;  /* 0x0000000507177c10 */ /* 0x002fc8000ff9e0ff */
[----:B------:R-:W-:Y:S01]  /*8f90*/  IADD3.X R27, PT, PT, R8, UR6, RZ, P4, !PT ;  /* 0x00000006081b7c10 */ /* 0x000fe2000a7fe4ff */
[----:B------:R1:W-:Y:S04]  /*8fa0*/  STL [R1+0x8a8], R15 ;  /* 0x0008a80f01007387 */ /* 0x0003e80000100800 */
[----:B0-----:R-:W-:Y:S02]  /*8fb0*/  IMAD.MOV.U32 R14, RZ, RZ, R27 ;  /* 0x000000ffff0e7224 */ /* 0x001fe400078e001b */
[----:B-1----:R-:W-:-:S05]  /*8fc0*/  IMAD.MOV.U32 R15, RZ, RZ, R23 ;  /* 0x000000ffff0f7224 */ /* 0x002fca00078e0017 */
[----:B------:R-:W-:-:S04]  /*8fd0*/  @!P5 LOP3.LUT R15, R15, R14, RZ, 0x3c, !PT ;  /* 0x0000000e0f0fd212 */ /* 0x000fc800078e3cff */
[----:B------:R-:W-:-:S04]  /*8fe0*/  @!P5 LOP3.LUT R14, R15, R14, RZ, 0x3c, !PT ;  /* 0x0000000e0f0ed212 */ /* 0x000fc800078e3cff */
[----:B------:R-:W-:-:S05]  /*8ff0*/  @!P5 LOP3.LUT R15, R15, R14, RZ, 0x3c, !PT ;  /* 0x0000000e0f0fd212 */ /* 0x000fca00078e3cff */
[----:B------:R0:W4:Y:S01]  /*9000*/  @!P5 LDG.E.U8 R25, desc[UR24][R14.64] ;  /* 0x000000180e19d981 */ /* 0x000122000c1e1100 */
[----:B------:R-:W-:Y:S01]  /*9010*/  UIMAD UR5, UR12, 0x14, URZ ;  /* 0x000000140c0578a4 */ /* 0x000fe2000f8e02ff */
[----:B------:R-:W-:Y:S02]  /*9020*/  SHF.R.U32.HI R16, RZ, 0xb, R12 ;  /* 0x0000000bff107819 */ /* 0x000fe4000001160c */
[----:B------:R1:W-:Y:S01]  /*9030*/  STL [R1+0x8b4], R23 ;  /* 0x0008b41701007387 */ /* 0x0003e20000100800 */
[----:B------:R-:W-:-:S03]  /*9040*/  USHF.R.S32.HI UR14, URZ, 0x1f, UR5 ;  /* 0x0000001fff0e7899 */ /* 0x000fc60008011405 */
[----:B------:R-:W2:Y:S01]  /*9050*/  LDL.LU R28, [R1+0xf48] ;  /* 0x000f4800011c7983 */ /* 0x000ea20000300800 */
[----:B------:R-:W-:-:S03]  /*9060*/  LOP3.LUT P6, RZ, R16, 0x1, RZ, 0xc0, !PT ;  /* 0x0000000110ff7812 */ /* 0x000fc600078cc0ff */
[----:B---3--:R3:W-:Y:S01]  /*9070*/  STL [R1+0xcc], R31 ;  /* 0x0000cc1f01007387 */ /* 0x0087e20000100800 */
[----:B-1----:R-:W-:Y:S02]  /*9080*/  IADD3 R23, P4, PT, R0, UR5, RZ ;  /* 0x0000000500177c10 */ /* 0x002fe4000ff9e0ff */
[----:B0-----:R-:W-:-:S03]  /*9090*/  SHF.R.U32.HI R14, RZ, 0x3, R12 ;  /* 0x00000003ff0e7819 */ /* 0x001fc6000001160c */
[----:B------:R-:W-:Y:S01]  /*90a0*/  IMAD.MOV.U32 R15, RZ, RZ, R23 ;  /* 0x000000ffff0f7224 */ /* 0x000fe200078e0017 */
[----:B---3--:R-:W3:Y:S04]  /*90b0*/  LDL.LU R31, [R1+0xf44] ;  /* 0x000f4400011f7983 */ /* 0x008ee80000300800 */
        /* <DEDUP_REMOVED lines=8> */
[----:B------:R-:W-:Y:S02]  /*9140*/  PRMT R16, RZ, 0x7610, R16 ;  /* 0x00007610ff107816 */ /* 0x000fe40000000010 */
[----:B------:R-:W-:-:S05]  /*9150*/  @P6 LOP3.LUT R15, R15, R14, RZ, 0x3c, !PT ;  /* 0x0000000e0f0f6212 */ /* 0x000fca00078e3cff */
[----:B------:R0:W2:Y:S01]  /*9160*/  @P6 LDG.E.U8 R16, desc[UR24][R14.64] ;  /* 0x000000180e106981 */ /* 0x0000a2000c1e1100 */
[----:B------:R-:W-:-:S03]  /*9170*/  PRMT R19, RZ, 0x7610, R19 ;  /* 0x00007610ff137816 */ /* 0x000fc60000000013 */
[----:B----4-:R1:W-:Y:S04]  /*9180*/  STL [R1+0xc8], R25 ;  /* 0x0000c81901007387 */ /* 0x0103e80000100800 */
[----:B------:R4:W-:Y:S01]  /*9190*/  STL [R1+0x958], R23 ;  /* 0x0009581701007387 */ /* 0x0009e20000100800 */
[----:B-1----:R-:W-:-:S04]  /*91a0*/  IADD3 R25, P5, PT, R3, UR5, RZ ;  /* 0x0000000503197c10 */ /* 0x002fc8000ffbe0ff */
[----:B----4-:R-:W-:Y:S01]  /*91b0*/  IADD3.X R23, PT, PT, R4, UR14, RZ, P5, !PT ;  /* 0x0000000e04177c10 */ /* 0x010fe2000affe4ff */
[----:B0-----:R-:W-:-:S04]  /*91c0*/  @P6 IMAD.MOV.U32 R14, RZ, RZ, R25 ;  /* 0x000000ffff0e6224 */ /* 0x001fc800078e0019 */
[----:B------:R-:W-:-:S05]  /*91d0*/  @P6 IMAD.MOV.U32 R15, RZ, RZ, R23 ;  /* 0x000000ffff0f6224 */ /* 0x000fca00078e0017 */
[----:B------:R0:W4:Y:S04]  /*91e0*/  @P6 LDG.E.U8 R19, desc[UR24][R14.64] ;  /* 0x000000180e136981 */ /* 0x000128000c1e1100 */
[----:B------:R-:W-:Y:S04]  /*91f0*/  STL [R1+0x964], R25 ;  /* 0x0009641901007387 */ /* 0x000fe80000100800 */
[----:B------:R1:W-:Y:S01]  /*9200*/  STL [R1+0x960], R23 ;  /* 0x0009601701007387 */ /* 0x0003e20000100800 */
[----:B------:R-:W-:Y:S02]  /*9210*/  PRMT R26, RZ, 0x7610, R26 ;  /* 0x00007610ff1a7816 */ /* 0x000fe4000000001a */
[----:B------:R-:W-:Y:S01]  /*9220*/  PRMT R21, RZ, 0x7610, R21 ;  /* 0x00007610ff157816 */ /* 0x000fe20000000015 */
[----:B--2---:R2:W-:Y:S04]  /*9230*/  STL [R1+0xc4], R16 ;  /* 0x0000c41001007387 */ /* 0x0045e80000100800 */
[----:B-1----:R-:W3:Y:S04]  /*9240*/  LDL.LU R23, [R1+0xf3c] ;  /* 0x000f3c0001177983 */ /* 0x002ee80000300800 */
[----:B------:R-:W3:Y:S01]  /*9250*/  LDL.LU R25, [R1+0xf38] ;  /* 0x000f380001197983 */ /* 0x000ee20000300800 */
[----:B--2---:R-:W-:-:S04]  /*9260*/  IADD3 R16, P5, PT, R5, UR5, RZ ;  /* 0x0000000505107c10 */ /* 0x004fc8000ffbe0ff */
[----:B0-----:R-:W-:Y:S01]  /*9270*/  IADD3.X R14, PT, PT, R6, UR14, RZ, P5, !PT ;  /* 0x0000000e060e7c10 */ /* 0x001fe2000affe4ff */
[----:B------:R-:W-:Y:S01]  /*9280*/  IMAD.MOV.U32 R15, RZ, RZ, R16 ;  /* 0x000000ffff0f7224 */ /* 0x000fe200078e0010 */
[----:B------:R0:W-:Y:S04]  /*9290*/  STL [R1+0x96c], R16 ;  /* 0x00096c1001007387 */ /* 0x0001e80000100800 */
[-C--:B------:R-:W-:Y:S01]  /*92a0*/  @P6 LOP3.LUT R15, R15, R14.reuse, RZ, 0x3c, !PT ;  /* 0x0000000e0f0f6212 */ /* 0x080fe200078e3cff */
[----:B------:R1:W-:Y:S01]  /*92b0*/  STL [R1+0x968], R14 ;  /* 0x0009680e01007387 */ /* 0x0003e20000100800 */
[----:B0-----:R-:W-:Y:S02]  /*92c0*/  IADD3 R16, P5, PT, R7, UR5, RZ ;  /* 0x0000000507107c10 */ /* 0x001fe4000ffbe0ff */
[----:B-1----:R-:W-:-:S03]  /*92d0*/  @P6 LOP3.LUT R14, R15, R14, RZ, 0x3c, !PT ;  /* 0x0000000e0f0e6212 */ /* 0x002fc600078e3cff */
[----:B------:R-:W-:Y:S01]  /*92e0*/  STL [R1+0x974], R16 ;  /* 0x0009741001007387 */ /* 0x000fe20000100800 */
[----:B------:R-:W-:-:S05]  /*92f0*/  @P6 LOP3.LUT R15, R15, R14, RZ, 0x3c, !PT ;  /* 0x0000000e0f0f6212 */ /* 0x000fca00078e3cff */
[----:B------:R0:W2:Y:S02]  /*9300*/  @P6 LDG.E.U8 R26, desc[UR24][R14.64] ;  /* 0x000000180e1a6981 */ /* 0x0000a4000c1e1100 */
[----:B0-----:R-:W-:Y:S02]  /*9310*/  IMAD.MOV.U32 R15, RZ, RZ, R16 ;  /* 0x000000ffff0f7224 */ /* 0x001fe400078e0010 */
[----:B----4-:R0:W-:Y:S02]  /*9320*/  STL [R1+0xc0], R19 ;  /* 0x0000c01301007387 */ /* 0x0101e40000100800 */
[----:B0-----:R-:W-:-:S05]  /*9330*/  IADD3.X R19, PT, PT, R8, UR14, RZ, P5, !PT ;  /* 0x0000000e08137c10 */ /* 0x001fca000affe4ff */
[----:B------:R-:W-:-:S05]  /*9340*/  IMAD.MOV.U32 R14, RZ, RZ, R19 ;  /* 0x000000ffff0e7224 */ /* 0x000fca00078e0013 */
[----:B------:R-:W-:-:S04]  /*9350*/  @P6 LOP3.LUT R15, R15, R14, RZ, 0x3c, !PT ;  /* 0x0000000e0f0f6212 */ /* 0x000fc800078e3cff */
[----:B------:R-:W-:-:S04]  /*9360*/  @P6 LOP3.LUT R14, R15, R14, RZ, 0x3c, !PT ;  /* 0x0000000e0f0e6212 */ /* 0x000fc800078e3cff */
[----:B------:R-:W-:-:S05]  /*9370*/  @P6 LOP3.LUT R15, R15, R14, RZ, 0x3c, !PT ;  /* 0x0000000e0f0f6212 */ /* 0x000fca00078e3cff */
[----:B------:R0:W4:Y:S01]  /*9380*/  @P6 LDG.E.U8 R21, desc[UR24][R14.64] ;  /* 0x000000180e156981 */ /* 0x000122000c1e1100 */
[----:B------:R-:W-:-:S04]  /*9390*/  UIMAD UR6, UR12, 0x1c, URZ ;  /* 0x0000001c0c0678a4 */ /* 0x000fc8000f8e02ff */
[----:B------:R-:W-:Y:S01]  /*93a0*/  USHF.R.S32.HI UR15, URZ, 0x1f, UR6 ;  /* 0x0000001fff0f7899 */ /* 0x000fe20008011406 */
[----:B------:R-:W-:Y:S01]  /*93b0*/  PRMT R71, RZ, 0x7610, R71 ;  /* 0x00007610ff477816 */ /* 0x000fe20000000047 */
[----:B--2---:R1:W-:Y:S04]  /*93c0*/  STL [R1+0xbc], R26 ;  /* 0x0000bc1a01007387 */ /* 0x0043e80000100800 */
[----:B-1----:R-:W2:Y:S04]  /*93d0*/  LDL.LU R26, [R1+0xf34] ;  /* 0x000f3400011a7983 */ /* 0x002ea80000300800 */
[----:B------:R1:W-:Y:S02]  /*93e0*/  STL [R1+0x970], R19 ;  /* 0x0009701301007387 */ /* 0x0003e40000100800 */
[----:B-1----:R-:W-:-:S04]  /*93f0*/  IADD3 R19, P5, PT, R0, UR6, RZ ;  /* 0x0000000600137c10 */ /* 0x002fc8000ffbe0ff */
[----:B0-----:R-:W-:Y:S01]  /*9400*/  IADD3.X R14, PT, PT, R2, UR15, RZ, P5, !PT ;  /* 0x0000000f020e7c10 */ /* 0x001fe2000affe4ff */
[----:B------:R-:W-:Y:S01]  /*9410*/  IMAD.MOV.U32 R15, RZ, RZ, R19 ;  /* 0x000000ffff0f7224 */ /* 0x000fe200078e0013 */
[----:B------:R-:W-:Y:S04]  /*9420*/  STL [R1+0xa1c], R19 ;  /* 0x000a1c1301007387 */ /* 0x000fe80000100800 */
[-C--:B------:R-:W-:Y:S01]  /*9430*/  @P4 LOP3.LUT R15, R15, R14.reuse, RZ, 0x3c, !PT ;  /* 0x0000000e0f0f4212 */ /* 0x080fe200078e3cff */
[----:B----4-:R-:W-:Y:S04]  /*9440*/  STL [R1+0xb8], R21 ;  /* 0x0000b81501007387 */ /* 0x010fe80000100800 */
[----:B------:R0:W-:Y:S02]  /*9450*/  STL [R1+0xa18], R14 ;  /* 0x000a180e01007387 */ /* 0x0001e40000100800 */
[----:B0-----:R-:W-:-:S04]  /*9460*/  @P4 LOP3.LUT R14, R15, R14, RZ, 0x3c, !PT ;  /* 0x0000000e0f0e4212 */ /* 0x001fc800078e3cff */
[----:B------:R-:W-:-:S05]  /*9470*/  @P4 LOP3.LUT R15, R15, R14, RZ, 0x3c, !PT ;  /* 0x0000000e0f0f4212 */ /* 0x000fca00078e3cff */
[----:B------:R0:W4:Y:S01]  /*9480*/  @P4 LDG.E.U8 R71, desc[UR24][R14.64] ;  /* 0x000000180e474981 */ /* 0x000122000c1e1100 */
[----:B------:R-:W-:Y:S02]  /*9490*/  IADD3 R21, P6, PT, R3, UR6, RZ ;  /* 0x0000000603157c10 */ /* 0x000fe4000ffde0ff */
[----:B------:R-:W-:Y:S02]  /*94a0*/  SHF.R.U64 R16, R9, 0x1b, RZ ;  /* 0x0000001b09107819 */ /* 0x000fe400000012ff */
[----:B------:R-:W-:Y:S02]  /*94b0*/  IADD3.X R19, PT, PT, R4, UR15, RZ, P6, !PT ;  /* 0x0000000f04137c10 */ /* 0x000fe4000b7fe4ff */
[----:B------:R-:W-:Y:S02]  /*94c0*/  PRMT R22, RZ, 0x7610, R22 ;  /* 0x00007610ff167816 */ /* 0x000fe40000000016 */
[----:B------:R-:W-:Y:S01]  /*94d0*/  LOP3.LUT P5, RZ, R16, 0x1, RZ, 0xc0, !PT ;  /* 0x0000000110ff7812 */ /* 0x000fe200078ac0ff */
[----:B0-----:R-:W-:Y:S01]  /*94e0*/  @P4 IMAD.MOV.U32 R14, RZ, RZ, R21 ;  /* 0x000000ffff0e4224 */ /* 0x001fe200078e0015 */
[----:B------:R-:W-:Y:S01]  /*94f0*/  IADD3 R16, P6, PT, R5, UR6, RZ ;  /* 0x0000000605107c10 */ /* 0x000fe2000ffde0ff */
[----:B------:R-:W-:Y:S01]  /*9500*/  @P4 IMAD.MOV.U32 R15, RZ, RZ, R19 ;  /* 0x000000ffff0f4224 */ /* 0x000fe200078e0013 */
[----:B------:R-:W-:Y:S04]  /*9510*/  STL [R1+0xa24], R21 ;  /* 0x000a241501007387 */ /* 0x000fe80000100800 */
[----:B------:R0:W-:Y:S04]  /*9520*/  STL [R1+0xa20], R19 ;  /* 0x000a201301007387 */ /* 0x0001e80000100800 */
[----:B------:R1:W2:Y:S04]  /*9530*/  @P4 LDG.E.U8 R22, desc[UR24][R14.64] ;  /* 0x000000180e164981 */ /* 0x0002a8000c1e1100 */
[----:B------:R-:W-:Y:S01]  /*9540*/  STL [R1+0xa2c], R16 ;  /* 0x000a2c1001007387 */ /* 0x000fe20000100800 */
[----:B------:R-:W-:Y:S01]  /*9550*/  PRMT R10, RZ, 0x7610, R10 ;  /* 0x00007610ff0a7816 */ /* 0x000fe2000000000a */
[----:B-1----:R-:W-:-:S02]  /*9560*/  @P4 IMAD.MOV.U32 R14, RZ, RZ, R16 ;  /* 0x000000ffff0e4224 */ /* 0x002fc400078e0010 */
[----:B----4-:R1:W-:Y:S04]  /*9570*/  STL [R1+0xb4], R71 ;  /* 0x0000b44701007387 */ /* 0x0103e80000100800 */
[----:B0-----:R-:W4:Y:S04]  /*9580*/  LDL.LU R19, [R1+0xf30] ;  /* 0x000f300001137983 */ /* 0x001f280000300800 */
[----:B------:R-:W3:Y:S01]  /*9590*/  LDL.LU R21, [R1+0xf2c] ;  /* 0x000f2c0001157983 */ /* 0x000ee20000300800 */
[----:B-1----:R-:W-:-:S05]  /*95a0*/  IADD3.X R71, PT, PT, R6, UR15, RZ, P6, !PT ;  /* 0x0000000f06477c10 */ /* 0x002fca000b7fe4ff */
[----:B------:R-:W-:-:S05]  /*95b0*/  IMAD.MOV.U32 R15, RZ, RZ, R71 ;  /* 0x000000ffff0f7224 */ /* 0x000fca00078e0047 */
[----:B------:R0:W3:Y:S04]  /*95c0*/  @P4 LDG.E.U8 R10, desc[UR24][R14.64] ;  /* 0x000000180e0a4981 */ /* 0x0000e8000c1e1100 */
[----:B--2---:R1:W-:Y:S01]  /*95d0*/  STL [R1+0xb0], R22 ;  /* 0x0000b01601007387 */ /* 0x0043e20000100800 */
[----:B------:R-:W-:-:S03]  /*95e0*/  UIMAD UR5, UR12, 0x24, URZ ;  /* 0x000000240c0578a4 */ /* 0x000fc6000f8e02ff */
[----:B-1----:R-:W2:Y:S04]  /*95f0*/  LDL.LU R22, [R1+0xf28] ;  /* 0x000f280001167983 */ /* 0x002ea80000300800 */
[----:B------:R1:W-:Y:S01]  /*9600*/  STL [R1+0xa28], R71 ;  /* 0x000a284701007387 */ /* 0x0003e20000100800 */
[----:B------:R-:W-:Y:S02]  /*9610*/  PRMT R24, RZ, 0x7610, R24 ;  /* 0x00007610ff187816 */ /* 0x000fe40000000018 */
[----:B-1----:R-:W-:-:S04]  /*9620*/  IADD3 R71, P6, PT, R7, UR6, RZ ;  /* 0x0000000607477c10 */ /* 0x002fc8000ffde0ff */
[----:B0-----:R-:W-:Y:S01]  /*9630*/  IADD3.X R15, PT, PT, R8, UR15, RZ, P6, !PT ;  /* 0x0000000f080f7c10 */ /* 0x001fe2000b7fe4ff */
[----:B------:R0:W-:Y:S01]  /*9640*/  STL [R1+0xa34], R71 ;  /* 0x000a344701007387 */ /* 0x0001e20000100800 */
[----:B------:R-:W-:Y:S01]  /*9650*/  @P4 IMAD.MOV.U32 R14, RZ, RZ, R71 ;  /* 0x000000ffff0e4224 */ /* 0x000fe200078e0047 */
[----:B------:R-:W-:Y:S02]  /*9660*/  USHF.R.S32.HI UR6, URZ, 0x1f, UR5 ;  /* 0x0000001fff067899 */ /* 0x000fe40008011405 */
[----:B------:R-:W-:Y:S04]  /*9670*/  STL [R1+0xa30], R15 ;  /* 0x000a300f01007387 */ /* 0x000fe80000100800 */
[----:B------:R1:W2:Y:S01]  /*9680*/  @P4 LDG.E.U8 R24, desc[UR24][R14.64] ;  /* 0x000000180e184981 */ /* 0x0002a2000c1e1100 */
[----:B0-----:R-:W-:-:S02]  /*9690*/  IADD3 R71, P4, PT, R3, UR5, RZ ;  /* 0x0000000503477c10 */ /* 0x001fc4000ff9e0ff */
[----:B------:R-:W-:Y:S02]  /*96a0*/  PRMT R20, RZ, 0x7610, R20 ;  /* 0x00007610ff147816 */ /* 0x000fe40000000014 */
[----:B------:R-:W-:Y:S01]  /*96b0*/  PRMT R11, RZ, 0x7610, R11 ;  /* 0x00007610ff0b7816 */ /* 0x000fe2000000000b */
[----:B---3--:R0:W-:Y:S02]  /*96c0*/  STL [R1+0xac], R10 ;  /* 0x0000ac0a01007387 */ /* 0x0081e40000100800 */
[----:B0-----:R-:W-:-:S04]  /*96d0*/  IADD3 R10, P6, PT, R0, UR5, RZ ;  /* 0x00000005000a7c10 */ /* 0x001fc8000ffde0ff */
[----:B-1----:R-:W-:Y:S01]  /*96e0*/  IADD3.X R14, PT, PT, R2, UR6, RZ, P6, !PT ;  /* 0x00000006020e7c10 */ /* 0x002fe2000b7fe4ff */
[----:B------:R-:W-:Y:S01]  /*96f0*/  IMAD.MOV.U32 R15, RZ, RZ, R10 ;  /* 0x000000ffff0f7224 */ /* 0x000fe200078e000a */
[----:B------:R0:W-:Y:S04]  /*9700*/  STL [R1+0xaa8], R10 ;  /* 0x000aa80a01007387 */ /* 0x0001e80000100800 */
[----:B------:R-:W-:Y:S01]  /*9710*/  @P5 LOP3.LUT R15, R15, R14, RZ, 0x3c, !PT ;  /* 0x0000000e0f0f5212 */ /* 0x000fe200078e3cff */
[----:B------:R-:W-:Y:S04]  /*9720*/  STL [R1+0xab0], R71 ;  /* 0x000ab04701007387 */ /* 0x000fe80000100800 */
[----:B------:R1:W-:Y:S01]  /*9730*/  STL [R1+0xaa4], R14 ;  /* 0x000aa40e01007387 */ /* 0x0003e20000100800 */
[----:B0-----:R-:W-:-:S02]  /*9740*/  IADD3.X R10, PT, PT, R4, UR6, RZ, P4, !PT ;  /* 0x00000006040a7c10 */ /* 0x001fc4000a7fe4ff */
[----:B-1----:R-:W-:-:S04]  /*9750*/  @P5 LOP3.LUT R14, R15, R14, RZ, 0x3c, !PT ;  /* 0x0000000e0f0e5212 */ /* 0x002fc800078e3cff */
[----:B------:R-:W-:-:S05]  /*9760*/  @P5 LOP3.LUT R15, R15, R14, RZ, 0x3c, !PT ;  /* 0x0000000e0f0f5212 */ /* 0x000fca00078e3cff */
[----:B------:R0:W3:Y:S02]  /*9770*/  @P5 LDG.E.U8 R20, desc[UR24][R14.64] ;  /* 0x000000180e145981 */ /* 0x0000e4000c1e1100 */
[----:B0-----:R-:W-:Y:S02]  /*9780*/  @P5 IMAD.MOV.U32 R14, RZ, RZ, R71 ;  /* 0x000000ffff0e5224 */ /* 0x001fe400078e0047 */
[----:B------:R-:W-:-:S05]  /*9790*/  @P5 IMAD.MOV.U32 R15, RZ, RZ, R10 ;  /* 0x000000ffff0f5224 */ /* 0x000fca00078e000a */
[----:B------:R0:W4:Y:S04]  /*97a0*/  @P5 LDG.E.U8 R11, desc[UR24][R14.64] ;  /* 0x000000180e0b5981 */ /* 0x000128000c1e1100 */
[----:B--2---:R1:W-:Y:S04]  /*97b0*/  STL [R1+0xa8], R24 ;  /* 0x0000a81801007387 */ /* 0x0043e80000100800 */
[----:B------:R-:W-:Y:S01]  /*97c0*/  STL [R1+0xaac], R10 ;  /* 0x000aac0a01007387 */ /* 0x000fe20000100800 */
[----:B-1----:R-:W-:-:S04]  /*97d0*/  IADD3 R24, P4, PT, R5, UR5, RZ ;  /* 0x0000000505187c10 */ /* 0x002fc8000ff9e0ff */
[----:B0-----:R-:W-:Y:S02]  /*97e0*/  IADD3.X R15, PT, PT, R6, UR6, RZ, P4, !PT ;  /* 0x00000006060f7c10 */ /* 0x001fe4000a7fe4ff */
[----:B------:R-:W-:Y:S01]  /*97f0*/  IADD3 R71, P4, PT, R7, UR5, RZ ;  /* 0x0000000507477c10 */ /* 0x000fe2000ff9e0ff */
[----:B------:R-:W-:Y:S01]  /*9800*/  @P5 IMAD.MOV.U32 R14, RZ, RZ, R24 ;  /* 0x000000ffff0e5224 */ /* 0x000fe200078e0018 */
[----:B------:R-:W-:-:S06]  /*9810*/  PRMT R13, RZ, 0x7610, R13 ;  /* 0x00007610ff0d7816 */ /* 0x000fcc000000000d */
[----:B------:R0:W2:Y:S01]  /*9820*/  @P5 LDG.E.U8 R13, desc[UR24][R14.64] ;  /* 0x000000180e0d5981 */ /* 0x0000a2000c1e1100 */
[----:B------:R-:W-:-:S03]  /*9830*/  PRMT R72, RZ, 0x7610, R72 ;  /* 0x00007610ff487816 */ /* 0x000fc60000000048 */
[----:B---3--:R1:W-:Y:S04]  /*9840*/  STL [R1+0xa4], R20 ;  /* 0x0000a41401007387 */ /* 0x0083e80000100800 */
[----:B-1----:R-:W3:Y:S04]  /*9850*/  LDL.LU R20, [R1+0xf24] ;  /* 0x000f240001147983 */ /* 0x002ee80000300800 */
[----:B------:R-:W3:Y:S04]  /*9860*/  LDL.LU R10, [R1+0xf20] ;  /* 0x000f2000010a7983 */ /* 0x000ee80000300800 */
[----:B------:R-:W-:Y:S04]  /*9870*/  STL [R1+0xab8], R24 ;  /* 0x000ab81801007387 */ /* 0x000fe80000100800 */
[----:B------:R0:W-:Y:S04]  /*9880*/  STL [R1+0xab4], R15 ;  /* 0x000ab40f01007387 */ /* 0x0001e80000100800 */
[----:B------:R-:W-:Y:S04]  /*9890*/  STL [R1+0xac0], R71 ;  /* 0x000ac04701007387 */ /* 0x000fe80000100800 */
[----:B----4-:R1:W-:Y:S01]  /*98a0*/  STL [R1+0xa0], R11 ;  /* 0x0000a00b01007387 */ /* 0x0103e20000100800 */
[----:B0-----:R-:W-:Y:S01]  /*98b0*/  IMAD.MOV.U32 R15, RZ, RZ, R71 ;  /* 0x000000ffff0f7224 */ /* 0x001fe200078e0047 */
[----:B------:R-:W-:Y:S01]  /*98c0*/  UIMAD UR5, UR12, 0x2c, URZ ;  /* 0x0000002c0c0578a4 */ /* 0x000fe2000f8e02ff */
[----:B------:R-:W-:Y:S01]  /*98d0*/  SHF.R.U64 R16, R9, 0x13, RZ ;  /* 0x0000001309107819 */ /* 0x000fe200000012ff */
[----:B------:R-:W4:Y:S01]  /*98e0*/  LDL.LU R24, [R1+0xf1c] ;  /* 0x000f1c0001187983 */ /* 0x000f220000300800 */
[----:B-1----:R-:W-:-:S05]  /*98f0*/  IADD3.X R11, PT, PT, R8, UR6, RZ, P4, !PT ;  /* 0x00000006080b7c10 */ /* 0x002fca000a7fe4ff */
[----:B------:R-:W-:-:S05]  /*9900*/  IMAD.MOV.U32 R14, RZ, RZ, R11 ;  /* 0x000000ffff0e7224 */ /* 0x000fca00078e000b */
[----:B------:R-:W-:-:S04]  /*9910*/  @P5 LOP3.LUT R15, R15, R14, RZ, 0x3c, !PT ;  /* 0x0000000e0f0f5212 */ /* 0x000fc800078e3cff */
[----:B------:R-:W-:-:S04]  /*9920*/  @P5 LOP3.LUT R14, R15, R14, RZ, 0x3c, !PT ;  /* 0x0000000e0f0e5212 */ /* 0x000fc800078e3cff */
[----:B------:R-:W-:-:S05]  /*9930*/  @P5 LOP3.LUT R15, R15, R14, RZ, 0x3c, !PT ;  /* 0x0000000e0f0f5212 */ /* 0x000fca00078e3cff */
[----:B------:R0:W3:Y:S01]  /*9940*/  @P5 LDG.E.U8 R72, desc[UR24][R14.64] ;  /* 0x000000180e485981 */ /* 0x0000e2000c1e1100 */
[----:B------:R-:W-:Y:S01]  /*9950*/  IADD3 R71, P4, PT, R0, UR5, RZ ;  /* 0x0000000500477c10 */ /* 0x000fe2000ff9e0ff */
[----:B------:R-:W-:Y:S02]  /*9960*/  USHF.R.S32.HI UR14, URZ, 0x1f, UR5 ;  /* 0x0000001fff0e7899 */ /* 0x000fe40008011405 */
[----:B--2---:R1:W-:Y:S01]  /*9970*/  STL [R1+0x9c], R13 ;  /* 0x00009c0d01007387 */ /* 0x0043e20000100800 */
[----:B------:R-:W-:-:S03]  /*9980*/  LOP3.LUT P6, RZ, R16, 0x1, RZ, 0xc0, !PT ;  /* 0x0000000110ff7812 */ /* 0x000fc600078cc0ff */
[----:B-1----:R-:W2:Y:S04]  /*9990*/  LDL.LU R13, [R1+0xf18] ;  /* 0x000f1800010d7983 */ /* 0x002ea80000300800 */
[----:B------:R1:W-:Y:S01]  /*99a0*/  STL [R1+0xabc], R11 ;  /* 0x000abc0b01007387 */ /* 0x0003e20000100800 */
[----:B0-----:R-:W-:Y:S01]  /*99b0*/  SHF.R.U64 R14, R9, 0xb, RZ ;  /* 0x0000000b090e7819 */ /* 0x001fe200000012ff */
[----:B------:R-:W-:Y:S02]  /*99c0*/  IMAD.MOV.U32 R15, RZ, RZ, R71 ;  /* 0x000000ffff0f7224 */ /* 0x000fe400078e0047 */
[----:B-1----:R-:W2:Y:S04]  /*99d0*/  LDL.LU R11, [R1+0xf14] ;  /* 0x000f1400010b7983 */ /* 0x002ea80000300800 */
[----:B------:R-:W-:Y:S01]  /*99e0*/  STL [R1+0xb28], R71 ;  /* 0x000b284701007387 */ /* 0x000fe20000100800 */
[----:B------:R-:W-:-:S03]  /*99f0*/  PRMT R18, RZ, 0x7610, R18 ;  /* 0x00007610ff127816 */ /* 0x000fc60000000012 */
[----:B---3--:R0:W-:Y:S02]  /*9a00*/  STL [R1+0x98], R72 ;  /* 0x0000984801007387 */ /* 0x0081e40000100800 */
[----:B0-----:R-:W-:Y:S02]  /*9a10*/  IADD3.X R72, PT, PT, R2, UR14, RZ, P4, !PT ;  /* 0x0000000e02487c10 */ /* 0x001fe4000a7fe4ff */
[----:B------:R-:W-:-:S03]  /*9a20*/  LOP3.LUT P4, RZ, R14, 0x1, RZ, 0xc0, !PT ;  /* 0x000000010eff7812 */ /* 0x000fc6000788c0ff */
[----:B------:R-:W-:-:S05]  /*9a30*/  IMAD.MOV.U32 R14, RZ, RZ, R72 ;  /* 0x000000ffff0e7224 */ /* 0x000fca00078e0048 */
[----:B------:R-:W-:-:S04]  /*9a40*/  @P6 LOP3.LUT R15, R15, R14, RZ, 0x3c, !PT ;  /* 0x0000000e0f0f6212 */ /* 0x000fc800078e3cff */
[----:B------:R-:W-:-:S04]  /*9a50*/  @P6 LOP3.LUT R14, R15, R14, RZ, 0x3c, !PT ;  /* 0x0000000e0f0e6212 */ /* 0x000fc800078e3cff */
[----:B------:R-:W-:-:S05]  /*9a60*/  @P6 LOP3.LUT R15, R15, R14, RZ, 0x3c, !PT ;  /* 0x0000000e0f0f6212 */ /* 0x000fca00078e3cff */
[----:B------:R0:W3:Y:S01]  /*9a70*/  @P6 LDG.E.U8 R18, desc[UR24][R14.64] ;  /* 0x000000180e126981 */ /* 0x0000e2000c1e1100 */
[----:B------:R-:W-:-:S03]  /*9a80*/  IADD3 R71, P5, PT, R3, UR5, RZ ;  /* 0x0000000503477c10 */ /* 0x000fc6000ffbe0ff */
[----:B------:R1:W-:Y:S01]  /*9a90*/  STL [R1+0xb24], R72 ;  /* 0x000b244801007387 */ /* 0x0003e20000100800 */
[----:B------:R-:W-:Y:S02]  /*9aa0*/  PRMT R70, RZ, 0x7610, R70 ;  /* 0x00007610ff467816 */ /* 0x000fe40000000046 */
[----:B-1----:R-:W-:Y:S01]  /*9ab0*/  IADD3.X R72, PT, PT, R4, UR14, RZ, P5, !PT ;  /* 0x0000000e04487c10 */ /* 0x002fe2000affe4ff */
[----:B0-----:R-:W-:-:S04]  /*9ac0*/  @P6 IMAD.MOV.U32 R14, RZ, RZ, R71 ;  /* 0x000000ffff0e6224 */ /* 0x001fc800078e0047 */
[----:B------:R-:W-:-:S05]  /*9ad0*/  IMAD.MOV.U32 R15, RZ, RZ, R72 ;  /* 0x000000ffff0f7224 */ /* 0x000fca00078e0048 */
[----:B------:R0:W2:Y:S04]  /*9ae0*/  @P6 LDG.E.U8 R70, desc[UR24][R14.64] ;  /* 0x000000180e466981 */ /* 0x0000a8000c1e1100 */
[----:B------:R-:W-:Y:S01]  /*9af0*/  STL [R1+0xb30], R71 ;  /* 0x000b304701007387 */ /* 0x000fe20000100800 */
[----:B------:R-:W-:-:S03]  /*9b00*/  PRMT R16, RZ, 0x7610, R16 ;  /* 0x00007610ff107816 */ /* 0x000fc60000000010 */
[----:B---3--:R1:W-:Y:S04]  /*9b10*/  STL [R1+0x94], R18 ;  /* 0x0000941201007387 */ /* 0x0083e80000100800 */
[----:B-1----:R-:W3:Y:S04]  /*9b20*/  LDL.LU R18, [R1+0xf10] ;  /* 0x000f100001127983 */ /* 0x002ee80000300800 */
[----:B------:R1:W-:Y:S02]  /*9b30*/  STL [R1+0xb2c], R72 ;  /* 0x000b2c4801007387 */ /* 0x0003e40000100800 */
[----:B-1----:R-:W-:-:S04]  /*9b40*/  IADD3 R72, P5, PT, R5, UR5, RZ ;  /* 0x0000000505487c10 */ /* 0x002fc8000ffbe0ff */
[----:B0-----:R-:W-:Y:S01]  /*9b50*/  IADD3.X R15, PT, PT, R6, UR14, RZ, P5, !PT ;  /* 0x0000000e060f7c10 */ /* 0x001fe2000affe4ff */
[----:B------:R-:W-:-:S05]  /*9b60*/  @P6 IMAD.MOV.U32 R14, RZ, RZ, R72 ;  /* 0x000000ffff0e6224 */ /* 0x000fca00078e0048 */
[----:B------:R0:W3:Y:S04]  /*9b70*/  @P6 LDG.E.U8 R16, desc[UR24][R14.64] ;  /* 0x000000180e106981 */ /* 0x0000e8000c1e1100 */
[----:B------:R-:W-:Y:S04]  /*9b80*/  STL [R1+0xb38], R72 ;  /* 0x000b384801007387 */ /* 0x000fe80000100800 */
[----:B--2---:R1:W-:Y:S01]  /*9b90*/  STL [R1+0x90], R70 ;  /* 0x0000904601007387 */ /* 0x0043e20000100800 */
[----:B------:R-:W-:Y:S01]  /*9ba0*/  UIMAD UR6, UR12, 0x34, URZ ;  /* 0x000000340c0678a4 */ /* 0x000fe2000f8e02ff */
[----:B------:R-:W-:-:S02]  /*9bb0*/  PRMT R34, RZ, 0x7610, R34 ;  /* 0x00007610ff227816 */ /* 0x000fc40000000022 */
[----:B-1----:R-:W-:-:S04]  /*9bc0*/  IADD3 R70, P5, PT, R7, UR5, RZ ;  /* 0x0000000507467c10 */ /* 0x002fc8000ffbe0ff */
[----:B------:R-:W-:Y:S01]  /*9bd0*/  IADD3.X R71, PT, PT, R8, UR14, RZ, P5, !PT ;  /* 0x0000000e08477c10 */ /* 0x000fe2000affe4ff */
[----:B------:R1:W-:Y:S01]  /*9be0*/  STL [R1+0xb34], R15 ;  /* 0x000b340f01007387 */ /* 0x0003e20000100800 */
[----:B0-----:R-:W-:Y:S01]  /*9bf0*/  @P6 IMAD.MOV.U32 R14, RZ, RZ, R70 ;  /* 0x000000ffff0e6224 */ /* 0x001fe200078e0046 */
[----:B------:R-:W-:Y:S02]  /*9c00*/  USHF.R.S32.HI UR15, URZ, 0x1f, UR6 ;  /* 0x0000001fff0f7899 */ /* 0x000fe40008011406 */
[----:B------:R-:W-:Y:S01]  /*9c10*/  IADD3 R72, P5, PT, R0, UR6, RZ ;  /* 0x0000000600487c10 */ /* 0x000fe2000ffbe0ff */
[----:B------:R0:W-:Y:S01]  /*9c20*/  STL [R1+0xb40], R70 ;  /* 0x000b404601007387 */ /* 0x0001e20000100800 */
[----:B-1----:R-:W-:Y:S01]  /*9c30*/  @P6 IMAD.MOV.U32 R15, RZ, RZ, R71 ;  /* 0x000000ffff0f6224 */ /* 0x002fe200078e0047 */
[----:B------:R-:W-:-:S04]  /*9c40*/  PRMT R37, RZ, 0x7610, R37 ;  /* 0x00007610ff257816 */ /* 0x000fc80000000025 */
[----:B------:R1:W2:Y:S01]  /*9c50*/  @P6 LDG.E.U8 R34, desc[UR24][R14.64] ;  /* 0x000000180e226981 */ /* 0x0002a2000c1e1100 */
[----:B0-----:R-:W-:-:S03]  /*9c60*/  IADD3 R70, P6, PT, R3, UR6, RZ ;  /* 0x0000000603467c10 */ /* 0x001fc6000ffde0ff */
[----:B------:R0:W-:Y:S01]  /*9c70*/  STL [R1+0xb3c], R71 ;  /* 0x000b3c4701007387 */ /* 0x0001e20000100800 */
[----:B------:R-:W-:Y:S02]  /*9c80*/  PRMT R33, RZ, 0x7610, R33 ;  /* 0x00007610ff217816 */ /* 0x000fe40000000021 */
[----:B-1----:R-:W-:Y:S01]  /*9c90*/  IADD3.X R15, PT, PT, R2, UR15, RZ, P5, !PT ;  /* 0x0000000f020f7c10 */ /* 0x002fe2000affe4ff */
[----:B------:R-:W-:Y:S01]  /*9ca0*/  @P4 IMAD.MOV.U32 R14, RZ, RZ, R72 ;  /* 0x000000ffff0e4224 */ /* 0x000fe200078e0048 */
[----:B0-----:R-:W-:-:S04]  /*9cb0*/  IADD3.X R71, PT, PT, R4, UR15, RZ, P6, !PT ;  /* 0x0000000f04477c10 */ /* 0x001fc8000b7fe4ff */
[----:B------:R0:W4:Y:S02]  /*9cc0*/  @P4 LDG.E.U8 R37, desc[UR24][R14.64] ;  /* 0x000000180e254981 */ /* 0x000124000c1e1100 */
[----:B0-----:R-:W-:Y:S02]  /*9cd0*/  @P4 IMAD.MOV.U32 R14, RZ, RZ, R70 ;  /* 0x000000ffff0e4224 */ /* 0x001fe400078e0046 */
[----:B---3--:R-:W-:Y:S04]  /*9ce0*/  STL [R1+0x8c], R16 ;  /* 0x00008c1001007387 */ /* 0x008fe80000100800 */
[----:B------:R-:W-:Y:S04]  /*9cf0*/  STL [R1+0xbc4], R72 ;  /* 0x000bc44801007387 */ /* 0x000fe80000100800 */
[----:B------:R0:W-:Y:S02]  /*9d00*/  STL [R1+0xbc0], R15 ;  /* 0x000bc00f01007387 */ /* 0x0001e40000100800 */
[----:B0-----:R-:W-:-:S05]  /*9d10*/  @P4 IMAD.MOV.U32 R15, RZ, RZ, R71 ;  /* 0x000000ffff0f4224 */ /* 0x001fca00078e0047 */
[----:B------:R0:W3:Y:S04]  /*9d20*/  @P4 LDG.E.U8 R33, desc[UR24][R14.64] ;  /* 0x000000180e214981 */ /* 0x0000e8000c1e1100 */
[----:B------:R-:W-:Y:S01]  /*9d30*/  STL [R1+0xbcc], R70 ;  /* 0x000bcc4601007387 */ /* 0x000fe20000100800 */
[----:B------:R-:W-:-:S03]  /*9d40*/  SHF.R.U64 R16, R9, 0x3, RZ ;  /* 0x0000000309107819 */ /* 0x000fc600000012ff */
[----:B--2---:R1:W-:Y:S04]  /*9d50*/  STL [R1+0x88], R34 ;  /* 0x0000882201007387 */ /* 0x0043e80000100800 */
[----:B------:R-:W-:Y:S01]  /*9d60*/  STL [R1+0xbc8], R71 ;  /* 0x000bc84701007387 */ /* 0x000fe20000100800 */
[----:B-1----:R-:W-:-:S05]  /*9d70*/  IADD3 R34, P6, PT, R5, UR6, RZ ;  /* 0x0000000605227c10 */ /* 0x002fca000ffde0ff */
[----:B------:R-:W-:Y:S04]  /*9d80*/  STL [R1+0xbd4], R34 ;  /* 0x000bd42201007387 */ /* 0x000fe80000100800 */
[----:B----4-:R1:W-:Y:S01]  /*9d90*/  STL [R1+0x84], R37 ;  /* 0x0000842501007387 */ /* 0x0103e20000100800 */
[----:B------:R-:W-:Y:S01]  /*9da0*/  LOP3.LUT P5, RZ, R16, 0x1, RZ, 0xc0, !PT ;  /* 0x0000000110ff7812 */ /* 0x000fe200078ac0ff */
[----:B0-----:R-:W-:Y:S01]  /*9db0*/  @P4 IMAD.MOV.U32 R14, RZ, RZ, R34 ;  /* 0x000000ffff0e4224 */ /* 0x001fe200078e0022 */
[----:B------:R-:W-:Y:S02]  /*9dc0*/  PRMT R16, RZ, 0x7610, R16 ;  /* 0x00007610ff107816 */ /* 0x000fe40000000010 */
[----:B-1----:R-:W-:-:S05]  /*9dd0*/  IADD3.X R37, PT, PT, R6, UR15, RZ, P6, !PT ;  /* 0x0000000f06257c10 */ /* 0x002fca000b7fe4ff */
[----:B------:R-:W-:Y:S01]  /*9de0*/  @P4 IMAD.MOV.U32 R15, RZ, RZ, R37 ;  /* 0x000000ffff0f4224 */ /* 0x000fe200078e0025 */
[----:B------:R-:W-:-:S04]  /*9df0*/  PRMT R30, RZ, 0x7610, R30 ;  /* 0x00007610ff1e7816 */ /* 0x000fc8000000001e */
[----:B------:R0:W2:Y:S04]  /*9e00*/  @P4 LDG.E.U8 R16, desc[UR24][R14.64] ;  /* 0x000000180e104981 */ /* 0x0000a8000c1e1100 */
[----:B---3--:R1:W-:Y:S02]  /*9e10*/  STL [R1+0x80], R33 ;  /* 0x0000802101007387 */ /* 0x0083e40000100800 */
[----:B-1----:R-:W-:-:S04]  /*9e20*/  IADD3 R33, P6, PT, R7, UR6, RZ ;  /* 0x0000000607217c10 */ /* 0x002fc8000ffde0ff */
[----:B------:R-:W-:Y:S01]  /*9e30*/  IADD3.X R34, PT, PT, R8, UR15, RZ, P6, !PT ;  /* 0x0000000f08227c10 */ /* 0x000fe2000b7fe4ff */
[----:B0-----:R-:W-:-:S04]  /*9e40*/  @P4 IMAD.MOV.U32 R14, RZ, RZ, R33 ;  /* 0x000000ffff0e4224 */ /* 0x001fc800078e0021 */
[----:B------:R-:W-:-:S05]  /*9e50*/  @P4 IMAD.MOV.U32 R15, RZ, RZ, R34 ;  /* 0x000000ffff0f4224 */ /* 0x000fca00078e0022 */
[----:B------:R0:W3:Y:S01]  /*9e60*/  @P4 LDG.E.U8 R30, desc[UR24][R14.64] ;  /* 0x000000180e1e4981 */ /* 0x0000e2000c1e1100 */
[----:B------:R-:W-:-:S03]  /*9e70*/  UIMAD UR5, UR12, 0x3c, URZ ;  /* 0x0000003c0c0578a4 */ /* 0x000fc6000f8e02ff */
[----:B------:R-:W-:Y:S01]  /*9e80*/  STL [R1+0xbd0], R37 ;  /* 0x000bd02501007387 */ /* 0x000fe20000100800 */
[----:B------:R-:W-:-:S03]  /*9e90*/  USHF.R.S32.HI UR6, URZ, 0x1f, UR5 ;  /* 0x0000001fff067899 */ /* 0x000fc60008011405 */
[----:B------:R-:W-:Y:S01]  /*9ea0*/  STL [R1+0xbdc], R33 ;  /* 0x000bdc2101007387 */ /* 0x000fe20000100800 */
[----:B------:R-:W-:Y:S02]  /*9eb0*/  PRMT R35, RZ, 0x7610, R35 ;  /* 0x00007610ff237816 */ /* 0x000fe40000000023 */
[----:B------:R-:W-:Y:S01]  /*9ec0*/  PRMT R29, RZ, 0x7610, R29 ;  /* 0x00007610ff1d7816 */ /* 0x000fe2000000001d */
[----:B--2---:R1:W-:Y:S04]  /*9ed0*/  STL [R1+0x7c], R16 ;  /* 0x00007c1001007387 */ /* 0x0043e80000100800 */
[----:B------:R-:W-:Y:S01]  /*9ee0*/  STL [R1+0xbd8], R34 ;  /* 0x000bd82201007387 */ /* 0x000fe20000100800 */
[----:B-1----:R-:W-:Y:S01]  /*9ef0*/  VIADD R16, R36, 0xfffffff2 ;  /* 0xfffffff224107836 */ /* 0x002fe20000000000 */
[----:B------:R-:W-:-:S04]  /*9f00*/  IADD3 R36, P6, PT, R0, UR5, RZ ;  /* 0x0000000500247c10 */ /* 0x000fc8000ffde0ff */
[----:B------:R-:W-:Y:S01]  /*9f10*/  IADD3.X R37, PT, PT, R2, UR6, RZ, P6, !PT ;  /* 0x0000000602257c10 */ /* 0x000fe2000b7fe4ff */
[----:B0-----:R-:W-:-:S04]  /*9f20*/  @P5 IMAD.MOV.U32 R14, RZ, RZ, R36 ;  /* 0x000000ffff0e5224 */ /* 0x001fc800078e0024 */
[----:B------:R-:W-:-:S05]  /*9f30*/  @P5 IMAD.MOV.U32 R15, RZ, RZ, R37 ;  /* 0x000000ffff0f5224 */ /* 0x000fca00078e0025 */
[----:B------:R0:W2:Y:S01]  /*9f40*/  @P5 LDG.E.U8 R35, desc[UR24][R14.64] ;  /* 0x000000180e235981 */ /* 0x0000a2000c1e1100 */
[----:B------:R-:W-:-:S03]  /*9f50*/  PRMT R32, RZ, 0x7610, R32 ;  /* 0x00007610ff207816 */ /* 0x000fc60000000020 */
[----:B---3--:R1:W-:Y:S02]  /*9f60*/  STL [R1+0x38], R30 ;  /* 0x0000381e01007387 */ /* 0x0083e40000100800 */
[----:B-1----:R-:W-:-:S04]  /*9f70*/  IADD3 R30, P4, PT, R3, UR5, RZ ;  /* 0x00000005031e7c10 */ /* 0x002fc8000ff9e0ff */
[----:B------:R-:W-:Y:S01]  /*9f80*/  IADD3.X R34, PT, PT, R4, UR6, RZ, P4, !PT ;  /* 0x0000000604227c10 */ /* 0x000fe2000a7fe4ff */
[----:B0-----:R-:W-:-:S04]  /*9f90*/  @P5 IMAD.MOV.U32 R14, RZ, RZ, R30 ;  /* 0x000000ffff0e5224 */ /* 0x001fc800078e001e */
[----:B------:R-:W-:-:S05]  /*9fa0*/  @P5 IMAD.MOV.U32 R15, RZ, RZ, R34 ;  /* 0x000000ffff0f5224 */ /* 0x000fca00078e0022 */
[----:B------:R0:W3:Y:S01]  /*9fb0*/  @P5 LDG.E.U8 R29, desc[UR24][R14.64] ;  /* 0x000000180e1d5981 */ /* 0x0000e2000c1e1100 */
[----:B------:R-:W-:-:S03]  /*9fc0*/  IADD3 R33, P4, PT, R5, UR5, RZ ;  /* 0x0000000505217c10 */ /* 0x000fc6000ff9e0ff */
[----:B------:R-:W-:Y:S04]  /*9fd0*/  STL [R1+0xc64], R36 ;  /* 0x000c642401007387 */ /* 0x000fe80000100800 */
[----:B------:R-:W-:Y:S04]  /*9fe0*/  STL [R1+0xc6c], R30 ;  /* 0x000c6c1e01007387 */ /* 0x000fe80000100800 */
[----:B------:R-:W-:Y:S04]  /*9ff0*/  STL [R1+0xc60], R37 ;  /* 0x000c602501007387 */ /* 0x000fe80000100800 */
[----:B------:R1:W-:Y:S01]  /*a000*/  STL [R1+0xc68], R34 ;  /* 0x000c682201007387 */ /* 0x0003e20000100800 */
[----:B0-----:R-:W-:Y:S01]  /*a010*/  @P5 IMAD.MOV.U32 R14, RZ, RZ, R33 ;  /* 0x000000ffff0e5224 */ /* 0x001fe200078e0021 */
[----:B-1----:R-:W-:-:S05]  /*a020*/  IADD3.X R34, PT, PT, R6, UR6, RZ, P4, !PT ;  /* 0x0000000606227c10 */ /* 0x002fca000a7fe4ff */
[----:B------:R-:W-:-:S05]  /*a030*/  @P5 IMAD.MOV.U32 R15, RZ, RZ, R34 ;  /* 0x000000ffff0f5224 */ /* 0x000fca00078e0022 */
[----:B------:R0:W4:Y:S04]  /*a040*/  @P5 LDG.E.U8 R32, desc[UR24][R14.64] ;  /* 0x000000180e205981 */ /* 0x000128000c1e1100 */
[----:B------:R-:W-:Y:S01]  /*a050*/  STL [R1+0xc74], R33 ;  /* 0x000c742101007387 */ /* 0x000fe20000100800 */
[----:B------:R-:W-:Y:S02]  /*a060*/  PRMT R28, RZ, 0x7610, R28 ;  /* 0x00007610ff1c7816 */ /* 0x000fe4000000001c */
[----:B------:R-:W-:Y:S02]  /*a070*/  ISETP.GE.U32.AND P6, PT, R16, 0x7fffffb3, PT ;  /* 0x7fffffb31000780c */ /* 0x000fe40003fc6070 */
[----:B------:R-:W-:Y:S02]  /*a080*/  PRMT R31, RZ, 0x7610, R31 ;  /* 0x00007610ff1f7816 */ /* 0x000fe4000000001f */
[----:B------:R-:W-:Y:S01]  /*a090*/  PRMT R27, RZ, 0x7610, R27 ;  /* 0x00007610ff1b7816 */ /* 0x000fe2000000001b */
[----:B---3--:R1:W-:Y:S02]  /*a0a0*/  STL [R1+0x44], R29 ;  /* 0x0000441d01007387 */ /* 0x0083e40000100800 */
[----:B-1----:R-:W-:-:S04]  /*a0b0*/  IADD3 R29, P4, PT, R7, UR5, RZ ;  /* 0x00000005071d7c10 */ /* 0x002fc8000ff9e0ff */
[----:B------:R-:W-:Y:S01]  /*a0c0*/  IADD3.X R30, PT, PT, R8, UR6, RZ, P4, !PT ;  /* 0x00000006081e7c10 */ /* 0x000fe2000a7fe4ff */
[----:B------:R-:W-:Y:S01]  /*a0d0*/  UIMAD UR5, UR12, 0x5, URZ ;  /* 0x000000050c0578a4 */ /* 0x000fe2000f8e02ff */
[----:B0-----:R-:W-:-:S03]  /*a0e0*/  @P5 IMAD.MOV.U32 R14, RZ, RZ, R29 ;  /* 0x000000ffff0e5224 */ /* 0x001fc600078e001d */
[----:B------:R-:W-:Y:S01]  /*a0f0*/  @P5 IMAD.MOV.U32 R15, RZ, RZ, R30 ;  /* 0x000000ffff0f5224 */ /* 0x000fe200078e001e */
[----:B------:R0:W-:Y:S01]  /*a100*/  STL [R1+0xc70], R34 ;  /* 0x000c702201007387 */ /* 0x0001e20000100800 */
[----:B------:R-:W-:-:S03]  /*a110*/  USHF.R.S32.HI UR15, URZ, 0x1f, UR5 ;  /* 0x0000001fff0f7899 */ /* 0x000fc60008011405 */
[----:B------:R1:W3:Y:S01]  /*a120*/  @P5 LDG.E.U8 R28, desc[UR24][R14.64] ;  /* 0x000000180e1c5981 */ /* 0x0002e2000c1e1100 */
[----:B0-----:R-:W-:-:S03]  /*a130*/  IADD3 R34, P5, PT, R0, UR5, RZ ;  /* 0x0000000500227c10 */ /* 0x001fc6000ffbe0ff */
[----:B------:R0:W-:Y:S01]  /*a140*/  STL [R1+0xc7c], R29 ;  /* 0x000c7c1d01007387 */ /* 0x0001e20000100800 */
[----:B------:R-:W-:-:S03]  /*a150*/  UIMAD UR6, UR12, 0xd, URZ ;  /* 0x0000000d0c0678a4 */ /* 0x000fc6000f8e02ff */
[----:B------:R4:W-:Y:S01]  /*a160*/  STL [R1+0xc78], R30 ;  /* 0x000c781e01007387 */ /* 0x0009e20000100800 */
[----:B-1----:R-:W-:-:S03]  /*a170*/  SHF.R.U32.HI R14, RZ, 0xa, R12 ;  /* 0x0000000aff0e7819 */ /* 0x002fc6000001160c */
[----:B------:R-:W-:Y:S01]  /*a180*/  STL [R1+0x34c], R34 ;  /* 0x00034c2201007387 */ /* 0x000fe20000100800 */
[----:B0-----:R-:W-:-:S03]  /*a190*/  IADD3 R29, P4, PT, R3, UR5, RZ ;  /* 0x00000005031d7c10 */ /* 0x001fc6000ff9e0ff */
[----:B--2---:R0:W-:Y:S01]  /*a1a0*/  STL [R1+0x48], R35 ;  /* 0x0000482301007387 */ /* 0x0041e20000100800 */
[----:B------:R-:W-:Y:S01]  /*a1b0*/  USHF.R.S32.HI UR16, URZ, 0x1f, UR6 ;  /* 0x0000001fff107899 */ /* 0x000fe20008011406 */
[----:B----4-:R-:W-:Y:S02]  /*a1c0*/  IADD3.X R30, PT, PT, R4, UR15, RZ, P4, !PT ;  /* 0x0000000f041e7c10 */ /* 0x010fe4000a7fe4ff */
[----:B------:R-:W-:Y:S01]  /*a1d0*/  LOP3.LUT P4, RZ, R14, 0x1, RZ, 0xc0, !PT ;  /* 0x000000010eff7812 */ /* 0x000fe2000788c0ff */
[----:B------:R1:W-:Y:S01]  /*a1e0*/  STL [R1+0x40], R32 ;  /* 0x0000402001007387 */ /* 0x0003e20000100800 */
[----:B0-----:R-:W-:Y:S01]  /*a1f0*/  IADD3.X R35, PT, PT, R2, UR15, RZ, P5, !PT ;  /* 0x0000000f02237c10 */ /* 0x001fe2000affe4ff */
[----:B------:R-:W-:-:S04]  /*a200*/  @!P3 IMAD.MOV.U32 R14, RZ, RZ, R34 ;  /* 0x000000ffff0eb224 */ /* 0x000fc800078e0022 */
[----:B------:R-:W-:Y:S01]  /*a210*/  @!P3 IMAD.MOV.U32 R15, RZ, RZ, R35 ;  /* 0x000000ffff0fb224 */ /* 0x000fe200078e0023 */
[----:B-1----:R-:W-:-:S04]  /*a220*/  IADD3 R32, P5, PT, R0, UR6, RZ ;  /* 0x0000000600207c10 */ /* 0x002fc8000ffbe0ff */
[----:B------:R-:W-:Y:S01]  /*a230*/  IADD3.X R33, PT, PT, R2, UR16, RZ, P5, !PT ;  /* 0x0000001002217c10 */ /* 0x000fe2000affe4ff */
[----:B------:R0:W2:Y:S02]  /*a240*/  @!P3 LDG.E.U8 R31, desc[UR24][R14.64] ;  /* 0x000000180e1fb981 */ /* 0x0000a4000c1e1100 */
[----:B0-----:R-:W-:Y:S02]  /*a250*/  @!P6 IMAD.MOV.U32 R14, RZ, RZ, R32 ;  /* 0x000000ffff0ee224 */ /* 0x001fe400078e0020 */
[----:B------:R-:W-:-:S05]  /*a260*/  @!P6 IMAD.MOV.U32 R15, RZ, RZ, R33 ;  /* 0x000000ffff0fe224 */ /* 0x000fca00078e0021 */
[----:B------:R0:W4:Y:S01]  /*a270*/  @!P6 LDG.E.U8 R27, desc[UR24][R14.64] ;  /* 0x000000180e1be981 */ /* 0x000122000c1e1100 */
[----:B------:R-:W-:-:S03]  /*a280*/  UIMAD UR14, UR12, 0x15, URZ ;  /* 0x000000150c0e78a4 */ /* 0x000fc6000f8e02ff */
[----:B------:R-:W-:Y:S04]  /*a290*/  STL [R1+0x354], R29 ;  /* 0x0003541d01007387 */ /* 0x000fe80000100800 */
[----:B------:R-:W-:Y:S04]  /*a2a0*/  STL [R1+0x348], R35 ;  /* 0x0003482301007387 */ /* 0x000fe80000100800 */
[----:B------:R-:W-:Y:S01]  /*a2b0*/  STL [R1+0x8bc], R32 ;  /* 0x0008bc2001007387 */ /* 0x000fe20000100800 */
[----:B------:R-:W-:-:S03]  /*a2c0*/  USHF.R.S32.HI UR17, URZ, 0x1f, UR14 ;  /* 0x0000001fff117899 */ /* 0x000fc6000801140e */
[----:B------:R-:W-:Y:S01]  /*a2d0*/  STL [R1+0x350], R30 ;  /* 0x0003501e01007387 */ /* 0x000fe20000100800 */
[----:B------:R-:W-:Y:S02]  /*a2e0*/  PRMT R23, RZ, 0x7610, R23 ;  /* 0x00007610ff177816 */ /* 0x000fe40000000017 */
[----:B------:R-:W-:Y:S02]  /*a2f0*/  PRMT R25, RZ, 0x7610, R25 ;  /* 0x00007610ff197816 */ /* 0x000fe40000000019 */
[----:B------:R-:W-:Y:S01]  /*a300*/  PRMT R26, RZ, 0x7610, R26 ;  /* 0x00007610ff1a7816 */ /* 0x000fe2000000001a */
[----:B---3--:R1:W-:Y:S04]  /*a310*/  STL [R1+0x3c], R28 ;  /* 0x00003c1c01007387 */ /* 0x0083e80000100800 */
[----:B------:R-:W-:Y:S01]  /*a320*/  STL [R1+0x8b8], R33 ;  /* 0x0008b82101007387 */ /* 0x000fe20000100800 */
[----:B-1----:R-:W-:-:S05]  /*a330*/  IADD3 R28, P5, PT, R0, UR14, RZ ;  /* 0x0000000e001c7c10 */ /* 0x002fca000ffbe0ff */
[----:B------:R-:W-:Y:S01]  /*a340*/  STL [R1+0x97c], R28 ;  /* 0x00097c1c01007387 */ /* 0x000fe20000100800 */
[----:B0-----:R-:W-:-:S03]  /*a350*/  @P4 IMAD.MOV.U32 R14, RZ, RZ, R28 ;  /* 0x000000ffff0e4224 */ /* 0x001fc600078e001c */
[----:B--2---:R0:W-:Y:S02]  /*a360*/  STL [R1+0x78], R31 ;  /* 0x0000781f01007387 */ /* 0x0041e40000100800 */
[----:B0-----:R-:W-:-:S05]  /*a370*/  IADD3.X R31, PT, PT, R2, UR17, RZ, P5, !PT ;  /* 0x00000011021f7c10 */ /* 0x001fca000affe4ff */
[----:B------:R-:W-:Y:S01]  /*a380*/  @P4 IMAD.MOV.U32 R15, RZ, RZ, R31 ;  /* 0x000000ffff0f4224 */ /* 0x000fe200078e001f */
[----:B------:R-:W-:Y:S04]  /*a390*/  STL [R1+0x978], R31 ;  /* 0x0009781f01007387 */ /* 0x000fe80000100800 */
[----:B----4-:R0:W-:Y:S04]  /*a3a0*/  STL [R1+0x68], R27 ;  /* 0x0000681b01007387 */ /* 0x0101e80000100800 */
[----:B------:R1:W2:Y:S01]  /*a3b0*/  @P4 LDG.E.U8 R23, desc[UR24][R14.64] ;  /* 0x000000180e174981 */ /* 0x0002a2000c1e1100 */
[----:B0-----:R-:W-:Y:S01]  /*a3c0*/  IADD3 R27, P5, PT, R5, UR5, RZ ;  /* 0x00000005051b7c10 */ /* 0x001fe2000ffbe0ff */
[----:B-1----:R-:W-:-:S02]  /*a3d0*/  @!P3 IMAD.MOV.U32 R14, RZ, RZ, R29 ;  /* 0x000000ffff0eb224 */ /* 0x002fc400078e001d */
[----:B------:R-:W-:Y:S01]  /*a3e0*/  @!P3 IMAD.MOV.U32 R15, RZ, RZ, R30 ;  /* 0x000000ffff0fb224 */ /* 0x000fe200078e001e */
[----:B------:R-:W-:-:S04]  /*a3f0*/  IADD3.X R28, PT, PT, R6, UR15, RZ, P5, !PT ;  /* 0x0000000f061c7c10 */ /* 0x000fc8000affe4ff */
[----:B------:R0:W3:Y:S02]  /*a400*/  @!P3 LDG.E.U8 R25, desc[UR24][R14.64] ;  /* 0x000000180e19b981 */ /* 0x0000e4000c1e1100 */
[----:B0-----:R-:W-:Y:S02]  /*a410*/  @!P3 IMAD.MOV.U32 R14, RZ, RZ, R27 ;  /* 0x000000ffff0eb224 */ /* 0x001fe400078e001b */
[----:B------:R-:W-:-:S05]  /*a420*/  @!P3 IMAD.MOV.U32 R15, RZ, RZ, R28 ;  /* 0x000000ffff0fb224 */ /* 0x000fca00078e001c */
[----:B------:R0:W4:Y:S04]  /*a430*/  @!P3 LDG.E.U8 R26, desc[UR24][R14.64] ;  /* 0x000000180e1ab981 */ /* 0x000128000c1e1100 */
[----:B------:R-:W-:Y:S01]  /*a440*/  STL [R1+0x35c], R27 ;  /* 0x00035c1b01007387 */ /* 0x000fe20000100800 */
[----:B------:R-:W-:Y:S02]  /*a450*/  PRMT R19, RZ, 0x7610, R19 ;  /* 0x00007610ff137816 */ /* 0x000fe40000000013 */
[----:B------:R-:W-:Y:S02]  /*a460*/  PRMT R21, RZ, 0x7610, R21 ;  /* 0x00007610ff157816 */ /* 0x000fe40000000015 */
[----:B------:R-:W-:Y:S01]  /*a470*/  PRMT R22, RZ, 0x7610, R22 ;  /* 0x00007610ff167816 */ /* 0x000fe20000000016 */
[----:B--2---:R1:W-:Y:S04]  /*a480*/  STL [R1+0x58], R23 ;  /* 0x0000581701007387 */ /* 0x0043e80000100800 */
[----:B------:R-:W-:Y:S01]  /*a490*/  STL [R1+0x358], R28 ;  /* 0x0003581c01007387 */ /* 0x000fe20000100800 */
[----:B-1----:R-:W-:-:S05]  /*a4a0*/  IADD3 R23, P5, PT, R7, UR5, RZ ;  /* 0x0000000507177c10 */ /* 0x002fca000ffbe0ff */
[----:B------:R-:W-:Y:S04]  /*a4b0*/  STL [R1+0x364], R23 ;  /* 0x0003641701007387 */ /* 0x000fe80000100800 */
[----:B---3--:R1:W-:Y:S01]  /*a4c0*/  STL [R1+0x74], R25 ;  /* 0x0000741901007387 */ /* 0x0083e20000100800 */
[----:B0-----:R-:W-:Y:S01]  /*a4d0*/  @!P3 IMAD.MOV.U32 R14, RZ, RZ, R23 ;  /* 0x000000ffff0eb224 */ /* 0x001fe200078e0017 */
[----:B-1----:R-:W-:Y:S02]  /*a4e0*/  IADD3.X R25, PT, PT, R8, UR15, RZ, P5, !PT ;  /* 0x0000000f08197c10 */ /* 0x002fe4000affe4ff */
[----:B------:R-:W-:Y:S02]  /*a4f0*/  PRMT R20, RZ, 0x7610, R20 ;  /* 0x00007610ff147816 */ /* 0x000fe40000000014 */
[----:B------:R-:W-:Y:S01]  /*a500*/  PRMT R17, RZ, 0x7610, R17 ;  /* 0x00007610ff117816 */ /* 0x000fe20000000011 */
[----:B------:R-:W-:Y:S01]  /*a510*/  STL [R1+0x360], R25 ;  /* 0x0003601901007387 */ /* 0x000fe20000100800 */
[----:B------:R-:W-:Y:S01]  /*a520*/  @!P3 IMAD.MOV.U32 R15, RZ, RZ, R25 ;  /* 0x000000ffff0fb224 */ /* 0x000fe200078e0019 */
[----:B------:R-:W-:-:S02]  /*a530*/  PRMT R16, RZ, 0x7610, R16 ;  /* 0x00007610ff107816 */ /* 0x000fc40000000010 */
[----:B------:R-:W-:Y:S01]  /*a540*/  PRMT R24, RZ, 0x7610, R24 ;  /* 0x00007610ff187816 */ /* 0x000fe20000000018 */
[----:B----4-:R0:W-:Y:S01]  /*a550*/  STL [R1+0x70], R26 ;  /* 0x0000701a01007387 */ /* 0x0101e20000100800 */
[----:B------:R-:W-:Y:S01]  /*a560*/  LOP3.LUT R71, R10, 0x7a, RZ, 0xfc, !PT ;  /* 0x0000007a0a477812 */ /* 0x000fe200078efcff */
[----:B------:R-:W-:Y:S01]  /*a570*/  VIADD R70, R18, 0x6e ;  /* 0x0000006e12467836 */ /* 0x000fe20000000000 */
[----:B------:R-:W-:-:S04]  /*a580*/  @!UP1 UIADD3 UR4, UPT, UPT, -UR4, 0x100000, URZ ;  /* 0x0010000004049890 */ /* 0x000fc8000fffe1ff */
[----:B------:R-:W-:Y:S02]  /*a590*/  @!UP1 USHF.L.U32 UR5, UR4, 0xb, URZ ;  /* 0x0000000b04059899 */ /* 0x000fe400080006ff */
[----:B------:R-:W-:Y:S01]  /*a5a0*/  @!UP1 USHF.L.U32 UR4, UR4, 0x1, URZ ;  /* 0x0000000104049899 */ /* 0x000fe200080006ff */
[----:B------:R1:W2:Y:S01]  /*a5b0*/  @!P3 LDG.E.U8 R19, desc[UR24][R14.64] ;  /* 0x000000180e13b981 */ /* 0x0002a2000c1e1100 */
[----:B------:R-:W3:Y:S01]  /*a5c0*/  LDCU UR15, c[0x0][0x3b0] ;  /* 0x00007600ff0f77ac */ /* 0x000ee20008000800 */
[----:B0-----:R-:W-:-:S04]  /*a5d0*/  IADD3 R26, P5, PT, R3, UR6, RZ ;  /* 0x00000006031a7c10 */ /* 0x001fc8000ffbe0ff */
[----:B------:R-:W-:Y:S02]  /*a5e0*/  IADD3.X R27, PT, PT, R4, UR16, RZ, P5, !PT ;  /* 0x00000010041b7c10 */ /* 0x000fe4000affe4ff */
[----:B------:R-:W-:Y:S01]  /*a5f0*/  IADD3 R23, P3, PT, R5, UR6, RZ ;  /* 0x0000000605177c10 */ /* 0x000fe2000ff7e0ff */
[----:B-1----:R-:W-:Y:S02]  /*a600*/  @!P6 IMAD.MOV.U32 R14, RZ, RZ, R26 ;  /* 0x000000ffff0ee224 */ /* 0x002fe400078e001a */
[----:B------:R-:W-:Y:S01]  /*a610*/  @!P6 IMAD.MOV.U32 R15, RZ, RZ, R27 ;  /* 0x000000ffff0fe224 */ /* 0x000fe200078e001b */
[----:B------:R-:W-:-:S04]  /*a620*/  IADD3.X R25, PT, PT, R6, UR16, RZ, P3, !PT ;  /* 0x0000001006197c10 */ /* 0x000fc80009ffe4ff */
[----:B------:R0:W4:Y:S02]  /*a630*/  @!P6 LDG.E.U8 R21, desc[UR24][R14.64] ;  /* 0x000000180e15e981 */ /* 0x000124000c1e1100 */
[----:B0-----:R-:W-:Y:S02]  /*a640*/  @!P6 IMAD.MOV.U32 R14, RZ, RZ, R23 ;  /* 0x000000ffff0ee224 */ /* 0x001fe400078e0017 */
[----:B------:R-:W-:-:S05]  /*a650*/  @!P6 IMAD.MOV.U32 R15, RZ, RZ, R25 ;  /* 0x000000ffff0fe224 */ /* 0x000fca00078e0019 */
[----:B------:R0:W3:Y:S04]  /*a660*/  @!P6 LDG.E.U8 R22, desc[UR24][R14.64] ;  /* 0x000000180e16e981 */ /* 0x0000e8000c1e1100 */
[----:B------:R-:W-:Y:S04]  /*a670*/  STL [R1+0x8c4], R26 ;  /* 0x0008c41a01007387 */ /* 0x000fe80000100800 */
[----:B------:R-:W-:Y:S04]  /*a680*/  STL [R1+0x8cc], R23 ;  /* 0x0008cc1701007387 */ /* 0x000fe80000100800 */
[----:B------:R-:W-:Y:S04]  /*a690*/  STL [R1+0x8c0], R27 ;  /* 0x0008c01b01007387 */ /* 0x000fe80000100800 */
[----:B--2---:R1:W-:Y:S02]  /*a6a0*/  STL [R1+0x6c], R19 ;  /* 0x00006c1301007387 */ /* 0x0043e40000100800 */
[----:B-1----:R-:W-:-:S05]  /*a6b0*/  IADD3 R19, P5, PT, R7, UR6, RZ ;  /* 0x0000000607137c10 */ /* 0x002fca000ffbe0ff */
[----:B------:R-:W-:Y:S04]  /*a6c0*/  STL [R1+0x8d4], R19 ;  /* 0x0008d41301007387 */ /* 0x000fe80000100800 */
[----:B------:R-:W-:Y:S04]  /*a6d0*/  STL [R1+0x8c8], R25 ;  /* 0x0008c81901007387 */ /* 0x000fe80000100800 */
[----:B----4-:R1:W-:Y:S01]  /*a6e0*/  STL [R1+0x64], R21 ;  /* 0x0000641501007387 */ /* 0x0103e20000100800 */
[----:B0-----:R-:W-:Y:S01]  /*a6f0*/  @!P6 IMAD.MOV.U32 R14, RZ, RZ, R19 ;  /* 0x000000ffff0ee224 */ /* 0x001fe200078e0013 */
[----:B-1----:R-:W-:-:S02]  /*a700*/  IADD3.X R21, PT, PT, R8, UR16, RZ, P5, !PT ;  /* 0x0000001008157c10 */ /* 0x002fc4000affe4ff */
[C---:B------:R-:W-:Y:S01]  /*a710*/  LOP3.LUT R26, R10.reuse, 0x60, RZ, 0xfc, !PT ;  /* 0x000000600a1a7812 */ /* 0x040fe200078efcff */
[----:B------:R-:W-:Y:S02]  /*a720*/  UIMAD UR6, UR12, 0x1d, URZ ;  /* 0x0000001d0c0678a4 */ /* 0x000fe4000f8e02ff */
[----:B------:R-:W-:Y:S01]  /*a730*/  STL [R1+0x8d0], R21 ;  /* 0x0008d01501007387 */ /* 0x000fe20000100800 */
[----:B------:R-:W-:Y:S01]  /*a740*/  @!P6 IMAD.MOV.U32 R15, RZ, RZ, R21 ;  /* 0x000000ffff0fe224 */ /* 0x000fe200078e0015 */
[----:B------:R-:W-:Y:S01]  /*a750*/  LOP3.LUT R25, R10, 0x62, RZ, 0xfc, !PT ;  /* 0x000000620a197812 */ /* 0x000fe200078efcff */
[----:B------:R-:W-:Y:S01]  /*a760*/  VOTEU.ALL UP1, P2 ;  /* 0x0000000000ff7886 */ /* 0x000fe20001020000 */
[----:B---3--:R0:W-:Y:S01]  /*a770*/  STL [R1+0x60], R22 ;  /* 0x0000601601007387 */ /* 0x0081e20000100800 */
[----:B------:R-:W1:Y:S03]  /*a780*/  LDCU UR16, c[0x0][0x3b0] ;  /* 0x00007600ff1077ac */ /* 0x000e660008000800 */
[----:B------:R2:W3:Y:S01]  /*a790*/  @!P6 LDG.E.U8 R16, desc[UR24][R14.64] ;  /* 0x000000180e10e981 */ /* 0x0004e2000c1e1100 */
[----:B------:R-:W-:Y:S01]  /*a7a0*/  IADD3 R19, P5, PT, R5, UR14, RZ ;  /* 0x0000000e05137c10 */ /* 0x000fe2000ffbe0ff */
[----:B------:R4:W1:Y:S01]  /*a7b0*/  @!UP1 SYNCS.EXCH.64 URZ, [UR9+0x14008], UR4 ;  /* 0x0140080409ff95b2 */ /* 0x0008620008000100 */
[----:B0-----:R-:W-:-:S04]  /*a7c0*/  IADD3 R22, P3, PT, R3, UR14, RZ ;  /* 0x0000000e03167c10 */ /* 0x001fc8000ff7e0ff */
[----:B------:R-:W-:Y:S01]  /*a7d0*/  IADD3.X R23, PT, PT, R4, UR17, RZ, P3, !PT ;  /* 0x0000001104177c10 */ /* 0x000fe20009ffe4ff */
[----:B--2---:R-:W-:-:S04]  /*a7e0*/  @P4 IMAD.MOV.U32 R14, RZ, RZ, R22 ;  /* 0x000000ffff0e4224 */ /* 0x004fc800078e0016 */
[----:B------:R-:W-:-:S05]  /*a7f0*/  @P4 IMAD.MOV.U32 R15, RZ, RZ, R23 ;  /* 0x000000ffff0f4224 */ /* 0x000fca00078e0017 */
[----:B------:R0:W2:Y:S01]  /*a800*/  @P4 LDG.E.U8 R20, desc[UR24][R14.64] ;  /* 0x000000180e144981 */ /* 0x0000a2000c1e1100 */
[----:B------:R-:W-:-:S03]  /*a810*/  IADD3.X R21, PT, PT, R6, UR17, RZ, P5, !PT ;  /* 0x0000001106157c10 */ /* 0x000fc6000affe4ff */
[----:B------:R-:W-:Y:S04]  /*a820*/  STL [R1+0x984], R22 ;  /* 0x0009841601007387 */ /* 0x000fe80000100800 */
[----:B------:R-:W-:Y:S01]  /*a830*/  STL [R1+0x98c], R19 ;  /* 0x00098c1301007387 */ /* 0x000fe20000100800 */
[----:B0-----:R-:W-:-:S03]  /*a840*/  @P4 IMAD.MOV.U32 R14, RZ, RZ, R19 ;  /* 0x000000ffff0e4224 */ /* 0x001fc600078e0013 */
[----:B------:R-:W-:Y:S01]  /*a850*/  STL [R1+0x980], R23 ;  /* 0x0009801701007387 */ /* 0x000fe20000100800 */
[----:B------:R-:W-:-:S05]  /*a860*/  @P4 IMAD.MOV.U32 R15, RZ, RZ, R21 ;  /* 0x000000ffff0f4224 */ /* 0x000fca00078e0015 */
[----:B------:R-:W4:Y:S04]  /*a870*/  @P4 LDG.E.U8 R17, desc[UR24][R14.64] ;  /* 0x000000180e114981 */ /* 0x000f28000c1e1100 */
[----:B---3--:R0:W-:Y:S02]  /*a880*/  STL [R1+0x5c], R16 ;  /* 0x00005c1001007387 */ /* 0x0081e40000100800 */
[----:B0-----:R-:W-:-:S05]  /*a890*/  LOP3.LUT R16, R10, 0x52, RZ, 0xfc, !PT ;  /* 0x000000520a107812 */ /* 0x001fca00078efcff */
[----:B------:R-:W-:Y:S04]  /*a8a0*/  STL [R1+0x424], R16 ;  /* 0x0004241001007387 */ /* 0x000fe80000100800 */
[----:B------:R-:W-:Y:S04]  /*a8b0*/  STL [R1+0x988], R21 ;  /* 0x0009881501007387 */ /* 0x000fe80000100800 */
[----:B--2---:R0:W-:Y:S02]  /*a8c0*/  STL [R1+0x54], R20 ;  /* 0x0000541401007387 */ /* 0x0041e40000100800 */
[----:B0-----:R-:W-:-:S04]  /*a8d0*/  IADD3 R20, P3, PT, R7, UR14, RZ ;  /* 0x0000000e07147c10 */ /* 0x001fc8000ff7e0ff */
[----:B------:R-:W-:Y:S02]  /*a8e0*/  IADD3.X R21, PT, PT, R8, UR17, RZ, P3, !PT ;  /* 0x0000001108157c10 */ /* 0x000fe40009ffe4ff */
[C---:B------:R-:W-:Y:S01]  /*a8f0*/  LOP3.LUT R19, R10.reuse, 0x54, RZ, 0xfc, !PT ;  /* 0x000000540a137812 */ /* 0x040fe200078efcff */
[----:B------:R-:W-:Y:S01]  /*a900*/  STL [R1+0x994], R20 ;  /* 0x0009941401007387 */ /* 0x000fe20000100800 */
[----:B------:R-:W-:Y:S02]  /*a910*/  IABS R16, R16 ;  /* 0x0000001000107213 */ /* 0x000fe40000000000 */
[----:B------:R-:W-:Y:S01]  /*a920*/  LOP3.LUT R23, R10, 0x56, RZ, 0xfc, !PT ;  /* 0x000000560a177812 */ /* 0x000fe200078efcff */
[----:B------:R0:W2:Y:S01]  /*a930*/  @P4 LDG.E.U8 R24, desc[UR24][R20.64] ;  /* 0x0000001814184981 */ /* 0x0000a2000c1e1100 */
[----:B------:R-:W-:Y:S02]  /*a940*/  IABS R35, R25 ;  /* 0x0000001900237213 */ /* 0x000fe40000000000 */
[----:B------:R-:W-:Y:S01]  /*a950*/  IABS R36, R26 ;  /* 0x0000001a00247213 */ /* 0x000fe20000000000 */
[----:B----4-:R3:W-:Y:S01]  /*a960*/  STL [R1+0x50], R17 ;  /* 0x0000501101007387 */ /* 0x0107e20000100800 */
[----:B------:R-:W-:-:S02]  /*a970*/  USHF.R.S32.HI UR14, URZ, 0x1f, UR6 ;  /* 0x0000001fff0e7899 */ /* 0x000fc40008011406 */
[----:B------:R-:W-:Y:S01]  /*a980*/  UIMAD UR4, UR12, 0x25, URZ ;  /* 0x000000250c0478a4 */ /* 0x000fe2000f8e02ff */
[----:B------:R-:W-:Y:S01]  /*a990*/  STL [R1+0x990], R21 ;  /* 0x0009901501007387 */ /* 0x000fe20000100800 */
[----:B------:R-:W-:Y:S01]  /*a9a0*/  IMAD.MOV.U32 R14, RZ, RZ, R16 ;  /* 0x000000ffff0e7224 */ /* 0x000fe200078e0010 */
[----:B------:R-:W4:Y:S02]  /*a9b0*/  LDCU UR17, c[0x0][0x3b0] ;  /* 0x00007600ff1177ac */ /* 0x000f240008000800 */
[----:B------:R0:W-:Y:S01]  /*a9c0*/  STL [R1+0x3f8], R19 ;  /* 0x0003f81301007387 */ /* 0x0001e20000100800 */
[----:B------:R-:W-:Y:S02]  /*a9d0*/  IABS R16, R23 ;  /* 0x0000001700107213 */ /* 0x000fe40000000000 */
[----:B---3--:R-:W-:Y:S01]  /*a9e0*/  LOP3.LUT R17, R10, 0x58, RZ, 0xfc, !PT ;  /* 0x000000580a117812 */ /* 0x008fe200078efcff */
[----:B------:R3:W-:Y:S01]  /*a9f0*/  STL [R1+0x42c], R23 ;  /* 0x00042c1701007387 */ /* 0x0007e20000100800 */
[----:B0-----:R-:W-:-:S03]  /*aa00*/  IABS R19, R19 ;  /* 0x0000001300137213 */ /* 0x001fc60000000000 */
[----:B------:R0:W-:Y:S01]  /*aa10*/  STL [R1+0x430], R17 ;  /* 0x0004301101007387 */ /* 0x0001e20000100800 */
[----:B------:R-:W-:Y:S01]  /*aa20*/  IABS R15, R17 ;  /* 0x00000011000f7213 */ /* 0x000fe20000000000 */
[----:B------:R-:W-:Y:S01]  /*aa30*/  IMAD.HI.U32 R20, R13, R19, RZ ;  /* 0x000000130d147227 */ /* 0x000fe200078e00ff */
[----:B---3--:R-:W-:-:S03]  /*aa40*/  LOP3.LUT R23, R10, 0x5c, RZ, 0xfc, !PT ;  /* 0x0000005c0a177812 */ /* 0x008fc600078efcff */
[----:B------:R-:W-:-:S04]  /*aa50*/  IMAD.HI.U32 R21, R13, R16, RZ ;  /* 0x000000100d157227 */ /* 0x000fc800078e00ff */
[----:B0-----:R-:W-:Y:S02]  /*aa60*/  VIADD R17, R18, 0x5e ;  /* 0x0000005e12117836 */ /* 0x001fe40000000000 */
[----:B------:R-:W-:Y:S02]  /*aa70*/  IMAD.MOV R20, RZ, RZ, -R20 ;  /* 0x000000ffff147224 */ /* 0x000fe400078e0a14 */
[----:B------:R-:W-:Y:S01]  /*aa80*/  IMAD.MOV R21, RZ, RZ, -R21 ;  /* 0x000000ffff157224 */ /* 0x000fe200078e0a15 */
[----:B------:R-:W-:Y:S01]  /*aa90*/  IABS R37, R17 ;  /* 0x0000001100257213 */ /* 0x000fe20000000000 */
[----:B------:R-:W-:-:S04]  /*aaa0*/  IMAD.HI.U32 R22, R13, R14, RZ ;  /* 0x0000000e0d167227 */ /* 0x000fc800078e00ff */
[C---:B------:R-:W-:Y:S01]  /*aab0*/  IMAD R19, R11.reuse, R20, R19 ;  /* 0x000000140b137224 */ /* 0x040fe200078e0213 */
[----:B------:R-:W-:Y:S01]  /*aac0*/  IABS R20, R23 ;  /* 0x0000001700147213 */ /* 0x000fe20000000000 */
[----:B------:R-:W-:Y:S02]  /*aad0*/  IMAD R16, R11, R21, R16 ;  /* 0x000000150b107224 */ /* 0x000fe400078e0210 */
[----:B------:R-:W-:-:S04]  /*aae0*/  IMAD.MOV R22, RZ, RZ, -R22 ;  /* 0x000000ffff167224 */ /* 0x000fc800078e0a16 */
[----:B------:R-:W-:Y:S02]  /*aaf0*/  IMAD R14, R11, R22, R14 ;  /* 0x000000160b0e7224 */ /* 0x000fe400078e020e */
[----:B------:R-:W-:-:S04]  /*ab00*/  IMAD.HI.U32 R22, R13, R15, RZ ;  /* 0x0000000f0d167227 */ /* 0x000fc800078e00ff */
[----:B------:R-:W-:-:S04]  /*ab10*/  IMAD.MOV R22, RZ, RZ, -R22 ;  /* 0x000000ffff167224 */ /* 0x000fc800078e0a16 */
[----:B------:R-:W-:Y:S01]  /*ab20*/  IMAD R15, R11, R22, R15 ;  /* 0x000000160b0f7224 */ /* 0x000fe200078e020f */
[----:B--2---:R0:W-:Y:S02]  /*ab30*/  STL [R1+0x4c], R24 ;  /* 0x00004c1801007387 */ /* 0x0041e40000100800 */
[----:B0-----:R-:W-:-:S05]  /*ab40*/  LOP3.LUT R24, R10, 0x5a, RZ, 0xfc, !PT ;  /* 0x0000005a0a187812 */ /* 0x001fca00078efcff */
[----:B------:R0:W-:Y:S01]  /*ab50*/  STL [R1+0x3e4], R24 ;  /* 0x0003e41801007387 */ /* 0x0001e20000100800 */
[----:B------:R-:W-:-:S03]  /*ab60*/  IABS R21, R24 ;  /* 0x0000001800157213 */ /* 0x000fc60000000000 */
[----:B------:R2:W-:Y:S04]  /*ab70*/  STL [R1+0x3f0], R23 ;  /* 0x0003f01701007387 */ /* 0x0005e80000100800 */
[----:B------:R3:W-:Y:S01]  /*ab80*/  STL [R1+0x3f4], R17 ;  /* 0x0003f41101007387 */ /* 0x0007e20000100800 */
[----:B0-----:R-:W-:-:S04]  /*ab90*/  IMAD.HI.U32 R24, R13, R37, RZ ;  /* 0x000000250d187227 */ /* 0x001fc800078e00ff */
[----:B--2---:R-:W-:Y:S01]  /*aba0*/  IMAD.HI.U32 R23, R13, R20, RZ ;  /* 0x000000140d177227 */ /* 0x004fe200078e00ff */
[----:B---3--:R-:W-:-:S03]  /*abb0*/  LOP3.LUT R17, R10, 0x64, RZ, 0xfc, !PT ;  /* 0x000000640a117812 */ /* 0x008fc600078efcff */
[----:B------:R-:W-:Y:S01]  /*abc0*/  IMAD.MOV R24, RZ, RZ, -R24 ;  /* 0x000000ffff187224 */ /* 0x000fe200078e0a18 */
[----:B------:R0:W-:Y:S01]  /*abd0*/  STL [R1+0x2c0], R26 ;  /* 0x0002c01a01007387 */ /* 0x0001e20000100800 */
[----:B------:R-:W-:Y:S01]  /*abe0*/  IMAD.MOV R23, RZ, RZ, -R23 ;  /* 0x000000ffff177224 */ /* 0x000fe200078e0a17 */
[----:B------:R-:W-:Y:S01]  /*abf0*/  IABS R34, R17 ;  /* 0x0000001100227213 */ /* 0x000fe20000000000 */
[C---:B------:R-:W-:Y:S01]  /*ac00*/  IMAD R37, R11.reuse, R24, R37 ;  /* 0x000000180b257224 */ /* 0x040fe200078e0225 */
[----:B------:R2:W-:Y:S01]  /*ac10*/  STL [R1+0x3ec], R25 ;  /* 0x0003ec1901007387 */ /* 0x0005e20000100800 */
[----:B------:R-:W-:Y:S02]  /*ac20*/  IMAD R20, R11, R23, R20 ;  /* 0x000000170b147224 */ /* 0x000fe400078e0214 */
[----:B------:R-:W-:Y:S01]  /*ac30*/  IMAD.HI.U32 R24, R13, R34, RZ ;  /* 0x000000220d187227 */ /* 0x000fe200078e00ff */
[----:B------:R3:W-:Y:S01]  /*ac40*/  STL [R1+0x3e8], R17 ;  /* 0x0003e81101007387 */ /* 0x0007e20000100800 */
[----:B0-----:R-:W-:-:S02]  /*ac50*/  LOP3.LUT R26, R10, 0x66, RZ, 0xfc, !PT ;  /* 0x000000660a1a7812 */ /* 0x001fc400078efcff */
[C---:B------:R-:W-:Y:S01]  /*ac60*/  IMAD.HI.U32 R23, R13.reuse, R35, RZ ;  /* 0x000000230d177227 */ /* 0x040fe200078e00ff */
[C---:B--2---:R-:W-:Y:S02]  /*ac70*/  LOP3.LUT R25, R10.reuse, 0x68, RZ, 0xfc, !PT ;  /* 0x000000680a197812 */ /* 0x044fe400078efcff */
[----:B---3--:R-:W-:Y:S01]  /*ac80*/  LOP3.LUT R17, R10, 0x6a, RZ, 0xfc, !PT ;  /* 0x0000006a0a117812 */ /* 0x008fe200078efcff */
[----:B------:R-:W-:Y:S01]  /*ac90*/  IMAD.HI.U32 R22, R13, R21, RZ ;  /* 0x000000150d167227 */ /* 0x000fe200078e00ff */
[----:B------:R-:W-:Y:S02]  /*aca0*/  IABS R32, R25 ;  /* 0x0000001900207213 */ /* 0x000fe40000000000 */
[----:B------:R-:W-:Y:S01]  /*acb0*/  IABS R31, R17 ;  /* 0x00000011001f7213 */ /* 0x000fe20000000000 */
[----:B------:R-:W-:Y:S01]  /*acc0*/  IMAD.MOV R24, RZ, RZ, -R24 ;  /* 0x000000ffff187224 */ /* 0x000fe200078e0a18 */
[----:B------:R0:W-:Y:S01]  /*acd0*/  STL [R1+0x2bc], R26 ;  /* 0x0002bc1a01007387 */ /* 0x0001e20000100800 */
[----:B------:R-:W-:Y:S01]  /*ace0*/  IMAD.MOV R23, RZ, RZ, -R23 ;  /* 0x000000ffff177224 */ /* 0x000fe200078e0a17 */
[----:B------:R-:W-:Y:S01]  /*acf0*/  IABS R33, R26 ;  /* 0x0000001a00217213 */ /* 0x000fe20000000000 */
[----:B------:R-:W-:Y:S01]  /*ad00*/  IMAD.MOV R22, RZ, RZ, -R22 ;  /* 0x000000ffff167224 */ /* 0x000fe200078e0a16 */
[----:B------:R2:W-:Y:S01]  /*ad10*/  STL [R1+0x2c4], R25 ;  /* 0x0002c41901007387 */ /* 0x0005e20000100800 */
[----:B------:R-:W-:-:S02]  /*ad20*/  IMAD R34, R11, R24, R34 ;  /* 0x000000180b227224 */ /* 0x000fc400078e0222 */
[----:B------:R-:W-:Y:S01]  /*ad30*/  IMAD R35, R11, R23, R35 ;  /* 0x000000170b237224 */ /* 0x000fe200078e0223 */
[----:B------:R3:W-:Y:S01]  /*ad40*/  STL [R1+0x3e0], R17 ;  /* 0x0003e01101007387 */ /* 0x0007e20000100800 */
[----:B------:R-:W-:Y:S01]  /*ad50*/  IMAD.HI.U32 R24, R13, R31, RZ ;  /* 0x0000001f0d187227 */ /* 0x000fe200078e00ff */
[----:B0-----:R-:W-:-:S03]  /*ad60*/  LOP3.LUT R26, R10, 0x6c, RZ, 0xfc, !PT ;  /* 0x0000006c0a1a7812 */ /* 0x001fc600078efcff */
[----:B------:R-:W-:Y:S01]  /*ad70*/  IMAD.HI.U32 R23, R13, R32, RZ ;  /* 0x000000200d177227 */ /* 0x000fe200078e00ff */
[C---:B--2---:R-:W-:Y:S02]  /*ad80*/  LOP3.LUT R25, R10.reuse, 0x70, RZ, 0xfc, !PT ;  /* 0x000000700a197812 */ /* 0x044fe400078efcff */
[----:B---3--:R-:W-:Y:S01]  /*ad90*/  LOP3.LUT R17, R10, 0x72, RZ, 0xfc, !PT ;  /* 0x000000720a117812 */ /* 0x008fe200078efcff */
[----:B------:R-:W-:Y:S01]  /*ada0*/  IMAD R21, R11, R22, R21 ;  /* 0x000000160b157224 */ /* 0x000fe200078e0215 */
[----:B------:R-:W-:Y:S01]  /*adb0*/  IABS R28, R25 ;  /* 0x00000019001c7213 */ /* 0x000fe20000000000 */
[----:B------:R-:W-:Y:S01]  /*adc0*/  IMAD.HI.U32 R22, R13, R36, RZ ;  /* 0x000000240d167227 */ /* 0x000fe200078e00ff */
[----:B------:R-:W-:Y:S01]  /*add0*/  IABS R27, R17 ;  /* 0x00000011001b7213 */ /* 0x000fe20000000000 */
[----:B------:R0:W-:Y:S02]  /*ade0*/  STL [R1+0x2a0], R26 ;  /* 0x0002a01a01007387 */ /* 0x0001e40000100800 */
[----:B------:R-:W-:Y:S01]  /*adf0*/  IMAD.MOV R24, RZ, RZ, -R24 ;  /* 0x000000ffff187224 */ /* 0x000fe200078e0a18 */
[----:B------:R-:W-:Y:S01]  /*ae00*/  IABS R30, R26 ;  /* 0x0000001a001e7213 */ /* 0x000fe20000000000 */
[----:B------:R-:W-:Y:S01]  /*ae10*/  IMAD.MOV R23, RZ, RZ, -R23 ;  /* 0x000000ffff177224 */ /* 0x000fe200078e0a17 */
[----:B------:R2:W-:Y:S01]  /*ae20*/  STL [R1+0x2a8], R25 ;  /* 0x0002a81901007387 */ /* 0x0005e20000100800 */
[----:B------:R-:W-:-:S02]  /*ae30*/  IMAD.MOV R22, RZ, RZ, -R22 ;  /* 0x000000ffff167224 */ /* 0x000fc400078e0a16 */
[C---:B------:R-:W-:Y:S01]  /*ae40*/  IMAD R31, R11.reuse, R24, R31 ;  /* 0x000000180b1f7224 */ /* 0x040fe200078e021f */
[C---:B0-----:R-:W-:Y:S01]  /*ae50*/  LOP3.LUT R26, R10.reuse, 0x74, RZ, 0xfc, !PT ;  /* 0x000000740a1a7812 */ /* 0x041fe200078efcff */
[----:B------:R-:W-:Y:S02]  /*ae60*/  IMAD R32, R11, R23, R32 ;  /* 0x000000170b207224 */ /* 0x000fe400078e0220 */
[C---:B------:R-:W-:Y:S01]  /*ae70*/  IMAD.HI.U32 R24, R13.reuse, R27, RZ ;  /* 0x0000001b0d187227 */ /* 0x040fe200078e00ff */
[----:B--2---:R-:W-:Y:S01]  /*ae80*/  LOP3.LUT R25, R10, 0x76, RZ, 0xfc, !PT ;  /* 0x000000760a197812 */ /* 0x004fe200078efcff */
[----:B------:R0:W-:Y:S02]  /*ae90*/  STL [R1+0x2b8], R17 ;  /* 0x0002b81101007387 */ /* 0x0001e40000100800 */
[----:B------:R-:W-:Y:S02]  /*aea0*/  IMAD.HI.U32 R23, R13, R28, RZ ;  /* 0x0000001c0d177227 */ /* 0x000fe400078e00ff */
[----:B------:R-:W-:Y:S02]  /*aeb0*/  STL [R1+0x294], R26 ;  /* 0x0002941a01007387 */ /* 0x000fe40000100800 */
[----:B------:R-:W-:-:S02]  /*aec0*/  IMAD R36, R11, R22, R36 ;  /* 0x000000160b247224 */ /* 0x000fc400078e0224 */
[----:B------:R-:W-:Y:S01]  /*aed0*/  IMAD.HI.U32 R22, R13, R33, RZ ;  /* 0x000000210d167227 */ /* 0x000fe200078e00ff */
[----:B------:R2:W-:Y:S01]  /*aee0*/  STL [R1+0x298], R25 ;  /* 0x0002981901007387 */ /* 0x0005e20000100800 */
[----:B0-----:R-:W-:Y:S02]  /*aef0*/  LOP3.LUT R17, R10, 0x78, RZ, 0xfc, !PT ;  /* 0x000000780a117812 */ /* 0x001fe400078efcff */
[----:B------:R-:W-:Y:S02]  /*af00*/  IMAD.MOV R24, RZ, RZ, -R24 ;  /* 0x000000ffff187224 */ /* 0x000fe400078e0a18 */
[----:B------:R-:W-:Y:S02]  /*af10*/  IMAD.MOV R23, RZ, RZ, -R23 ;  /* 0x000000ffff177224 */ /* 0x000fe400078e0a17 */
[----:B------:R-:W-:Y:S01]  /*af20*/  IMAD.MOV R22, RZ, RZ, -R22 ;  /* 0x000000ffff167224 */ /* 0x000fe200078e0a16 */
[----:B--2---:R-:W-:Y:S01]  /*af30*/  IABS R25, R25 ;  /* 0x0000001900197213 */ /* 0x004fe20000000000 */
[C---:B------:R-:W-:Y:S01]  /*af40*/  IMAD R27, R11.reuse, R24, R27 ;  /* 0x000000180b1b7224 */ /* 0x040fe200078e021b */
[----:B------:R-:W-:Y:S01]  /*af50*/  IABS R24, R17 ;  /* 0x0000001100187213 */ /* 0x000fe20000000000 */
[----:B------:R-:W-:-:S02]  /*af60*/  IMAD R28, R11, R23, R28 ;  /* 0x000000170b1c7224 */ /* 0x000fc400078e021c */
[----:B------:R-:W-:-:S04]  /*af70*/  IMAD.HI.U32 R23, R13, R25, RZ ;  /* 0x000000190d177227 */ /* 0x000fc800078e00ff */
[----:B------:R-:W-:Y:S02]  /*af80*/  IMAD R33, R11, R22, R33 ;  /* 0x000000160b217224 */ /* 0x000fe400078e0221 */
[C---:B------:R-:W-:Y:S01]  /*af90*/  IMAD.HI.U32 R22, R13.reuse, R30, RZ ;  /* 0x0000001e0d167227 */ /* 0x040fe200078e00ff */
[----:B------:R0:W-:Y:S03]  /*afa0*/  STL [R1+0x29c], R17 ;  /* 0x00029c1101007387 */ /* 0x0001e60000100800 */
[----:B------:R-:W-:Y:S01]  /*afb0*/  IMAD.HI.U32 R29, R13, R24, RZ ;  /* 0x000000180d1d7227 */ /* 0x000fe200078e00ff */
[----:B------:R-:W-:-:S03]  /*afc0*/  IABS R26, R26 ;  /* 0x0000001a001a7213 */ /* 0x000fc60000000000 */
[----:B------:R-:W-:Y:S02]  /*afd0*/  IMAD.MOV R23, RZ, RZ, -R23 ;  /* 0x000000ffff177224 */ /* 0x000fe400078e0a17 */
[----:B------:R-:W-:Y:S01]  /*afe0*/  IMAD.MOV R22, RZ, RZ, -R22 ;  /* 0x000000ffff167224 */ /* 0x000fe200078e0a16 */
[----:B0-----:R-:W-:Y:S01]  /*aff0*/  LOP3.LUT R17, R10, 0x7c, RZ, 0xfc, !PT ;  /* 0x0000007c0a117812 */ /* 0x001fe200078efcff */
[----:B------:R-:W-:Y:S01]  /*b000*/  IMAD.MOV R29, RZ, RZ, -R29 ;  /* 0x000000ffff1d7224 */ /* 0x000fe200078e0a1d */
[----:B------:R-:W-:Y:S01]  /*b010*/  STL [R1+0xd78], R10 ;  /* 0x000d780a01007387 */ /* 0x000fe20000100800 */
[C---:B------:R-:W-:Y:S01]  /*b020*/  IMAD R25, R11.reuse, R23, R25 ;  /* 0x000000170b197224 */ /* 0x040fe200078e0219 */
[----:B------:R-:W-:Y:S01]  /*b030*/  IABS R23, R71 ;  /* 0x0000004700177213 */ /* 0x000fe20000000000 */
[----:B------:R-:W-:Y:S01]  /*b040*/  IMAD R30, R11, R22, R30 ;  /* 0x000000160b1e7224 */ /* 0x000fe200078e021e */
[----:B------:R-:W-:Y:S01]  /*b050*/  STL [R1+0xd7c], R10 ;  /* 0x000d7c0a01007387 */ /* 0x000fe20000100800 */
[----:B------:R-:W-:-:S03]  /*b060*/  IMAD.HI.U32 R22, R13, R26, RZ ;  /* 0x0000001a0d167227 */ /* 0x000fc600078e00ff */
[----:B------:R-:W-:Y:S01]  /*b070*/  STL [R1+0x288], R71 ;  /* 0x0002884701007387 */ /* 0x000fe20000100800 */
[----:B------:R-:W-:Y:S01]  /*b080*/  IMAD R24, R11, R29, R24 ;  /* 0x0000001d0b187224 */ /* 0x000fe200078e0218 */
[----:B------:R-:W-:Y:S02]  /*b090*/  IABS R29, R70 ;  /* 0x00000046001d7213 */ /* 0x000fe40000000000 */
[----:B------:R-:W-:Y:S01]  /*b0a0*/  STL [R1+0xd80], R17 ;  /* 0x000d801101007387 */ /* 0x000fe20000100800 */
[----:B------:R-:W-:-:S03]  /*b0b0*/  IMAD.MOV R22, RZ, RZ, -R22 ;  /* 0x000000ffff167224 */ /* 0x000fc600078e0a16 */
[----:B------:R0:W-:Y:S01]  /*b0c0*/  STL [R1+0x290], R70 ;  /* 0x0002904601007387 */ /* 0x0001e20000100800 */
[----:B------:R-:W-:Y:S01]  /*b0d0*/  IMAD R26, R11, R22, R26 ;  /* 0x000000160b1a7224 */ /* 0x000fe200078e021a */
[----:B------:R-:W-:Y:S01]  /*b0e0*/  IABS R22, R17 ;  /* 0x0000001100167213 */ /* 0x000fe20000000000 */
[----:B0-----:R-:W-:-:S04]  /*b0f0*/  IMAD.HI.U32 R70, R13, R23, RZ ;  /* 0x000000170d467227 */ /* 0x001fc800078e00ff */
[----:B------:R-:W-:-:S04]  /*b100*/  IMAD.MOV R70, RZ, RZ, -R70 ;  /* 0x000000ffff467224 */ /* 0x000fc800078e0a46 */
[----:B------:R-:W-:Y:S01]  /*b110*/  IMAD R23, R11, R70, R23 ;  /* 0x000000460b177224 */ /* 0x000fe200078e0217 */
[----:B------:R-:W-:Y:S01]  /*b120*/  SHF.R.U32.HI R70, RZ, 0x2, R12 ;  /* 0x00000002ff467819 */ /* 0x000fe2000001160c */
[----:B------:R-:W-:-:S03]  /*b130*/  IMAD.HI.U32 R72, R13, R29, RZ ;  /* 0x0000001d0d487227 */ /* 0x000fc600078e00ff */
[----:B------:R-:W-:Y:S01]  /*b140*/  LOP3.LUT P3, RZ, R70, 0x1, RZ, 0xc0, !PT ;  /* 0x0000000146ff7812 */ /* 0x000fe2000786c0ff */
[----:B------:R-:W-:Y:S01]  /*b150*/  IMAD.HI.U32 R71, R13, R22, RZ ;  /* 0x000000160d477227 */ /* 0x000fe200078e00ff */
[----:B------:R-:W-:-:S03]  /*b160*/  IADD3 R70, P4, PT, R0, UR6, RZ ;  /* 0x0000000600467c10 */ /* 0x000fc6000ff9e0ff */
[----:B------:R-:W-:Y:S02]  /*b170*/  IMAD.MOV R72, RZ, RZ, -R72 ;  /* 0x000000ffff487224 */ /* 0x000fe400078e0a48 */
[----:B------:R-:W-:Y:S02]  /*b180*/  IMAD.MOV R71, RZ, RZ, -R71 ;  /* 0x000000ffff477224 */ /* 0x000fe400078e0a47 */
[C---:B------:R-:W-:Y:S01]  /*b190*/  IMAD R29, R11.reuse, R72, R29 ;  /* 0x000000480b1d7224 */ /* 0x040fe200078e021d */
[----:B------:R-:W-:Y:S01]  /*b1a0*/  PRMT R72, RZ, 0x7610, R72 ;  /* 0x00007610ff487816 */ /* 0x000fe20000000048 */
[----:B------:R-:W-:Y:S01]  /*b1b0*/  IMAD R22, R11, R71, R22 ;  /* 0x000000470b167224 */ /* 0x000fe200078e0216 */
[----:B------:R-:W-:-:S05]  /*b1c0*/  IADD3.X R71, PT, PT, R2, UR14, RZ, P4, !PT ;  /* 0x0000000e02477c10 */ /* 0x000fca000a7fe4ff */
[----:B------:R0:W2:Y:S01]  /*b1d0*/  @P3 LDG.E.U8 R72, desc[UR24][R70.64] ;  /* 0x0000001846483981 */ /* 0x0000a2000c1e1100 */
[----:B------:R-:W-:-:S03]  /*b1e0*/  VIADD R18, R18, 0x7e ;  /* 0x0000007e12127836 */ /* 0x000fc60000000000 */
[----:B------:R-:W-:Y:S04]  /*b1f0*/  STL [R1+0xdc4], R29 ;  /* 0x000dc41d01007387 */ /* 0x000fe80000100800 */
[----:B------:R-:W-:Y:S04]  /*b200*/  STL [R1+0xdd0], R29 ;  /* 0x000dd01d01007387 */ /* 0x000fe80000100800 */
[----:B------:R-:W-:Y:S04]  /*b210*/  STL [R1+0xdd4], R29 ;  /* 0x000dd41d01007387 */ /* 0x000fe80000100800 */
[----:B------:R-:W-:Y:S04]  /*b220*/  STL [R1+0xdec], R29 ;  /* 0x000dec1d01007387 */ /* 0x000fe80000100800 */
[----:B------:R-:W-:Y:S04]  /*b230*/  STL [R1+0xdf0], R29 ;  /* 0x000df01d01007387 */ /* 0x000fe80000100800 */
[----:B------:R-:W-:Y:S04]  /*b240*/  STL [R1+0xdf4], R12 ;  /* 0x000df40c01007387 */ /* 0x000fe80000100800 */
[----:B------:R3:W-:Y:S04]  /*b250*/  STL [R1+0x284], R18 ;  /* 0x0002841201007387 */ /* 0x0007e80000100800 */
[----:B------:R0:W-:Y:S04]  /*b260*/  STL [R1+0xa38], R70 ;  /* 0x000a384601007387 */ /* 0x0001e80000100800 */
[----:B------:R1:W-:Y:S01]  /*b270*/  STL [R1+0x804], R71 ;  /* 0x0008044701007387 */ /* 0x0003e20000100800 */
[----:B---3--:R-:W-:-:S05]  /*b280*/  IABS R18, R18 ;  /* 0x0000001200127213 */ /* 0x008fca0000000000 */
[----:B------:R-:W-:Y:S01]  /*b290*/  IMAD.HI.U32 R13, R13, R18, RZ ;  /* 0x000000120d0d7227 */ /* 0x000fe200078e00ff */
[----:B0-----:R-:W-:-:S03]  /*b2a0*/  IADD3 R70, P4, PT, R3, UR6, RZ ;  /* 0x0000000603467c10 */ /* 0x001fc6000ff9e0ff */
[----:B------:R-:W-:Y:S01]  /*b2b0*/  IMAD.MOV R13, RZ, RZ, -R13 ;  /* 0x000000ffff0d7224 */ /* 0x000fe200078e0a0d */
[----:B-1----:R-:W-:-:S03]  /*b2c0*/  IADD3.X R71, PT, PT, R4, UR14, RZ, P4, !PT ;  /* 0x0000000e04477c10 */ /* 0x002fc6000a7fe4ff */
[----:B------:R-:W-:Y:S01]  /*b2d0*/  IMAD R13, R11, R13, R18 ;  /* 0x0000000d0b0d7224 */ /* 0x000fe200078e0212 */
[----:B--2---:R0:W-:Y:S04]  /*b2e0*/  STL [R1+0x18], R72 ;  /* 0x0000184801007387 */ /* 0x0041e80000100800 */
[----:B------:R-:W2:Y:S01]  /*b2f0*/  LDL.LU R18, [R1+0x268] ;  /* 0x0002680001127983 */ /* 0x000ea20000300800 */
[----:B0-----:R-:W0:Y:S03]  /*b300*/  S2R R72, SR_TID.X ;  /* 0x0000000000487919 */ /* 0x001e260000002100 */
[----:B------:R-:W-:Y:S04]  /*b310*/  STL [R1+0xe14], R13 ;  /* 0x000e140d01007387 */ /* 0x000fe80000100800 */
[----:B------:R-:W-:Y:S04]  /*b320*/  STL [R1+0x80c], R70 ;  /* 0x00080c4601007387 */ /* 0x000fe80000100800 */
[----:B------:R-:W-:Y:S01]  /*b330*/  STL [R1+0x808], R71 ;  /* 0x0008084701007387 */ /* 0x000fe20000100800 */
[----:B0-----:R-:W-:-:S05]  /*b340*/  LOP3.LUT R72, R72, 0x7f, RZ, 0xc0, !PT ;  /* 0x0000007f48487812 */ /* 0x001fca00078ec0ff */
[----:B------:R0:W-:Y:S02]  /*b350*/  STS.U8 [R72+UR9], R86 ;  /* 0x0000005648007988 */ /* 0x0001e40008000009 */
[----:B0-----:R-:W-:-:S06]  /*b360*/  PRMT R86, RZ, 0x7610, R86 ;  /* 0x00007610ff567816 */ /* 0x001fcc0000000056 */
[----:B------:R0:W3:Y:S04]  /*b370*/  @P3 LDG.E.U8 R86, desc[UR24][R70.64] ;  /* 0x0000001846563981 */ /* 0x0000e8000c1e1100 */
[----:B------:R-:W2:Y:S04]  /*b380*/  LDL.LU R70, [R1+0x280] ;  /* 0x0002800001467983 */ /* 0x000ea80000300800 */
[----:B------:R-:W3:Y:S04]  /*b390*/  LDL.LU R71, [R1+0x270] ;  /* 0x0002700001477983 */ /* 0x000ee80000300800 */
[----:B------:R1:W-:Y:S02]  /*b3a0*/  STS.U8 [R72+UR9+0x2000], R85 ;  /* 0x0020005548007988 */ /* 0x0003e40008000009 */
[----:B-1----:R-:W-:-:S02]  /*b3b0*/  PRMT R85, RZ, 0x7610, R85 ;  /* 0x00007610ff557816 */ /* 0x002fc40000000055 */
[----:B--2---:R0:W-:Y:S04]  /*b3c0*/  STS.U8 [R72+UR9+0x4000], R70 ;  /* 0x0040004648007988 */ /* 0x0041e80008000009 */
[----:B---3--:R1:W-:Y:S01]  /*b3d0*/  STS.U8 [R72+UR9+0x6000], R71 ;  /* 0x0060004748007988 */ /* 0x0083e20008000009 */
[----:B0-----:R-:W-:-:S04]  /*b3e0*/  IADD3 R70, P4, PT, R5, UR6, RZ ;  /* 0x0000000605467c10 */ /* 0x001fc8000ff9e0ff */
[----:B-1----:R-:W-:-:S05]  /*b3f0*/  IADD3.X R71, PT, PT, R6, UR14, RZ, P4, !PT ;  /* 0x0000000e06477c10 */ /* 0x002fca000a7fe4ff */
[----:B------:R0:W2:Y:S04]  /*b400*/  @P3 LDG.E.U8 R85, desc[UR24][R70.64] ;  /* 0x0000001846553981 */ /* 0x0000a8000c1e1100 */
[----:B------:R1:W-:Y:S04]  /*b410*/  STL [R1+0xe18], R86 ;  /* 0x000e185601007387 */ /* 0x0003e80000100800 */
[----:B------:R3:W-:Y:S04]  /*b420*/  STS.U8 [R72+UR9+0x400], R83 ;  /* 0x0004005348007988 */ /* 0x0007e80008000009 */
[----:B-1----:R-:W4:Y:S04]  /*b430*/  LDL.LU R86, [R1+0x26c] ;  /* 0x00026c0001567983 */ /* 0x002f280000300800 */
[----:B------:R1:W-:Y:S04]  /*b440*/  STL [R1+0x814], R70 ;  /* 0x0008144601007387 */ /* 0x0003e80000100800 */
[----:B------:R0:W-:Y:S04]  /*b450*/  STL [R1+0x810], R71 ;  /* 0x0008104701007387 */ /* 0x0001e80000100800 */
[----:B---3--:R-:W3:Y:S04]  /*b460*/  LDL.LU R72, [R1+0x25c] ;  /* 0x00025c0001487983 */ /* 0x008ee80000300800 */
[----:B-1----:R-:W3:Y:S01]  /*b470*/  LDL.LU R70, [R1+0x264] ;  /* 0x0002640001467983 */ /* 0x002ee20000300800 */
[----:B0-----:R-:W0:Y:S03]  /*b480*/  S2R R71, SR_TID.X ;  /* 0x0000000000477919 */ /* 0x001e260000002100 */
[----:B--2---:R1:W-:Y:S04]  /*b490*/  STL [R1+0xe1c], R85 ;  /* 0x000e1c5501007387 */ /* 0x0043e80000100800 */
[----:B-1----:R-:W2:Y:S01]  /*b4a0*/  LDL.LU R85, [R1+0x27c] ;  /* 0x00027c0001557983 */ /* 0x002ea20000300800 */
[----:B0-----:R-:W-:-:S05]  /*b4b0*/  LOP3.LUT R71, R71, 0x7f, RZ, 0xc0, !PT ;  /* 0x0000007f47477812 */ /* 0x001fca00078ec0ff */
[----:B--2---:R0:W-:Y:S04]  /*b4c0*/  STS.U8 [R71+UR9+0x2400], R85 ;  /* 0x0024005547007988 */ /* 0x0041e80008000009 */
[----:B---3--:R1:W-:Y:S04]  /*b4d0*/  STS.U8 [R71+UR9+0x4400], R70 ;  /* 0x0044004647007988 */ /* 0x0083e80008000009 */
[----:B------:R2:W-:Y:S04]  /*b4e0*/  STS.U8 [R71+UR9+0x6400], R84 ;  /* 0x0064005447007988 */ /* 0x0005e80008000009 */
[----:B0-----:R-:W3:Y:S01]  /*b4f0*/  LDL.LU R85, [R1+0x274] ;  /* 0x0002740001557983 */ /* 0x001ee20000300800 */
[----:B-1----:R-:W-:-:S02]  /*b500*/  IADD3 R70, P4, PT, R7, UR6, RZ ;  /* 0x0000000607467c10 */ /* 0x002fc4000ff9e0ff */
[----:B--2---:R-:W-:Y:S02]  /*b510*/  PRMT R84, RZ, 0x7610, R84 ;  /* 0x00007610ff547816 */ /* 0x004fe40000000054 */
[----:B------:R-:W-:-:S05]  /*b520*/  IADD3.X R71, PT, PT, R8, UR14, RZ, P4, !PT ;  /* 0x0000000e08477c10 */ /* 0x000fca000a7fe4ff */
[----:B------:R0:W2:Y:S04]  /*b530*/  @P3 LDG.E.U8 R84, desc[UR24][R70.64] ;  /* 0x0000001846543981 */ /* 0x0000a8000c1e1100 */
[----:B------:R-:W-:Y:S04]  /*b540*/  STL [R1+0x81c], R70 ;  /* 0x00081c4601007387 */ /* 0x000fe80000100800 */
[----:B------:R0:W-:Y:S02]  /*b550*/  STL [R1+0x818], R71 ;  /* 0x0008184701007387 */ /* 0x0001e40000100800 */
[----:B0-----:R-:W0:Y:S02]  /*b560*/  S2R R71, SR_TID.X ;  /* 0x0000000000477919 */ /* 0x001e240000002100 */
[----:B0-----:R-:W-:-:S05]  /*b570*/  LOP3.LUT R71, R71, 0x7f, RZ, 0xc0, !PT ;  /* 0x0000007f47477812 */ /* 0x001fca00078ec0ff */
[----:B----4-:R-:W-:Y:S04]  /*b580*/  STS.U8 [R71+UR9+0x800], R86 ;  /* 0x0008005647007988 */ /* 0x010fe80008000009 */
[----:B------:R0:W-:Y:S02]  /*b590*/  STS.U8 [R71+UR9+0x2800], R18 ;  /* 0x0028001247007988 */ /* 0x0001e40008000009 */
[----:B0-----:R-:W-:-:S04]  /*b5a0*/  SHF.R.U64 R18, R9, 0x1a, RZ ;  /* 0x0000001a09127819 */ /* 0x001fc800000012ff */
[----:B------:R-:W-:Y:S01]  /*b5b0*/  LOP3.LUT P3, RZ, R18, 0x1, RZ, 0xc0, !PT ;  /* 0x0000000112ff7812 */ /* 0x000fe2000786c0ff */
[----:B--2---:R0:W-:Y:S04]  /*b5c0*/  STL [R1+0xe20], R84 ;  /* 0x000e205401007387 */ /* 0x0041e80000100800 */
[----:B0-----:R-:W2:Y:S04]  /*b5d0*/  LDL.LU R84, [R1+0x258] ;  /* 0x0002580001547983 */ /* 0x001ea80000300800 */
[----:B------:R-:W4:Y:S04]  /*b5e0*/  LDL.LU R86, [R1+0x248] ;  /* 0x0002480001567983 */ /* 0x000f280000300800 */
[----:B------:R-:W2:Y:S01]  /*b5f0*/  LDL.LU R18, [R1+0x278] ;  /* 0x0002780001127983 */ /* 0x000ea20000300800 */
[----:B------:R-:W-:-:S02]  /*b600*/  USHF.R.S32.HI UR5, URZ, 0x1f, UR4 ;  /* 0x0000001fff057899 */ /* 0x000fc40008011404 */
[----:B------:R-:W-:Y:S01]  /*b610*/  IADD3 R70, P4, PT, R0, UR4, RZ ;  /* 0x0000000400467c10 */ /* 0x000fe2000ff9e0ff */
[----:B------:R0:W-:Y:S01]  /*b620*/  STS.U8 [R71+UR9+0x4800], R82 ;  /* 0x0048005247007988 */ /* 0x0001e20008000009 */
[----:B------:R-:W-:-:S03]  /*b630*/  PRMT R83, RZ, 0x7610, R83 ;  /* 0x00007610ff537816 */ /* 0x000fc60000000053 */
[----:B------:R-:W-:Y:S01]  /*b640*/  STL [R1+0x824], R70 ;  /* 0x0008244601007387 */ /* 0x000fe20000100800 */
[----:B0-----:R-:W-:-:S05]  /*b650*/  IADD3.X R71, PT, PT, R2, UR5, RZ, P4, !PT ;  /* 0x0000000502477c10 */ /* 0x001fca000a7fe4ff */
[----:B------:R0:W-:Y:S04]  /*b660*/  STL [R1+0x820], R71 ;  /* 0x0008204701007387 */ /* 0x0001e80000100800 */
[----:B------:R0:W3:Y:S02]  /*b670*/  @P3 LDG.E.U8 R83, desc[UR24][R70.64] ;  /* 0x0000001846533981 */ /* 0x0000e4000c1e1100 */
[----:B0-----:R-:W0:Y:S01]  /*b680*/  S2R R71, SR_TID.X ;  /* 0x0000000000477919 */ /* 0x001e220000002100 */
[----:B------:R-:W-:Y:S02]  /*b690*/  IADD3 R70, P4, PT, R3, UR4, RZ ;  /* 0x0000000403467c10 */ /* 0x000fe4000ff9e0ff */
[----:B------:R-:W-:Y:S02]  /*b6a0*/  PRMT R82, RZ, 0x7610, R82 ;  /* 0x00007610ff527816 */ /* 0x000fe40000000052 */
[----:B0-----:R-:W-:-:S05]  /*b6b0*/  LOP3.LUT R71, R71, 0x7f, RZ, 0xc0, !PT ;  /* 0x0000007f47477812 */ /* 0x001fca00078ec0ff */
[----:B--2---:R-:W-:Y:S04]  /*b6c0*/  STS.U8 [R71+UR9+0x6800], R18 ;  /* 0x0068001247007988 */ /* 0x004fe80008000009 */
[----:B------:R-:W-:Y:S04]  /*b6d0*/  STS.U8 [R71+UR9+0xc00], R72 ;  /* 0x000c004847007988 */ /* 0x000fe80008000009 */
[----:B------:R0:W-:Y:S02]  /*b6e0*/  STS.U8 [R71+UR9+0x2c00], R84 ;  /* 0x002c005447007988 */ /* 0x0001e40008000009 */
[----:B0-----:R-:W-:-:S05]  /*b6f0*/  IADD3.X R71, PT, PT, R4, UR5, RZ, P4, !PT ;  /* 0x0000000504477c10 */ /* 0x001fca000a7fe4ff */
[----:B------:R0:W2:Y:S01]  /*b700*/  @P3 LDG.E.U8 R82, desc[UR24][R70.64] ;  /* 0x0000001846523981 */ /* 0x0000a2000c1e1100 */
[----:B------:R-:W1:Y:S03]  /*b710*/  S2R R84, SR_TID.X ;  /* 0x0000000000547919 */ /* 0x000e660000002100 */
[----:B---3--:R3:W-:Y:S04]  /*b720*/  STL [R1+0xe24], R83 ;  /* 0x000e245301007387 */ /* 0x0087e80000100800 */
[----:B---3--:R-:W3:Y:S04]  /*b730*/  LDL.LU R83, [R1+0x24c] ;  /* 0x00024c0001537983 */ /* 0x008ee80000300800 */
[----:B------:R-:W3:Y:S04]  /*b740*/  LDL.LU R18, [R1+0x250] ;  /* 0x0002500001127983 */ /* 0x000ee80000300800 */
[----:B------:R-:W3:Y:S04]  /*b750*/  LDL.LU R72, [R1+0x244] ;  /* 0x0002440001487983 */ /* 0x000ee80000300800 */
[----:B------:R0:W-:Y:S04]  /*b760*/  STL [R1+0x82c], R70 ;  /* 0x00082c4601007387 */ /* 0x0001e80000100800 */
[----:B------:R1:W-:Y:S01]  /*b770*/  STL [R1+0x828], R71 ;  /* 0x0008284701007387 */ /* 0x0003e20000100800 */
[----:B0-----:R-:W-:-:S04]  /*b780*/  IADD3 R70, P4, PT, R5, UR4, RZ ;  /* 0x0000000405467c10 */ /* 0x001fc8000ff9e0ff */
[----:B-1----:R-:W-:Y:S01]  /*b790*/  IADD3.X R71, PT, PT, R6, UR5, RZ, P4, !PT ;  /* 0x0000000506477c10 */ /* 0x002fe2000a7fe4ff */
[----:B--2---:R0:W-:Y:S02]  /*b7a0*/  STL [R1+0xe28], R82 ;  /* 0x000e285201007387 */ /* 0x0041e40000100800 */
[----:B0-----:R-:W-:Y:S02]  /*b7b0*/  LOP3.LUT R82, R84, 0x7f, RZ, 0xc0, !PT ;  /* 0x0000007f54527812 */ /* 0x001fe400078ec0ff */
[----:B------:R-:W2:Y:S04]  /*b7c0*/  LDL.LU R84, [R1+0x254] ;  /* 0x0002540001547983 */ /* 0x000ea80000300800 */
[----:B------:R0:W-:Y:S04]  /*b7d0*/  STS.U8 [R82+UR9+0x4c00], R85 ;  /* 0x004c005552007988 */ /* 0x0001e80008000009 */
[----:B------:R1:W-:Y:S04]  /*b7e0*/  STS.U8 [R82+UR9+0x6c00], R81 ;  /* 0x006c005152007988 */ /* 0x0003e80008000009 */
[----:B0-----:R-:W2:Y:S01]  /*b7f0*/  LDL.LU R85, [R1+0x234] ;  /* 0x0002340001557983 */ /* 0x001ea20000300800 */
[----:B-1----:R-:W-:-:S03]  /*b800*/  PRMT R81, RZ, 0x7610, R81 ;  /* 0x00007610ff517816 */ /* 0x002fc60000000051 */
[----:B------:R-:W-:Y:S04]  /*b810*/  STL [R1+0x834], R70 ;  /* 0x0008344601007387 */ /* 0x000fe80000100800 */
[----:B------:R0:W-:Y:S04]  /*b820*/  STL [R1+0x830], R71 ;  /* 0x0008304701007387 */ /* 0x0001e80000100800 */
[----:B------:R1:W2:Y:S04]  /*b830*/  @P3 LDG.E.U8 R81, desc[UR24][R70.64] ;  /* 0x0000001846513981 */ /* 0x0002a8000c1e1100 */
[----:B0-----:R-:W3:Y:S01]  /*b840*/  LDL.LU R71, [R1+0x260] ;  /* 0x0002600001477983 */ /* 0x001ee20000300800 */
[----:B-1----:R-:W-:-:S03]  /*b850*/  IADD3 R70, P4, PT, R7, UR4, RZ ;  /* 0x0000000407467c10 */ /* 0x002fc6000ff9e0ff */
[----:B------:R0:W-:Y:S01]  /*b860*/  STS.U8 [R82+UR9+0x1000], R80 ;  /* 0x0010005052007988 */ /* 0x0001e20008000009 */
[----:B------:R-:W-:Y:S01]  /*b870*/  UIMAD UR4, UR12, 0x2d, URZ ;  /* 0x0000002d0c0478a4 */ /* 0x000fe2000f8e02ff */
[----:B0-----:R-:W-:Y:S02]  /*b880*/  PRMT R80, RZ, 0x7610, R80 ;  /* 0x00007610ff507816 */ /* 0x001fe40000000050 */
[----:B--2---:R-:W-:Y:S04]  /*b890*/  STL [R1+0xe2c], R81 ;  /* 0x000e2c5101007387 */ /* 0x004fe80000100800 */
[----:B---3--:R0:W-:Y:S04]  /*b8a0*/  STS.U8 [R82+UR9+0x3000], R71 ;  /* 0x0030004752007988 */ /* 0x0081e80008000009 */
[----:B------:R-:W-:Y:S04]  /*b8b0*/  STS.U8 [R82+UR9+0x5000], R83 ;  /* 0x0050005352007988 */ /* 0x000fe80008000009 */
[----:B----4-:R1:W-:Y:S01]  /*b8c0*/  STS.U8 [R82+UR9+0x7000], R86 ;  /* 0x0070005652007988 */ /* 0x0103e20008000009 */
[----:B0-----:R-:W-:-:S03]  /*b8d0*/  IADD3.X R71, PT, PT, R8, UR5, RZ, P4, !PT ;  /* 0x0000000508477c10 */ /* 0x001fc6000a7fe4ff */
[----:B------:R0:W-:Y:S01]  /*b8e0*/  STS.U8 [R82+UR9+0x1400], R18 ;  /* 0x0014001252007988 */ /* 0x0001e20008000009 */
[----:B------:R-:W-:-:S03]  /*b8f0*/  USHF.R.S32.HI UR5, URZ, 0x1f, UR4 ;  /* 0x0000001fff057899 */ /* 0x000fc60008011404 */
[----:B------:R2:W3:Y:S04]  /*b900*/  @P3 LDG.E.U8 R80, desc[UR24][R70.64] ;  /* 0x0000001846503981 */ /* 0x0004e8000c1e1100 */
[----:B-1----:R-:W4:Y:S01]  /*b910*/  LDL.LU R86, [R1+0x240] ;  /* 0x0002400001567983 */ /* 0x002f220000300800 */
[----:B0-----:R-:W-:-:S04]  /*b920*/  SHF.R.U64 R18, R9, 0x12, RZ ;  /* 0x0000001209127819 */ /* 0x001fc800000012ff */
[----:B------:R-:W-:Y:S01]  /*b930*/  LOP3.LUT P3, RZ, R18, 0x1, RZ, 0xc0, !PT ;  /* 0x0000000112ff7812 */ /* 0x000fe2000786c0ff */
[----:B------:R2:W-:Y:S04]  /*b940*/  STL [R1+0x83c], R70 ;  /* 0x00083c4601007387 */ /* 0x0005e80000100800 */
[----:B------:R-:W-:Y:S04]  /*b950*/  STS.U8 [R82+UR9+0x3400], R72 ;  /* 0x0034004852007988 */ /* 0x000fe80008000009 */
[----:B------:R0:W-:Y:S01]  /*b960*/  STS.U8 [R82+UR9+0x5400], R79 ;  /* 0x0054004f52007988 */ /* 0x0001e20008000009 */
[----:B--2---:R-:W-:-:S03]  /*b970*/  IADD3 R70, P4, PT, R0, UR4, RZ ;  /* 0x0000000400467c10 */ /* 0x004fc6000ff9e0ff */
[----:B------:R1:W-:Y:S01]  /*b980*/  STL [R1+0x838], R71 ;  /* 0x0008384701007387 */ /* 0x0003e20000100800 */
[----:B0-----:R-:W-:Y:S02]  /*b990*/  PRMT R79, RZ, 0x7610, R79 ;  /* 0x00007610ff4f7816 */ /* 0x001fe4000000004f */
[----:B-1----:R-:W-:-:S05]  /*b9a0*/  IADD3.X R71, PT, PT, R2, UR5, RZ, P4, !PT ;  /* 0x0000000502477c10 */ /* 0x002fca000a7fe4ff */
[----:B------:R0:W2:Y:S01]  /*b9b0*/  @P3 LDG.E.U8 R79, desc[UR24][R70.64] ;  /* 0x00000018464f3981 */ /* 0x0000a2000c1e1100 */
[----:B------:R-:W-:-:S03]  /*b9c0*/  IADD3 R18, P4, PT, R3, UR4, RZ ;  /* 0x0000000403127c10 */ /* 0x000fc6000ff9e0ff */
[----:B------:R-:W-:Y:S04]  /*b9d0*/  STS.U8 [R82+UR9+0x7400], R84 ;  /* 0x0074005452007988 */ /* 0x000fe80008000009 */
[----:B------:R-:W-:Y:S04]  /*b9e0*/  STS.U8 [R82+UR9+0x1800], R85 ;  /* 0x0018005552007988 */ /* 0x000fe80008000009 */
[----:B------:R1:W-:Y:S02]  /*b9f0*/  STS.U8 [R82+UR9+0x3800], R78 ;  /* 0x0038004e52007988 */ /* 0x0003e40008000009 */
[----:B-1----:R-:W-:-:S02]  /*ba00*/  PRMT R78, RZ, 0x7610, R78 ;  /* 0x00007610ff4e7816 */ /* 0x002fc4000000004e */
[----:B---3--:R1:W-:Y:S04]  /*ba10*/  STL [R1+0xe30], R80 ;  /* 0x000e305001007387 */ /* 0x0083e80000100800 */
[----:B-1----:R-:W3:Y:S04]  /*ba20*/  LDL.LU R80, [R1+0x23c] ;  /* 0x00023c0001507983 */ /* 0x002ee80000300800 */
[----:B------:R-:W3:Y:S04]  /*ba30*/  LDL.LU R81, [R1+0x228] ;  /* 0x0002280001517983 */ /* 0x000ee80000300800 */
[----:B------:R-:W3:Y:S04]  /*ba40*/  LDL.LU R72, [R1+0x224] ;  /* 0x0002240001487983 */ /* 0x000ee80000300800 */
[----:B------:R0:W-:Y:S04]  /*ba50*/  STL [R1+0x844], R70 ;  /* 0x0008444601007387 */ /* 0x0001e80000100800 */
[----:B------:R1:W-:Y:S01]  /*ba60*/  STL [R1+0x840], R71 ;  /* 0x0008404701007387 */ /* 0x0003e20000100800 */
[----:B0-----:R-:W-:-:S03]  /*ba70*/  IADD3.X R70, PT, PT, R4, UR5, RZ, P4, !PT ;  /* 0x0000000504467c10 */ /* 0x001fc6000a7fe4ff */
[----:B--2---:R-:W-:Y:S02]  /*ba80*/  STL [R1+0xe34], R79 ;  /* 0x000e344f01007387 */ /* 0x004fe40000100800 */
[----:B-1----:R-:W-:Y:S02]  /*ba90*/  @P3 IMAD.MOV.U32 R71, RZ, RZ, R70 ;  /* 0x000000ffff473224 */ /* 0x002fe400078e0046 */
[----:B------:R-:W2:Y:S04]  /*baa0*/  LDL.LU R83, [R1+0x238] ;  /* 0x0002380001537983 */ /* 0x000ea80000300800 */
[----:B------:R-:W2:Y:S04]  /*bab0*/  LDL.LU R84, [R1+0x230] ;  /* 0x0002300001547983 */ /* 0x000ea80000300800 */
[----:B------:R-:W-:Y:S04]  /*bac0*/  STL [R1+0x84c], R18 ;  /* 0x00084c1201007387 */ /* 0x000fe80000100800 */
[----:B------:R0:W-:Y:S02]  /*bad0*/  STL [R1+0x848], R70 ;  /* 0x0008484601007387 */ /* 0x0001e40000100800 */
[----:B0-----:R-:W-:-:S05]  /*bae0*/  @P3 IMAD.MOV.U32 R70, RZ, RZ, R18 ;  /* 0x000000ffff463224 */ /* 0x001fca00078e0012 */
[----:B------:R0:W2:Y:S01]  /*baf0*/  @P3 LDG.E.U8 R78, desc[UR24][R70.64] ;  /* 0x00000018464e3981 */ /* 0x0000a2000c1e1100 */
[----:B------:R-:W-:-:S03]  /*bb00*/  IADD3 R18, P4, PT, R5, UR4, RZ ;  /* 0x0000000405127c10 */ /* 0x000fc6000ff9e0ff */
[----:B----4-:R-:W-:Y:S01]  /*bb10*/  STS.U8 [R82+UR9+0x5800], R86 ;  /* 0x0058005652007988 */ /* 0x010fe20008000009 */
[----:B0-----:R-:W-:-:S03]  /*bb20*/  IADD3.X R70, PT, PT, R6, UR5, RZ, P4, !PT ;  /* 0x0000000506467c10 */ /* 0x001fc6000a7fe4ff */
[----:B------:R0:W-:Y:S02]  /*bb30*/  STS.U8 [R82+UR9+0x7800], R77 ;  /* 0x0078004d52007988 */ /* 0x0001e40008000009 */
[----:B------:R-:W-:Y:S01]  /*bb40*/  @P3 IMAD.MOV.U32 R71, RZ, RZ, R70 ;  /* 0x000000ffff473224 */ /* 0x000fe200078e0046 */
[----:B0-----:R-:W-:Y:S01]  /*bb50*/  PRMT R77, RZ, 0x7610, R77 ;  /* 0x00007610ff4d7816 */ /* 0x001fe2000000004d */
[----:B--2---:R-:W-:Y:S04]  /*bb60*/  STL [R1+0xe38], R78 ;  /* 0x000e384e01007387 */ /* 0x004fe80000100800 */
[----:B------:R-:W2:Y:S04]  /*bb70*/  LDL.LU R85, [R1+0x220] ;  /* 0x0002200001557983 */ /* 0x000ea80000300800 */
[----:B------:R-:W4:Y:S04]  /*bb80*/  LDL.LU R86, [R1+0x21c] ;  /* 0x00021c0001567983 */ /* 0x000f280000300800 */
[----:B------:R-:W-:Y:S04]  /*bb90*/  STL [R1+0x854], R18 ;  /* 0x0008541201007387 */ /* 0x000fe80000100800 */
[----:B------:R0:W-:Y:S02]  /*bba0*/  STL [R1+0x850], R70 ;  /* 0x0008504601007387 */ /* 0x0001e40000100800 */
[----:B0-----:R-:W-:-:S05]  /*bbb0*/  @P3 IMAD.MOV.U32 R70, RZ, RZ, R18 ;  /* 0x000000ffff463224 */ /* 0x001fca00078e0012 */
[----:B------:R0:W2:Y:S01]  /*bbc0*/  @P3 LDG.E.U8 R77, desc[UR24][R70.64] ;  /* 0x00000018464d3981 */ /* 0x0000a2000c1e1100 */
[----:B------:R-:W-:-:S03]  /*bbd0*/  IADD3 R18, P4, PT, R7, UR4, RZ ;  /* 0x0000000407127c10 */ /* 0x000fc6000ff9e0ff */
[----:B------:R1:W-:Y:S04]  /*bbe0*/  STS.U8 [R82+UR9+0x1c00], R73 ;  /* 0x001c004952007988 */ /* 0x0003e80008000009 */
[----:B---3--:R-:W-:Y:S01]  /*bbf0*/  STS.U8 [R82+UR9+0x3c00], R80 ;  /* 0x003c005052007988 */ /* 0x008fe20008000009 */
[----:B0-----:R-:W-:-:S03]  /*bc00*/  IADD3.X R70, PT, PT, R8, UR5, RZ, P4, !PT ;  /* 0x0000000508467c10 */ /* 0x001fc6000a7fe4ff */
[----:B------:R-:W-:Y:S01]  /*bc10*/  STS.U8 [R82+UR9+0x5c00], R81 ;  /* 0x005c005152007988 */ /* 0x000fe20008000009 */
[----:B-1----:R-:W-:-:S03]  /*bc20*/  LOP3.LUT R73, R82, 0x10, RZ, 0x3c, !PT ;  /* 0x0000001052497812 */ /* 0x002fc600078e3cff */
[----:B------:R-:W-:Y:S01]  /*bc30*/  STS.U8 [R82+UR9+0x7c00], R72 ;  /* 0x007c004852007988 */ /* 0x000fe20008000009 */
[----:B------:R-:W-:-:S03]  /*bc40*/  @P3 IMAD.MOV.U32 R71, RZ, RZ, R70 ;  /* 0x000000ffff473224 */ /* 0x000fc600078e0046 */
[----:B------:R0:W-:Y:S02]  /*bc50*/  STS.U8 [R73+UR9+0x80], R76 ;  /* 0x0000804c49007988 */ /* 0x0001e40008000009 */
[----:B0-----:R-:W-:Y:S02]  /*bc60*/  PRMT R76, RZ, 0x7610, R76 ;  /* 0x00007610ff4c7816 */ /* 0x001fe4000000004c */
[----:B--2---:R-:W-:Y:S04]  /*bc70*/  STL [R1+0xe3c], R77 ;  /* 0x000e3c4d01007387 */ /* 0x004fe80000100800 */
[----:B------:R-:W2:Y:S04]  /*bc80*/  LDL.LU R72, [R1+0x22c] ;  /* 0x00022c0001487983 */ /* 0x000ea80000300800 */
[----:B------:R-:W-:Y:S04]  /*bc90*/  STL [R1+0x85c], R18 ;  /* 0x00085c1201007387 */ /* 0x000fe80000100800 */
[----:B------:R0:W-:Y:S02]  /*bca0*/  STL [R1+0x858], R70 ;  /* 0x0008584601007387 */ /* 0x0001e40000100800 */
[----:B0-----:R-:W-:-:S05]  /*bcb0*/  @P3 IMAD.MOV.U32 R70, RZ, RZ, R18 ;  /* 0x000000ffff463224 */ /* 0x001fca00078e0012 */
[----:B------:R0:W3:Y:S01]  /*bcc0*/  @P3 LDG.E.U8 R76, desc[UR24][R70.64] ;  /* 0x00000018464c3981 */ /* 0x0000e2000c1e1100 */
[----:B------:R-:W-:Y:S01]  /*bcd0*/  SHF.R.U64 R18, R9, 0xa, RZ ;  /* 0x0000000a09127819 */ /* 0x000fe200000012ff */
[----:B------:R-:W-:-:S03]  /*bce0*/  UIMAD UR4, UR12, 0x35, URZ ;  /* 0x000000350c0478a4 */ /* 0x000fc6000f8e02ff */
[----:B------:R-:W-:Y:S01]  /*bcf0*/  LOP3.LUT P3, RZ, R18, 0x1, RZ, 0xc0, !PT ;  /* 0x0000000112ff7812 */ /* 0x000fe2000786c0ff */
[----:B------:R-:W-:Y:S01]  /*bd00*/  USHF.R.S32.HI UR5, URZ, 0x1f, UR4 ;  /* 0x0000001fff057899 */ /* 0x000fe20008011404 */
[----:B------:R1:W-:Y:S01]  /*bd10*/  STS.U8 [R73+UR9+0x6080], R75 ;  /* 0x0060804b49007988 */ /* 0x0003e20008000009 */
[----:B0-----:R-:W-:-:S04]  /*bd20*/  IADD3 R70, P4, PT, R0, UR4, RZ ;  /* 0x0000000400467c10 */ /* 0x001fc8000ff9e0ff */
[----:B------:R-:W-:Y:S02]  /*bd30*/  IADD3.X R71, PT, PT, R2, UR5, RZ, P4, !PT ;  /* 0x0000000502477c10 */ /* 0x000fe4000a7fe4ff */
[----:B-1----:R-:W-:Y:S01]  /*bd40*/  PRMT R75, RZ, 0x7610, R75 ;  /* 0x00007610ff4b7816 */ /* 0x002fe2000000004b */
[----:B------:R0:W-:Y:S05]  /*bd50*/  STS.U8 [R73+UR9+0x4480], R74 ;  /* 0x0044804a49007988 */ /* 0x0001ea0008000009 */
[----:B------:R1:W2:Y:S01]  /*bd60*/  @P3 LDG.E.U8 R75, desc[UR24][R70.64] ;  /* 0x00000018464b3981 */ /* 0x0002a2000c1e1100 */
[----:B0-----:R-:W-:-:S03]  /*bd70*/  PRMT R74, RZ, 0x7610, R74 ;  /* 0x00007610ff4a7816 */ /* 0x001fc6000000004a */
[----:B---3--:R-:W-:Y:S04]  /*bd80*/  STL [R1+0xe40], R76 ;  /* 0x000e404c01007387 */ /* 0x008fe80000100800 */
[----:B------:R1:W-:Y:S04]  /*bd90*/  STL [R1+0x864], R70 ;  /* 0x0008644601007387 */ /* 0x0003e80000100800 */
[----:B------:R0:W-:Y:S01]  /*bda0*/  STL [R1+0x860], R71 ;  /* 0x0008604701007387 */ /* 0x0001e20000100800 */
[----:B-1----:R-:W-:-:S04]  /*bdb0*/  IADD3 R70, P4, PT, R3, UR4, RZ ;  /* 0x0000000403467c10 */ /* 0x002fc8000ff9e0ff */
[----:B0-----:R-:W-:-:S05]  /*bdc0*/  IADD3.X R71, PT, PT, R4, UR5, RZ, P4, !PT ;  /* 0x0000000504477c10 */ /* 0x001fca000a7fe4ff */
[----:B------:R0:W3:Y:S04]  /*bdd0*/  @P3 LDG.E.U8 R74, desc[UR24][R70.64] ;  /* 0x00000018464a3981 */ /* 0x0000e8000c1e1100 */
[----:B--2---:R-:W-:Y:S04]  /*bde0*/  STL [R1+0xe44], R75 ;  /* 0x000e444b01007387 */ /* 0x004fe80000100800 */
[----:B------:R0:W-:Y:S04]  /*bdf0*/  STL [R1+0x86c], R70 ;  /* 0x00086c4601007387 */ /* 0x0001e80000100800 */
[----:B------:R1:W-:Y:S01]  /*be00*/  STS.U8 [R73+UR9+0x6480], R72 ;  /* 0x0064804849007988 */ /* 0x0003e20008000009 */
[----:B0-----:R-:W-:-:S03]  /*be10*/  IADD3 R70, P4, PT, R5, UR4, RZ ;  /* 0x0000000405467c10 */ /* 0x001fc6000ff9e0ff */
[----:B------:R0:W-:Y:S01]  /*be20*/  STL [R1+0x868], R71 ;  /* 0x0008684701007387 */ /* 0x0001e20000100800 */
[----:B-1----:R-:W-:-:S05]  /*be30*/  IADD3.X R72, PT, PT, R6, UR5, RZ, P4, !PT ;  /* 0x0000000506487c10 */ /* 0x002fca000a7fe4ff */
[----:B------:R-:W-:Y:S01]  /*be40*/  @P3 IMAD.MOV.U32 R75, RZ, RZ, R72 ;  /* 0x000000ffff4b3224 */ /* 0x000fe200078e0048 */
[----:B0-----:R-:W-:Y:S01]  /*be50*/  PRMT R71, RZ, 0x7610, R71 ;  /* 0x00007610ff477816 */ /* 0x001fe20000000047 */
[----:B---3--:R0:W-:Y:S02]  /*be60*/  STL [R1+0xe48], R74 ;  /* 0x000e484a01007387 */ /* 0x0081e40000100800 */
[----:B0-----:R-:W-:-:S05]  /*be70*/  @P3 IMAD.MOV.U32 R74, RZ, RZ, R70 ;  /* 0x000000ffff4a3224 */ /* 0x001fca00078e0046 */
[----:B------:R-:W2:Y:S04]  /*be80*/  @P3 LDG.E.U8 R71, desc[UR24][R74.64] ;  /* 0x000000184a473981 */ /* 0x000ea8000c1e1100 */
[----:B------:R0:W-:Y:S04]  /*be90*/  STS.U8 [R73+UR9+0x880], R38 ;  /* 0x0008802649007988 */ /* 0x0001e80008000009 */
[----:B------:R1:W-:Y:S04]  /*bea0*/  STS.U8 [R73+UR9+0x2880], R42 ;  /* 0x0028802a49007988 */ /* 0x0003e80008000009 */
[----:B0-----:R-:W3:Y:S04]  /*beb0*/  LDL.LU R38, [R1+0xf0c] ;  /* 0x000f0c0001267983 */ /* 0x001ee80000300800 */
[----:B-1----:R-:W3:Y:S04]  /*bec0*/  LDL.LU R42, [R1+0xf08] ;  /* 0x000f0800012a7983 */ /* 0x002ee80000300800 */
[----:B------:R0:W-:Y:S01]  /*bed0*/  STL [R1+0x874], R70 ;  /* 0x0008744601007387 */ /* 0x0001e20000100800 */
[----:B------:R-:W-:-:S03]  /*bee0*/  PRMT R18, RZ, 0x7610, R18 ;  /* 0x00007610ff127816 */ /* 0x000fc60000000012 */
[----:B------:R-:W-:Y:S01]  /*bef0*/  STL [R1+0x870], R72 ;  /* 0x0008704801007387 */ /* 0x000fe20000100800 */
[----:B0-----:R-:W-:-:S03]  /*bf00*/  IADD3 R70, P4, PT, R7, UR4, RZ ;  /* 0x0000000407467c10 */ /* 0x001fc6000ff9e0ff */
[----:B--2---:R0:W-:Y:S02]  /*bf10*/  STL [R1+0xe10], R71 ;  /* 0x000e104701007387 */ /* 0x0041e40000100800 */
[----:B0-----:R-:W-:-:S05]  /*bf20*/  IADD3.X R71, PT, PT, R8, UR5, RZ, P4, !PT ;  /* 0x0000000508477c10 */ /* 0x001fca000a7fe4ff */
[----:B------:R0:W2:Y:S04]  /*bf30*/  @P3 LDG.E.U8 R18, desc[UR24][R70.64] ;  /* 0x0000001846123981 */ /* 0x0000a8000c1e1100 */
[----:B------:R1:W-:Y:S04]  /*bf40*/  STS.U8 [R73+UR9+0x4880], R41 ;  /* 0x0048802949007988 */ /* 0x0003e80008000009 */
[----:B------:R0:W-:Y:S04]  /*bf50*/  STS.U8 [R73+UR9+0x6880], R40 ;  /* 0x0068802849007988 */ /* 0x0001e80008000009 */
[----:B------:R3:W-:Y:S04]  /*bf60*/  STS.U8 [R73+UR9+0xc80], R39 ;  /* 0x000c802749007988 */ /* 0x0007e80008000009 */
[----:B-1----:R-:W4:Y:S04]  /*bf70*/  LDL.LU R41, [R1+0xf04] ;  /* 0x000f040001297983 */ /* 0x002f280000300800 */
[----:B0-----:R-:W4:Y:S04]  /*bf80*/  LDL.LU R40, [R1+0xf00] ;  /* 0x000f000001287983 */ /* 0x001f280000300800 */
[----:B---3--:R-:W3:Y:S01]  /*bf90*/  LDL.LU R39, [R1+0xefc] ;  /* 0x000efc0001277983 */ /* 0x008ee20000300800 */
[----:B------:R-:W-:-:S03]  /*bfa0*/  UIMAD UR4, UR12, 0x3d, URZ ;  /* 0x0000003d0c0478a4 */ /* 0x000fc6000f8e02ff */
[----:B------:R0:W-:Y:S01]  /*bfb0*/  STL [R1+0x87c], R70 ;  /* 0x00087c4601007387 */ /* 0x0001e20000100800 */
[----:B------:R-:W-:-:S03]  /*bfc0*/  USHF.R.S32.HI UR5, URZ, 0x1f, UR4 ;  /* 0x0000001fff057899 */ /* 0x000fc60008011404 */
[----:B------:R-:W-:Y:S01]  /*bfd0*/  STL [R1+0x878], R71 ;  /* 0x0008784701007387 */ /* 0x000fe20000100800 */
[----:B0-----:R-:W-:-:S04]  /*bfe0*/  SHF.R.U64 R70, R9, 0x2, RZ ;  /* 0x0000000209467819 */ /* 0x001fc800000012ff */
[----:B------:R-:W-:Y:S01]  /*bff0*/  LOP3.LUT P4, RZ, R70, 0x1, RZ, 0xc0, !PT ;  /* 0x0000000146ff7812 */ /* 0x000fe2000788c0ff */
[----:B------:R0:W-:Y:S04]  /*c000*/  STS.U8 [R73+UR9+0x2c80], R45 ;  /* 0x002c802d49007988 */ /* 0x0001e80008000009 */
[----:B------:R1:W-:Y:S01]  /*c010*/  STS.U8 [R73+UR9+0x4c80], R44 ;  /* 0x004c802c49007988 */ /* 0x0003e20008000009 */
[----:B------:R-:W-:-:S03]  /*c020*/  PRMT R17, RZ, 0x7610, R17 ;  /* 0x00007610ff117816 */ /* 0x000fc60000000011 */
[----:B------:R-:W-:Y:S04]  /*c030*/  STS.U8 [R73+UR9+0x6c80], R43 ;  /* 0x006c802b49007988 */ /* 0x000fe80008000009 */
[----:B--2---:R2:W-:Y:S04]  /*c040*/  STL [R1+0xe4c], R18 ;  /* 0x000e4c1201007387 */ /* 0x0045e80000100800 */
[----:B0-----:R-:W3:Y:S04]  /*c050*/  LDL.LU R45, [R1+0xef8] ;  /* 0x000ef800012d7983 */ /* 0x001ee80000300800 */
[----:B-1----:R-:W3:Y:S01]  /*c060*/  LDL.LU R44, [R1+0xef4] ;  /* 0x000ef400012c7983 */ /* 0x002ee20000300800 */
[----:B--2---:R-:W-:-:S03]  /*c070*/  IADD3 R18, P6, PT, R0, UR4, RZ ;  /* 0x0000000400127c10 */ /* 0x004fc6000ffde0ff */
[----:B------:R-:W-:Y:S01]  /*c080*/  STL [R1+0xda4], R9 ;  /* 0x000da40901007387 */ /* 0x000fe20000100800 */
[----:B------:R-:W-:-:S03]  /*c090*/  IADD3.X R70, PT, PT, R2, UR5, RZ, P6, !PT ;  /* 0x0000000502467c10 */ /* 0x000fc6000b7fe4ff */
[----:B------:R-:W-:Y:S04]  /*c0a0*/  STL [R1+0xdc8], R9 ;  /* 0x000dc80901007387 */ /* 0x000fe80000100800 */
[----:B------:R-:W-:Y:S01]  /*c0b0*/  STL [R1+0xde4], R9 ;  /* 0x000de40901007387 */ /* 0x000fe20000100800 */
[----:B------:R-:W-:-:S03]  /*c0c0*/  @P4 IMAD.MOV.U32 R71, RZ, RZ, R70 ;  /* 0x000000ffff474224 */ /* 0x000fc600078e0046 */
[----:B------:R-:W2:Y:S04]  /*c0d0*/  LDL.LU R43, [R1+0xef0] ;  /* 0x000ef000012b7983 */ /* 0x000ea80000300800 */
[----:B------:R-:W-:Y:S04]  /*c0e0*/  STL [R1+0x884], R18 ;  /* 0x0008841201007387 */ /* 0x000fe80000100800 */
[----:B------:R0:W-:Y:S02]  /*c0f0*/  STL [R1+0x880], R70 ;  /* 0x0008804601007387 */ /* 0x0001e40000100800 */
[----:B0-----:R-:W-:-:S05]  /*c100*/  @P4 IMAD.MOV.U32 R70, RZ, RZ, R18 ;  /* 0x000000ffff464224 */ /* 0x001fca00078e0012 */
[----:B------:R-:W2:Y:S01]  /*c110*/  @P4 LDG.E.U8 R17, desc[UR24][R70.64] ;  /* 0x0000001846114981 */ /* 0x000ea2000c1e1100 */
[C---:B------:R-:W-:Y:S02]  /*c120*/  ISETP.GT.U32.AND P5, PT, R11.reuse, R38, PT ;  /* 0x000000260b00720c */ /* 0x040fe40003fa4070 */
[----:B------:R-:W-:Y:S01]  /*c130*/  ISETP.GT.U32.AND P3, PT, R11, R42, PT ;  /* 0x0000002a0b00720c */ /* 0x000fe20003f64070 */
[----:B------:R0:W-:Y:S04]  /*c140*/  STS.U8 [R73+UR9+0x1080], R48 ;  /* 0x0010803049007988 */ /* 0x0001e80008000009 */
[----:B------:R1:W-:Y:S06]  /*c150*/  STS.U8 [R73+UR9+0x3080], R47 ;  /* 0x0030802f49007988 */ /* 0x0003ec0008000009 */
[--C-:B------:R-:W-:Y:S01]  /*c160*/  @!P5 IMAD.IADD R38, R38, 0x1, -R11.reuse ;  /* 0x000000012626d824 */ /* 0x100fe200078e0a0b */
[----:B0-----:R-:W3:Y:S01]  /*c170*/  LDL.LU R48, [R1+0xeec] ;  /* 0x000eec0001307983 */ /* 0x001ee20000300800 */
[----:B------:R-:W-:-:S03]  /*c180*/  @!P3 IMAD.IADD R42, R42, 0x1, -R11 ;  /* 0x000000012a2ab824 */ /* 0x000fc600078e0a0b */
[----:B-1----:R-:W3:Y:S04]  /*c190*/  LDL.LU R47, [R1+0xee8] ;  /* 0x000ee800012f7983 */ /* 0x002ee80000300800 */
[----:B------:R0:W-:Y:S04]  /*c1a0*/  STS.U8 [R73+UR9+0x5080], R46 ;  /* 0x0050802e49007988 */ /* 0x0001e80008000009 */
[----:B0-----:R-:W3:Y:S04]  /*c1b0*/  LDL.LU R46, [R1+0xee4] ;  /* 0x000ee400012e7983 */ /* 0x001ee80000300800 */
[----:B------:R-:W-:Y:S04]  /*c1c0*/  STL [R1+0xdbc], R38 ;  /* 0x000dbc2601007387 */ /* 0x000fe80000100800 */
[----:B------:R-:W-:Y:S04]  /*c1d0*/  STL [R1+0xdd8], R38 ;  /* 0x000dd82601007387 */ /* 0x000fe80000100800 */
[----:B------:R-:W-:Y:S04]  /*c1e0*/  STL [R1+0xde8], R38 ;  /* 0x000de82601007387 */ /* 0x000fe80000100800 */
[----:B------:R-:W-:Y:S04]  /*c1f0*/  STL [R1+0xdb4], R42 ;  /* 0x000db42a01007387 */ /* 0x000fe80000100800 */
[----:B------:R-:W-:Y:S01]  /*c200*/  STL [R1+0xdf8], R42 ;  /* 0x000df82a01007387 */ /* 0x000fe20000100800 */
[----:B------:R-:W-:-:S03]  /*c210*/  PRMT R13, RZ, 0x7610, R13 ;  /* 0x00007610ff0d7816 */ /* 0x000fc6000000000d */
[----:B--2---:R0:W-:Y:S02]  /*c220*/  STL [R1+0x14], R17 ;  /* 0x0000141101007387 */ /* 0x0041e40000100800 */
[----:B0-----:R-:W-:-:S04]  /*c230*/  IADD3 R17, P6, PT, R3, UR4, RZ ;  /* 0x0000000403117c10 */ /* 0x001fc8000ffde0ff */
[----:B------:R-:W-:Y:S01]  /*c240*/  IADD3.X R18, PT, PT, R4, UR5, RZ, P6, !PT ;  /* 0x0000000504127c10 */ /* 0x000fe2000b7fe4ff */
[----:B------:R-:W-:-:S04]  /*c250*/  @P4 IMAD.MOV.U32 R70, RZ, RZ, R17 ;  /* 0x000000ffff464224 */ /* 0x000fc800078e0011 */
[----:B------:R-:W-:-:S05]  /*c260*/  @P4 IMAD.MOV.U32 R71, RZ, RZ, R18 ;  /* 0x000000ffff474224 */ /* 0x000fca00078e0012 */
[----:B------:R-:W2:Y:S01]  /*c270*/  @P4 LDG.E.U8 R13, desc[UR24][R70.64] ;  /* 0x00000018460d4981 */ /* 0x000ea2000c1e1100 */
[C---:B----4-:R-:W-:Y:S02]  /*c280*/  ISETP.GT.U32.AND P5, PT, R11.reuse, R41, PT ;  /* 0x000000290b00720c */ /* 0x050fe40003fa4070 */
[----:B------:R-:W-:Y:S01]  /*c290*/  ISETP.GT.U32.AND P3, PT, R11, R40, PT ;  /* 0x000000280b00720c */ /* 0x000fe20003f64070 */
[----:B------:R-:W-:Y:S04]  /*c2a0*/  STL [R1+0x88c], R17 ;  /* 0x00088c1101007387 */ /* 0x000fe80000100800 */
[----:B------:R-:W-:Y:S04]  /*c2b0*/  STL [R1+0x888], R18 ;  /* 0x0008881201007387 */ /* 0x000fe80000100800 */
[----:B------:R0:W-:Y:S02]  /*c2c0*/  STS.U8 [R73+UR9+0x7080], R50 ;  /* 0x0070803249007988 */ /* 0x0001e40008000009 */
[----:B------:R-:W-:-:S02]  /*c2d0*/  @!P5 IMAD.IADD R41, R41, 0x1, -R11 ;  /* 0x000000012929d824 */ /* 0x000fc400078e0a0b */
[----:B------:R1:W-:Y:S01]  /*c2e0*/  STS.U8 [R73+UR9+0x1480], R49 ;  /* 0x0014803149007988 */ /* 0x0003e20008000009 */
[----:B------:R-:W-:-:S03]  /*c2f0*/  @!P3 IMAD.IADD R40, R40, 0x1, -R11 ;  /* 0x000000012828b824 */ /* 0x000fc600078e0a0b */
[----:B------:R4:W-:Y:S04]  /*c300*/  STS.U8 [R73+UR9+0x3480], R54 ;  /* 0x0034803649007988 */ /* 0x0009e80008000009 */
[----:B0-----:R-:W3:Y:S04]  /*c310*/  LDL.LU R50, [R1+0xee0] ;  /* 0x000ee00001327983 */ /* 0x001ee80000300800 */
[----:B-1----:R-:W3:Y:S04]  /*c320*/  LDL.LU R49, [R1+0xedc] ;  /* 0x000edc0001317983 */ /* 0x002ee80000300800 */
[----:B----4-:R-:W4:Y:S04]  /*c330*/  LDL.LU R54, [R1+0xed8] ;  /* 0x000ed80001367983 */ /* 0x010f280000300800 */
        /* <DEDUP_REMOVED lines=16> */
[C---:B---3--:R-:W-:Y:S02]  /*c440*/  ISETP.GT.U32.AND P5, PT, R11.reuse, R39, PT ;  /* 0x000000270b00720c */ /* 0x048fe40003fa4070 */
[----:B------:R-:W-:Y:S01]  /*c450*/  ISETP.GT.U32.AND P3, PT, R11, R45, PT ;  /* 0x0000002d0b00720c */ /* 0x000fe20003f64070 */
[----:B------:R-:W-:Y:S04]  /*c460*/  STL [R1+0x894], R13 ;  /* 0x0008940d01007387 */ /* 0x000fe80000100800 */
[----:B------:R-:W-:Y:S04]  /*c470*/  STL [R1+0x890], R17 ;  /* 0x0008901101007387 */ /* 0x000fe80000100800 */
[----:B------:R0:W-:Y:S02]  /*c480*/  STS.U8 [R73+UR9+0x5480], R53 ;  /* 0x0054803549007988 */ /* 0x0001e40008000009 */
[----:B------:R-:W-:-:S02]  /*c490*/  @!P5 IMAD.IADD R39, R39, 0x1, -R11 ;  /* 0x000000012727d824 */ /* 0x000fc400078e0a0b */
[----:B------:R-:W-:Y:S01]  /*c4a0*/  @!P3 IMAD.IADD R45, R45, 0x1, -R11 ;  /* 0x000000012d2db824 */ /* 0x000fe200078e0a0b */
[----:B------:R1:W-:Y:S04]  /*c4b0*/  STS.U8 [R73+UR9+0x7480], R52 ;  /* 0x0074803449007988 */ /* 0x0003e80008000009 */
[----:B0-----:R-:W3:Y:S04]  /*c4c0*/  LDL.LU R53, [R1+0xed4] ;  /* 0x000ed40001357983 */ /* 0x001ee80000300800 */
[----:B-1----:R-:W3:Y:S04]  /*c4d0*/  LDL.LU R52, [R1+0xed0] ;  /* 0x000ed00001347983 */ /* 0x002ee80000300800 */
[----:B------:R-:W-:Y:S04]  /*c4e0*/  STL [R1+0xdac], R39 ;  /* 0x000dac2701007387 */ /* 0x000fe80000100800 */
[----:B------:R-:W-:Y:S04]  /*c4f0*/  STL [R1+0xe04], R39 ;  /* 0x000e042701007387 */ /* 0x000fe80000100800 */
[----:B------:R-:W-:Y:S04]  /*c500*/  STL [R1+0xe08], R45 ;  /* 0x000e082d01007387 */ /* 0x000fe80000100800 */
[----:B------:R0:W-:Y:S02]  /*c510*/  STS.U8 [R73+UR9+0x1880], R87 ;  /* 0x0018805749007988 */ /* 0x0001e40008000009 */
[----:B0-----:R-:W-:-:S02]  /*c520*/  PRMT R87, RZ, 0x7610, R87 ;  /* 0x00007610ff577816 */ /* 0x001fc40000000057 */
[----:B--2---:R0:W-:Y:S02]  /*c530*/  STL [R1+0xc], R10 ;  /* 0x00000c0a01007387 */ /* 0x0041e40000100800 */
[----:B0-----:R-:W-:-:S04]  /*c540*/  IADD3 R10, P5, PT, R7, UR4, RZ ;  /* 0x00000004070a7c10 */ /* 0x001fc8000ffbe0ff */
[----:B------:R-:W-:Y:S01]  /*c550*/  IADD3.X R13, PT, PT, R8, UR5, RZ, P5, !PT ;  /* 0x00000005080d7c10 */ /* 0x000fe2000affe4ff */
[----:B------:R-:W-:-:S04]  /*c560*/  @P4 IMAD.MOV.U32 R70, RZ, RZ, R10 ;  /* 0x000000ffff464224 */ /* 0x000fc800078e000a */
[----:B------:R-:W-:-:S05]  /*c570*/  @P4 IMAD.MOV.U32 R71, RZ, RZ, R13 ;  /* 0x000000ffff474224 */ /* 0x000fca00078e000d */
[----:B------:R0:W2:Y:S04]  /*c580*/  @P4 LDG.E.U8 R87, desc[UR24][R70.64] ;  /* 0x0000001846574981 */ /* 0x0000a8000c1e1100 */
[----:B------:R1:W-:Y:S02]  /*c590*/  STL [R1+0x89c], R10 ;  /* 0x00089c0a01007387 */ /* 0x0003e40000100800 */
[----:B-1----:R-:W0:Y:S01]  /*c5a0*/  LDC R10, c[0x0][0x3a0] ;  /* 0x0000e800ff0a7b82 */ /* 0x002e220000000800 */
[C---:B------:R-:W-:Y:S02]  /*c5b0*/  ISETP.GT.U32.AND P4, PT, R11.reuse, R47, PT ;  /* 0x0000002f0b00720c */ /* 0x040fe40003f84070 */
[----:B------:R-:W-:Y:S01]  /*c5c0*/  ISETP.GT.U32.AND P6, PT, R11, R44, PT ;  /* 0x0000002c0b00720c */ /* 0x000fe20003fc4070 */
[----:B------:R-:W-:-:S04]  /*c5d0*/  UIMAD UR4, UR12, 0x6, URZ ;  /* 0x000000060c0478a4 */ /* 0x000fc8000f8e02ff */
[----:B------:R-:W-:-:S06]  /*c5e0*/  USHF.R.S32.HI UR5, URZ, 0x1f, UR4 ;  /* 0x0000001fff057899 */ /* 0x000fcc0008011404 */
[--C-:B------:R-:W-:Y:S02]  /*c5f0*/  @!P4 IMAD.IADD R47, R47, 0x1, -R11.reuse ;  /* 0x000000012f2fc824 */ /* 0x100fe400078e0a0b */
[----:B------:R-:W-:Y:S02]  /*c600*/  @!P6 IMAD.IADD R44, R44, 0x1, -R11 ;  /* 0x000000012c2ce824 */ /* 0x000fe400078e0a0b */
[----:B0-----:R-:W-:Y:S01]  /*c610*/  VIADD R70, R10, 0xfffffff9 ;  /* 0xfffffff90a467836 */ /* 0x001fe20000000000 */
[----:B------:R-:W-:-:S04]  /*c620*/  IADD3 R10, P6, PT, R0, UR4, RZ ;  /* 0x00000004000a7c10 */ /* 0x000fc8000ffde0ff */
[----:B------:R-:W-:Y:S01]  /*c630*/  ISETP.GE.U32.AND P4, PT, R70, 0x7fffffba, PT ;  /* 0x7fffffba4600780c */ /* 0x000fe20003f86070 */
[----:B------:R0:W-:Y:S01]  /*c640*/  STL [R1+0x898], R13 ;  /* 0x0008980d01007387 */ /* 0x0001e20000100800 */
[----:B------:R-:W-:-:S03]  /*c650*/  ISETP.GT.U32.AND P5, PT, R11, R48, PT ;  /* 0x000000300b00720c */ /* 0x000fc60003fa4070 */
[----:B------:R1:W-:Y:S01]  /*c660*/  STS.U8 [R73+UR9+0x3880], R51 ;  /* 0x0038803349007988 */ /* 0x0003e20008000009 */
[----:B------:R-:W-:-:S03]  /*c670*/  PRMT R40, RZ, 0x7610, R40 ;  /* 0x00007610ff287816 */ /* 0x000fc60000000028 */
[----:B------:R1:W-:Y:S01]  /*c680*/  STS.U8 [R73+UR9+0x5880], R57 ;  /* 0x0058803949007988 */ /* 0x0003e20008000009 */
[----:B0-----:R-:W-:Y:S02]  /*c690*/  IADD3.X R13, PT, PT, R2, UR5, RZ, P6, !PT ;  /* 0x00000005020d7c10 */ /* 0x001fe4000b7fe4ff */
[----:B------:R-:W-:-:S03]  /*c6a0*/  ISETP.GT.U32.AND P3, PT, R11, R43, PT ;  /* 0x0000002b0b00720c */ /* 0x000fc60003f64070 */
[----:B------:R-:W-:Y:S02]  /*c6b0*/  @!P4 IMAD.MOV.U32 R45, RZ, RZ, R13 ;  /* 0x000000ffff2dc224 */ /* 0x000fe400078e000d */
[----:B------:R-:W-:Y:S01]  /*c6c0*/  @!P5 IMAD.IADD R48, R48, 0x1, -R11 ;  /* 0x000000013030d824 */ /* 0x000fe200078e0a0b */
[----:B------:R-:W-:-:S07]  /*c6d0*/  ISETP.GT.U32.AND P5, PT, R11, R50, PT ;  /* 0x000000320b00720c */ /* 0x000fce0003fa4070 */
[----:B------:R-:W-:Y:S01]  /*c6e0*/  @!P3 IMAD.IADD R43, R43, 0x1, -R11 ;  /* 0x000000012b2bb824 */ /* 0x000fe200078e0a0b */
[----:B------:R-:W-:-:S05]  /*c6f0*/  ISETP.GT.U32.AND P3, PT, R11, R46, PT ;  /* 0x0000002e0b00720c */ /* 0x000fca0003f64070 */
[--C-:B------:R-:W-:Y:S01]  /*c700*/  @!P5 IMAD.IADD R50, R50, 0x1, -R11.reuse ;  /* 0x000000013232d824 */ /* 0x100fe200078e0a0b */
[----:B----4-:R-:W-:Y:S01]  /*c710*/  ISETP.GT.U32.AND P5, PT, R11, R54, PT ;  /* 0x000000360b00720c */ /* 0x010fe20003fa4070 */
[----:B------:R-:W-:Y:S06]  /*c720*/  STS.U8 [R73+UR9+0x7880], R56 ;  /* 0x0078803849007988 */ /* 0x000fec0008000009 */
[----:B------:R-:W-:-:S06]  /*c730*/  @!P3 IMAD.IADD R46, R46, 0x1, -R11 ;  /* 0x000000012e2eb824 */ /* 0x000fcc00078e0a0b */
[----:B------:R-:W-:Y:S01]  /*c740*/  @!P5 IMAD.IADD R54, R54, 0x1, -R11 ;  /* 0x000000013636d824 */ /* 0x000fe200078e0a0b */
[----:B------:R-:W-:Y:S01]  /*c750*/  PRMT R41, RZ, 0x7610, R41 ;  /* 0x00007610ff297816 */ /* 0x000fe20000000029 */
[----:B--2---:R-:W-:Y:S04]  /*c760*/  STL [R1+0xe0c], R87 ;  /* 0x000e0c5701007387 */ /* 0x004fe80000100800 */
[----:B-1----:R-:W2:Y:S04]  /*c770*/  LDL.LU R51, [R1+0xecc] ;  /* 0x000ecc0001337983 */ /* 0x002ea80000300800 */
[----:B------:R-:W4:Y:S04]  /*c780*/  LDL.LU R57, [R1+0xec8] ;  /* 0x000ec80001397983 */ /* 0x000f280000300800 */
[----:B------:R-:W-:Y:S04]  /*c790*/  STL [R1+0xd9c], R44 ;  /* 0x000d9c2c01007387 */ /* 0x000fe80000100800 */
[----:B------:R0:W-:Y:S02]  /*c7a0*/  STL [R1+0xe50], R44 ;  /* 0x000e502c01007387 */ /* 0x0001e40000100800 */
[----:B0-----:R-:W-:-:S05]  /*c7b0*/  @!P4 IMAD.MOV.U32 R44, RZ, RZ, R10 ;  /* 0x000000ffff2cc224 */ /* 0x001fca00078e000a */
[----:B------:R0:W2:Y:S04]  /*c7c0*/  @!P4 LDG.E.U8 R40, desc[UR24][R44.64] ;  /* 0x000000182c28c981 */ /* 0x0000a8000c1e1100 */
[----:B------:R-:W-:Y:S04]  /*c7d0*/  STL [R1+0xd94], R43 ;  /* 0x000d942b01007387 */ /* 0x000fe80000100800 */
[----:B------:R-:W-:Y:S04]  /*c7e0*/  STL [R1+0xd98], R43 ;  /* 0x000d982b01007387 */ /* 0x000fe80000100800 */
[----:B------:R-:W-:Y:S04]  /*c7f0*/  STL [R1+0xe54], R43 ;  /* 0x000e542b01007387 */ /* 0x000fe80000100800 */
[----:B------:R-:W-:Y:S04]  /*c800*/  STL [R1+0xda0], R48 ;  /* 0x000da03001007387 */ /* 0x000fe80000100800 */
[----:B------:R-:W-:Y:S04]  /*c810*/  STL [R1+0xe58], R48 ;  /* 0x000e583001007387 */ /* 0x000fe80000100800 */
[----:B------:R-:W3:Y:S04]  /*c820*/  LDL.LU R56, [R1+0xec4] ;  /* 0x000ec40001387983 */ /* 0x000ee80000300800 */
[----:B------:R-:W-:Y:S04]  /*c830*/  STL [R1+0xd90], R47 ;  /* 0x000d902f01007387 */ /* 0x000fe80000100800 */
[----:B------:R-:W-:Y:S04]  /*c840*/  STL [R1+0xe5c], R47 ;  /* 0x000e5c2f01007387 */ /* 0x000fe80000100800 */
[----:B------:R-:W-:Y:S04]  /*c850*/  STL [R1+0xd88], R46 ;  /* 0x000d882e01007387 */ /* 0x000fe80000100800 */
[----:B------:R1:W-:Y:S04]  /*c860*/  STL [R1+0xe60], R46 ;  /* 0x000e602e01007387 */ /* 0x0003e80000100800 */
[----:B------:R-:W-:Y:S04]  /*c870*/  STL [R1+0xe64], R50 ;  /* 0x000e643201007387 */ /* 0x000fe80000100800 */
[----:B------:R0:W-:Y:S01]  /*c880*/  STL [R1+0x36c], R10 ;  /* 0x00036c0a01007387 */ /* 0x0001e20000100800 */
[----:B------:R-:W-:Y:S01]  /*c890*/  ISETP.GT.U32.AND P3, PT, R11, R49, PT ;  /* 0x000000310b00720c */ /* 0x000fe20003f64070 */
[----:B-1----:R-:W1:Y:S02]  /*c8a0*/  LDC R46, c[0x0][0x3a0] ;  /* 0x0000e800ff2e7b82 */ /* 0x002e640000000800 */
[----:B------:R0:W-:Y:S02]  /*c8b0*/  STL [R1+0x368], R13 ;  /* 0x0003680d01007387 */ /* 0x0001e40000100800 */
[----:B0-----:R-:W-:-:S04]  /*c8c0*/  IADD3 R10, P5, PT, R3, UR4, RZ ;  /* 0x00000004030a7c10 */ /* 0x001fc8000ffbe0ff */
[----:B------:R-:W-:Y:S01]  /*c8d0*/  IADD3.X R13, PT, PT, R4, UR5, RZ, P5, !PT ;  /* 0x00000005040d7c10 */ /* 0x000fe2000affe4ff */
[----:B------:R-:W-:-:S04]  /*c8e0*/  @!P4 IMAD.MOV.U32 R44, RZ, RZ, R10 ;  /* 0x000000ffff2cc224 */ /* 0x000fc800078e000a */
[----:B------:R-:W-:-:S05]  /*c8f0*/  @!P4 IMAD.MOV.U32 R45, RZ, RZ, R13 ;  /* 0x000000ffff2dc224 */ /* 0x000fca00078e000d */
[----:B------:R-:W3:Y:S01]  /*c900*/  @!P4 LDG.E.U8 R41, desc[UR24][R44.64] ;  /* 0x000000182c29c981 */ /* 0x000ee2000c1e1100 */
[----:B------:R-:W-:-:S03]  /*c910*/  @!P3 IMAD.IADD R49, R49, 0x1, -R11 ;  /* 0x000000013131b824 */ /* 0x000fc600078e0a0b */
[----:B------:R0:W-:Y:S04]  /*c920*/  STS.U8 [R73+UR9+0x1c80], R55 ;  /* 0x001c803749007988 */ /* 0x0001e80008000009 */
[----:B------:R0:W-:Y:S04]  /*c930*/  STS.U8 [R73+UR9+0x3c80], R60 ;  /* 0x003c803c49007988 */ /* 0x0001e80008000009 */
[----:B------:R0:W-:Y:S04]  /*c940*/  STS.U8 [R73+UR9+0x5c80], R59 ;  /* 0x005c803b49007988 */ /* 0x0001e80008000009 */
[----:B------:R-:W-:Y:S04]  /*c950*/  STS.U8 [R73+UR9+0x7c80], R58 ;  /* 0x007c803a49007988 */ /* 0x000fe80008000009 */
[----:B------:R-:W-:Y:S04]  /*c960*/  STS.U8 [R73+UR9+0x2080], R83 ;  /* 0x0020805349007988 */ /* 0x000fe80008000009 */
[----:B------:R-:W-:Y:S04]  /*c970*/  STS.U8 [R73+UR9+0x4080], R84 ;  /* 0x0040805449007988 */ /* 0x000fe80008000009 */
[----:B------:R-:W-:Y:S04]  /*c980*/  STS.U8 [R73+UR9+0x480], R85 ;  /* 0x0004805549007988 */ /* 0x000fe80008000009 */
[----:B------:R-:W-:Y:S04]  /*c990*/  STS.U8 [R73+UR9+0x2480], R86 ;  /* 0x0024805649007988 */ /* 0x000fe80008000009 */
[----:B--2---:R-:W-:Y:S04]  /*c9a0*/  STL [R1+0xe68], R40 ;  /* 0x000e682801007387 */ /* 0x004fe80000100800 */
[----:B0-----:R-:W2:Y:S04]  /*c9b0*/  LDL.LU R55, [R1+0xec0] ;  /* 0x000ec00001377983 */ /* 0x001ea80000300800 */
[----:B------:R-:W2:Y:S04]  /*c9c0*/  LDL.LU R60, [R1+0xebc] ;  /* 0x000ebc00013c7983 */ /* 0x000ea80000300800 */
[----:B------:R-:W2:Y:S04]  /*c9d0*/  LDL.LU R59, [R1+0xeb8] ;  /* 0x000eb800013b7983 */ /* 0x000ea80000300800 */
[----:B------:R-:W-:Y:S04]  /*c9e0*/  STL [R1+0xe6c], R49 ;  /* 0x000e6c3101007387 */ /* 0x000fe80000100800 */
[----:B------:R-:W-:Y:S04]  /*c9f0*/  STL [R1+0xd8c], R54 ;  /* 0x000d8c3601007387 */ /* 0x000fe80000100800 */
[----:B------:R-:W-:Y:S04]  /*ca00*/  STL [R1+0xe70], R54 ;  /* 0x000e703601007387 */ /* 0x000fe80000100800 */
[----:B------:R0:W-:Y:S02]  /*ca10*/  STL [R1+0x374], R10 ;  /* 0x0003740a01007387 */ /* 0x0001e40000100800 */
[----:B0-----:R-:W0:Y:S02]  /*ca20*/  S2R R10, SR_TID.X ;  /* 0x00000000000a7919 */ /* 0x001e240000002100 */
[----:B------:R-:W-:Y:S01]  /*ca30*/  STL [R1+0x370], R13 ;  /* 0x0003700d01007387 */ /* 0x000fe20000100800 */
[----:B0-----:R-:W-:-:S04]  /*ca40*/  LOP3.LUT R71, R10, 0x7f, RZ, 0xc0, !PT ;  /* 0x0000007f0a477812 */ /* 0x001fc800078ec0ff */
[----:B------:R-:W-:Y:S01]  /*ca50*/  LOP3.LUT R72, R71, 0x20, RZ, 0x3c, !PT ;  /* 0x0000002047487812 */ /* 0x000fe200078e3cff */
[----:B---3--:R-:W-:Y:S04]  /*ca60*/  STL [R1+0xe74], R41 ;  /* 0x000e742901007387 */ /* 0x008fe80000100800 */
[----:B------:R-:W3:Y:S04]  /*ca70*/  LDL.LU R58, [R1+0xeb4] ;  /* 0x000eb400013a7983 */ /* 0x000ee80000300800 */
[----:B------:R-:W-:Y:S04]  /*ca80*/  STL [R1+0xd84], R73 ;  /* 0x000d844901007387 */ /* 0x000fe80000100800 */
[----:B------:R0:W-:Y:S04]  /*ca90*/  STS.U8 [R72+UR9+0x100], R62 ;  /* 0x0001003e48007988 */ /* 0x0001e80008000009 */
[----:B0-----:R-:W3:Y:S01]  /*caa0*/  LDL.LU R62, [R1+0xeb0] ;  /* 0x000eb000013e7983 */ /* 0x001ee20000300800 */
[----:B------:R-:W-:-:S13]  /*cab0*/  ISETP.GT.U32.AND P6, PT, R11, R53, PT ;  /* 0x000000350b00720c */ /* 0x000fda0003fc4070 */
[----:B------:R-:W-:Y:S01]  /*cac0*/  @!P6 IMAD.IADD R53, R53, 0x1, -R11 ;  /* 0x000000013535e824 */ /* 0x000fe200078e0a0b */
[C---:B----4-:R-:W-:Y:S02]  /*cad0*/  ISETP.GT.U32.AND P6, PT, R11.reuse, R57, PT ;  /* 0x000000390b00720c */ /* 0x050fe40003fc4070 */
[C---:B------:R-:W-:Y:S02]  /*cae0*/  ISETP.GT.U32.AND P5, PT, R11.reuse, R51, PT ;  /* 0x000000330b00720c */ /* 0x040fe40003fa4070 */
[----:B------:R-:W-:-:S09]  /*caf0*/  ISETP.GT.U32.AND P3, PT, R11, R52, PT ;  /* 0x000000340b00720c */ /* 0x000fd20003f64070 */
[----:B------:R-:W-:Y:S01]  /*cb00*/  @!P6 IMAD.IADD R57, R57, 0x1, -R11 ;  /* 0x000000013939e824 */ /* 0x000fe200078e0a0b */
[----:B------:R-:W-:-:S04]  /*cb10*/  IADD3 R10, P6, PT, R5, UR4, RZ ;  /* 0x00000004050a7c10 */ /* 0x000fc8000ffde0ff */
[----:B------:R-:W-:Y:S01]  /*cb20*/  IADD3.X R13, PT, PT, R6, UR5, RZ, P6, !PT ;  /* 0x00000005060d7c10 */ /* 0x000fe2000b7fe4ff */
[--C-:B------:R-:W-:Y:S02]  /*cb30*/  @!P5 IMAD.IADD R51, R51, 0x1, -R11.reuse ;  /* 0x000000013333d824 */ /* 0x100fe400078e0a0b */
[----:B------:R-:W-:Y:S01]  /*cb40*/  @!P3 IMAD.IADD R52, R52, 0x1, -R11 ;  /* 0x000000013434b824 */ /* 0x000fe200078e0a0b */
[----:B------:R-:W-:Y:S01]  /*cb50*/  ISETP.GT.U32.AND P3, PT, R11, R56, PT ;  /* 0x000000380b00720c */ /* 0x000fe20003f64070 */
[----:B------:R0:W-:Y:S01]  /*cb60*/  STS.U8 [R72+UR9+0x2100], R61 ;  /* 0x0021003d48007988 */ /* 0x0001e20008000009 */
[----:B-1----:R-:W-:-:S03]  /*cb70*/  VIADD R70, R46, 0xfffffff1 ;  /* 0xfffffff12e467836 */ /* 0x002fc60000000000 */
[----:B------:R1:W-:Y:S01]  /*cb80*/  STS.U8 [R72+UR9+0x4100], R65 ;  /* 0x0041004148007988 */ /* 0x0003e20008000009 */
[----:B------:R-:W-:Y:S01]  /*cb90*/  @!P4 IMAD.MOV.U32 R40, RZ, RZ, R10 ;  /* 0x000000ffff28c224 */ /* 0x000fe200078e000a */
[----:B------:R-:W-:Y:S02]  /*cba0*/  PRMT R42, RZ, 0x7610, R42 ;  /* 0x00007610ff2a7816 */ /* 0x000fe4000000002a */
[----:B0-----:R-:W4:Y:S04]  /*cbb0*/  LDL.LU R61, [R1+0xeac] ;  /* 0x000eac00013d7983 */ /* 0x001f280000300800 */
[----:B------:R-:W-:Y:S01]  /*cbc0*/  @!P3 IMAD.IADD R56, R56, 0x1, -R11 ;  /* 0x000000013838b824 */ /* 0x000fe200078e0a0b */
[----:B-1----:R-:W4:Y:S01]  /*cbd0*/  LDL.LU R65, [R1+0xea8] ;  /* 0x000ea80001417983 */ /* 0x002f220000300800 */
[----:B------:R-:W-:-:S03]  /*cbe0*/  @!P4 IMAD.MOV.U32 R41, RZ, RZ, R13 ;  /* 0x000000ffff29c224 */ /* 0x000fc600078e000d */
[----:B------:R0:W-:Y:S04]  /*cbf0*/  STL [R1+0x37c], R10 ;  /* 0x00037c0a01007387 */ /* 0x0001e80000100800 */
[----:B------:R1:W-:Y:S04]  /*cc00*/  STL [R1+0x378], R13 ;  /* 0x0003780d01007387 */ /* 0x0003e80000100800 */
[----:B------:R1:W-:Y:S01]  /*cc10*/  STS.U8 [R72+UR9+0x6100], R64 ;  /* 0x0061004048007988 */ /* 0x0003e20008000009 */
[----:B0-----:R-:W-:Y:S01]  /*cc20*/  IADD3 R10, P3, PT, R7, UR4, RZ ;  /* 0x00000004070a7c10 */ /* 0x001fe2000ff7e0ff */
[----:B------:R-:W-:-:S02]  /*cc30*/  UIMAD UR4, UR12, 0xe, URZ ;  /* 0x0000000e0c0478a4 */ /* 0x000fc4000f8e02ff */
[----:B------:R0:W-:Y:S01]  /*cc40*/  STS.U8 [R72+UR9+0x500], R63 ;  /* 0x0005003f48007988 */ /* 0x0001e20008000009 */
[----:B-1----:R-:W-:Y:S01]  /*cc50*/  IADD3.X R13, PT, PT, R8, UR5, RZ, P3, !PT ;  /* 0x00000005080d7c10 */ /* 0x002fe20009ffe4ff */
[----:B------:R-:W-:Y:S02]  /*cc60*/  USHF.R.S32.HI UR5, URZ, 0x1f, UR4 ;  /* 0x0000001fff057899 */ /* 0x000fe40008011404 */
[----:B------:R1:W-:Y:S01]  /*cc70*/  STS.U8 [R72+UR9+0x2500], R68 ;  /* 0x0025004448007988 */ /* 0x0003e20008000009 */
[----:B------:R-:W-:-:S03]  /*cc80*/  PRMT R38, RZ, 0x7610, R38 ;  /* 0x00007610ff267816 */ /* 0x000fc60000000026 */
[----:B------:R-:W4:Y:S04]  /*cc90*/  LDL.LU R64, [R1+0xea4] ;  /* 0x000ea40001407983 */ /* 0x000f280000300800 */
[----:B0-----:R-:W4:Y:S04]  /*cca0*/  LDL.LU R63, [R1+0xea0] ;  /* 0x000ea000013f7983 */ /* 0x001f280000300800 */
[----:B------:R0:W4:Y:S04]  /*ccb0*/  @!P4 LDG.E.U8 R42, desc[UR24][R40.64] ;  /* 0x00000018282ac981 */ /* 0x000128000c1e1100 */
[----:B-1----:R-:W4:Y:S04]  /*ccc0*/  LDL.LU R68, [R1+0xe9c] ;  /* 0x000e9c0001447983 */ /* 0x002f280000300800 */
[----:B------:R-:W-:Y:S01]  /*ccd0*/  STL [R1+0x384], R10 ;  /* 0x0003840a01007387 */ /* 0x000fe20000100800 */
[----:B0-----:R-:W-:-:S02]  /*cce0*/  @!P4 IMAD.MOV.U32 R40, RZ, RZ, R10 ;  /* 0x000000ffff28c224 */ /* 0x001fc400078e000a */
[----:B------:R-:W-:Y:S01]  /*ccf0*/  @!P4 IMAD.MOV.U32 R41, RZ, RZ, R13 ;  /* 0x000000ffff29c224 */ /* 0x000fe200078e000d */
[----:B------:R-:W-:Y:S04]  /*cd00*/  STL [R1+0x380], R13 ;  /* 0x0003800d01007387 */ /* 0x000fe80000100800 */
[----:B------:R0:W-:Y:S04]  /*cd10*/  STS.U8 [R72+UR9+0x4500], R67 ;  /* 0x0045004348007988 */ /* 0x0001e80008000009 */
[----:B------:R1:W-:Y:S04]  /*cd20*/  STS.U8 [R72+UR9+0x6500], R66 ;  /* 0x0065004248007988 */ /* 0x0003e80008000009 */
[----:B------:R1:W-:Y:S04]  /*cd30*/  STS.U8 [R72+UR9+0x900], R89 ;  /* 0x0009005948007988 */ /* 0x0003e80008000009 */
[----:B0-----:R-:W4:Y:S04]  /*cd40*/  LDL.LU R67, [R1+0xe98] ;  /* 0x000e980001437983 */ /* 0x001f280000300800 */
[----:B-1----:R-:W4:Y:S04]  /*cd50*/  LDL.LU R66, [R1+0xe94] ;  /* 0x000e940001427983 */ /* 0x002f280000300800 */
[----:B------:R0:W4:Y:S04]  /*cd60*/  @!P4 LDG.E.U8 R38, desc[UR24][R40.64] ;  /* 0x000000182826c981 */ /* 0x000128000c1e1100 */
[----:B------:R-:W4:Y:S01]  /*cd70*/  LDL.LU R89, [R1+0xe90] ;  /* 0x000e900001597983 */ /* 0x000f220000300800 */
[----:B------:R-:W-:-:S03]  /*cd80*/  PRMT R12, RZ, 0x7610, R12 ;  /* 0x00007610ff0c7816 */ /* 0x000fc6000000000c */
[----:B------:R1:W-:Y:S04]  /*cd90*/  STS.U8 [R72+UR9+0x2900], R88 ;  /* 0x0029005848007988 */ /* 0x0003e80008000009 */
[----:B------:R0:W-:Y:S04]  /*cda0*/  STS.U8 [R72+UR9+0x4900], R69 ;  /* 0x0049004548007988 */ /* 0x0001e80008000009 */
[----:B------:R0:W-:Y:S01]  /*cdb0*/  STS.U8 [R72+UR9+0x6900], R91 ;  /* 0x0069005b48007988 */ /* 0x0001e20008000009 */
[----:B------:R-:W-:-:S03]  /*cdc0*/  PRMT R29, RZ, 0x7610, R29 ;  /* 0x00007610ff1d7816 */ /* 0x000fc6000000001d */
[----:B------:R-:W-:Y:S04]  /*cdd0*/  STS.U8 [R72+UR9+0xd00], R90 ;  /* 0x000d005a48007988 */ /* 0x000fe80008000009 */
[----:B------:R-:W-:Y:S04]  /*cde0*/  STS.U8 [R72+UR9+0x2d00], R93 ;  /* 0x002d005d48007988 */ /* 0x000fe80008000009 */
[----:B------:R-:W-:Y:S01]  /*cdf0*/  STS.U8 [R72+UR9+0x4d00], R92 ;  /* 0x004d005c48007988 */ /* 0x000fe20008000009 */
[C---:B--2---:R-:W-:Y:S02]  /*ce00*/  ISETP.GT.U32.AND P6, PT, R11.reuse, R60, PT ;  /* 0x0000003c0b00720c */ /* 0x044fe40003fc4070 */
[----:B------:R-:W-:-:S11]  /*ce10*/  ISETP.GT.U32.AND P5, PT, R11, R55, PT ;  /* 0x000000370b00720c */ /* 0x000fd60003fa4070 */
[--C-:B------:R-:W-:Y:S02]  /*ce20*/  @!P6 IMAD.IADD R60, R60, 0x1, -R11.reuse ;  /* 0x000000013c3ce824 */ /* 0x100fe400078e0a0b */
[----:B------:R-:W-:Y:S01]  /*ce30*/  @!P5 IMAD.IADD R55, R55, 0x1, -R11 ;  /* 0x000000013737d824 */ /* 0x000fe200078e0a0b */
[----:B------:R-:W-:-:S13]  /*ce40*/  ISETP.GT.U32.AND P5, PT, R11, R59, PT ;  /* 0x0000003b0b00720c */ /* 0x000fda0003fa4070 */
[----:B------:R-:W-:Y:S01]  /*ce50*/  @!P5 IMAD.IADD R59, R59, 0x1, -R11 ;  /* 0x000000013b3bd824 */ /* 0x000fe200078e0a0b */
[----:B------:R-:W-:-:S04]  /*ce60*/  IADD3 R10, P5, PT, R0, UR4, RZ ;  /* 0x00000004000a7c10 */ /* 0x000fc8000ffbe0ff */
[----:B------:R-:W-:Y:S01]  /*ce70*/  IADD3.X R13, PT, PT, R2, UR5, RZ, P5, !PT ;  /* 0x00000005020d7c10 */ /* 0x000fe2000affe4ff */
[----:B------:R2:W-:Y:S04]  /*ce80*/  STL [R1+0x7c8], R10 ;  /* 0x0007c80a01007387 */ /* 0x0005e80000100800 */
[----:B------:R2:W-:Y:S04]  /*ce90*/  STL [R1+0x7c4], R13 ;  /* 0x0007c40d01007387 */ /* 0x0005e80000100800 */
[----:B-1----:R-:W4:Y:S04]  /*cea0*/  LDL.LU R88, [R1+0xe8c] ;  /* 0x000e8c0001587983 */ /* 0x002f280000300800 */
[----:B0-----:R-:W4:Y:S04]  /*ceb0*/  LDL.LU R69, [R1+0xe88] ;  /* 0x000e880001457983 */ /* 0x001f280000300800 */
[----:B------:R-:W4:Y:S04]  /*cec0*/  LDL.LU R91, [R1+0xe84] ;  /* 0x000e8400015b7983 */ /* 0x000f280000300800 */
[----:B------:R-:W4:Y:S04]  /*ced0*/  LDL.LU R73, [R1] ;  /* 0x0000000001497983 */ /* 0x000f280000300800 */
[----:B------:R-:W4:Y:S01]  /*cee0*/  LDL.LU R17, [R1+0x8] ;  /* 0x0000080001117983 */ /* 0x000f220000300800 */
[----:B---3--:R-:W-:-:S13]  /*cef0*/  ISETP.GT.U32.AND P6, PT, R11, R62, PT ;  /* 0x0000003e0b00720c */ /* 0x008fda0003fc4070 */
[----:B------:R-:W-:Y:S01]  /*cf00*/  @!P6 IMAD.IADD R62, R62, 0x1, -R11 ;  /* 0x000000013e3ee824 */ /* 0x000fe200078e0a0b */
[----:B------:R-:W-:-:S13]  /*cf10*/  ISETP.GE.U32.AND P6, PT, R70, 0x7fffffb2, PT ;  /* 0x7fffffb24600780c */ /* 0x000fda0003fc6070 */
[----:B------:R-:W-:Y:S01]  /*cf20*/  @!P6 IMAD.MOV.U32 R40, RZ, RZ, R10 ;  /* 0x000000ffff28e224 */ /* 0x000fe200078e000a */
[----:B--2---:R-:W-:Y:S01]  /*cf30*/  IADD3 R10, P5, PT, R3, UR4, RZ ;  /* 0x00000004030a7c10 */ /* 0x004fe2000ffbe0ff */
[----:B------:R-:W-:-:S03]  /*cf40*/  @!P6 IMAD.MOV.U32 R41, RZ, RZ, R13 ;  /* 0x000000ffff29e224 */ /* 0x000fc600078e000d */
[----:B------:R-:W-:Y:S01]  /*cf50*/  IADD3.X R13, PT, PT, R4, UR5, RZ, P5, !PT ;  /* 0x00000005040d7c10 */ /* 0x000fe2000affe4ff */
[----:B------:R-:W-:Y:S04]  /*cf60*/  STL [R1+0x7d0], R10 ;  /* 0x0007d00a01007387 */ /* 0x000fe80000100800 */
[----:B------:R0:W2:Y:S04]  /*cf70*/  @!P6 LDG.E.U8 R12, desc[UR24][R40.64] ;  /* 0x00000018280ce981 */ /* 0x0000a8000c1e1100 */
[----:B------:R1:W-:Y:S01]  /*cf80*/  STL [R1+0x7cc], R13 ;  /* 0x0007cc0d01007387 */ /* 0x0003e20000100800 */
[----:B0-----:R-:W-:Y:S01]  /*cf90*/  @!P6 IMAD.MOV.U32 R41, RZ, RZ, R13 ;  /* 0x000000ffff29e224 */ /* 0x001fe200078e000d */
[----:B-1----:R-:W-:Y:S01]  /*cfa0*/  IADD3 R13, P5, PT, R5, UR4, RZ ;  /* 0x00000004050d7c10 */ /* 0x002fe2000ffbe0ff */
[----:B------:R-:W-:-:S02]  /*cfb0*/  @!P6 IMAD.MOV.U32 R40, RZ, RZ, R10 ;  /* 0x000000ffff28e224 */ /* 0x000fc400078e000a */
[----:B------:R-:W3:Y:S01]  /*cfc0*/  LDL.LU R10, [R1+0x4] ;  /* 0x00000400010a7983 */ /* 0x000ee20000300800 */
[----:B------:R-:W-:-:S03]  /*cfd0*/  IADD3.X R18, PT, PT, R6, UR5, RZ, P5, !PT ;  /* 0x0000000506127c10 */ /* 0x000fc6000affe4ff */
[----:B------:R-:W2:Y:S04]  /*cfe0*/  LDL.LU R90, [R1+0xe80] ;  /* 0x000e8000015a7983 */ /* 0x000ea80000300800 */
[----:B------:R-:W2:Y:S04]  /*cff0*/  LDL.LU R93, [R1+0xe7c] ;  /* 0x000e7c00015d7983 */ /* 0x000ea80000300800 */
[----:B------:R-:W2:Y:S04]  /*d000*/  LDL.LU R92, [R1+0xe78] ;  /* 0x000e7800015c7983 */ /* 0x000ea80000300800 */
[----:B------:R-:W-:Y:S04]  /*d010*/  STL [R1+0x7d8], R13 ;  /* 0x0007d80d01007387 */ /* 0x000fe80000100800 */
[----:B------:R0:W-:Y:S04]  /*d020*/  STL [R1+0x7d4], R18 ;  /* 0x0007d41201007387 */ /* 0x0001e80000100800 */
[----:B------:R1:W2:Y:S04]  /*d030*/  @!P6 LDG.E.U8 R29, desc[UR24][R40.64] ;  /* 0x00000018281de981 */ /* 0x0002a8000c1e1100 */
[----:B------:R-:W2:Y:S04]  /*d040*/  LDL.LU R45, [R1+0x1c0] ;  /* 0x0001c000012d7983 */ /* 0x000ea80000300800 */
[----:B------:R-:W2:Y:S01]  /*d050*/  LDL.LU R39, [R1+0x1ac] ;  /* 0x0001ac0001277983 */ /* 0x000ea20000300800 */
[----:B-1----:R-:W-:-:S03]  /*d060*/  @!P6 IMAD.MOV.U32 R41, RZ, RZ, R18 ;  /* 0x000000ffff29e224 */ /* 0x002fc600078e0012 */
[----:B0-----:R-:W2:Y:S04]  /*d070*/  LDL.LU R18, [R1+0x1a8] ;  /* 0x0001a80001127983 */ /* 0x001ea80000300800 */
[----:B------:R-:W2:Y:S04]  /*d080*/  LDL.LU R74, [R1+0x1a4] ;  /* 0x0001a400014a7983 */ /* 0x000ea80000300800 */
[----:B------:R-:W2:Y:S04]  /*d090*/  LDL.LU R75, [R1+0x1a0] ;  /* 0x0001a000014b7983 */ /* 0x000ea80000300800 */
[----:B------:R-:W2:Y:S04]  /*d0a0*/  LDL.LU R76, [R1+0x19c] ;  /* 0x00019c00014c7983 */ /* 0x000ea80000300800 */
[----:B------:R-:W2:Y:S04]  /*d0b0*/  LDL.LU R77, [R1+0x198] ;  /* 0x00019800014d7983 */ /* 0x000ea80000300800 */
[----:B------:R-:W2:Y:S04]  /*d0c0*/  LDL.LU R82, [R1+0x194] ;  /* 0x0001940001527983 */ /* 0x000ea80000300800 */
[----:B------:R-:W3:Y:S04]  /*d0d0*/  LDL.LU R84, [R1+0x190] ;  /* 0x0001900001547983 */ /* 0x000ee80000300800 */
[----:B------:R-:W4:Y:S04]  /*d0e0*/  LDL.LU R85, [R1+0x18c] ;  /* 0x00018c0001557983 */ /* 0x000f280000300800 */
[----:B------:R-:W4:Y:S04]  /*d0f0*/  LDL.LU R78, [R1+0x188] ;  /* 0x00018800014e7983 */ /* 0x000f280000300800 */
[----:B------:R-:W4:Y:S04]  /*d100*/  LDL.LU R79, [R1+0x184] ;  /* 0x00018400014f7983 */ /* 0x000f280000300800 */
[----:B------:R-:W4:Y:S04]  /*d110*/  LDL.LU R80, [R1+0x180] ;  /* 0x0001800001507983 */ /* 0x000f280000300800 */
[----:B------:R-:W4:Y:S01]  /*d120*/  LDL.LU R86, [R1+0x17c] ;  /* 0x00017c0001567983 */ /* 0x000f220000300800 */
[----:B------:R-:W-:-:S03]  /*d130*/  @!P6 IMAD.MOV.U32 R40, RZ, RZ, R13 ;  /* 0x000000ffff28e224 */ /* 0x000fc600078e000d */
[----:B------:R-:W4:Y:S04]  /*d140*/  LDL.LU R81, [R1+0x178] ;  /* 0x0001780001517983 */ /* 0x000f280000300800 */
[----:B------:R-:W4:Y:S04]  /*d150*/  LDL.LU R83, [R1+0x174] ;  /* 0x0001740001537983 */ /* 0x000f280000300800 */
[----:B------:R-:W4:Y:S04]  /*d160*/  LDL.LU R13, [R1+0x170] ;  /* 0x00017000010d7983 */ /* 0x000f280000300800 */
[----:B--2---:R0:W-:Y:S04]  /*d170*/  STS.U8 [R72+UR9+0x5500], R82 ;  /* 0x0055005248007988 */ /* 0x0041e80008000009 */
[----:B---3--:R1:W-:Y:S04]  /*d180*/  STS.U8 [R72+UR9+0x7500], R84 ;  /* 0x0075005448007988 */ /* 0x0083e80008000009 */
[----:B0-----:R-:W2:Y:S04]  /*d190*/  LDL.LU R82, [R1+0x16c] ;  /* 0x00016c0001527983 */ /* 0x001ea80000300800 */
[----:B-1----:R-:W3:Y:S04]  /*d1a0*/  LDL.LU R84, [R1+0x168] ;  /* 0x0001680001547983 */ /* 0x002ee80000300800 */
[----:B----4-:R0:W-:Y:S04]  /*d1b0*/  STS.U8 [R72+UR9+0x1900], R85 ;  /* 0x0019005548007988 */ /* 0x0101e80008000009 */
[----:B------:R1:W-:Y:S04]  /*d1c0*/  STS.U8 [R72+UR9+0x1d00], R86 ;  /* 0x001d005648007988 */ /* 0x0003e80008000009 */
[----:B0-----:R-:W4:Y:S04]  /*d1d0*/  LDL.LU R85, [R1+0x164] ;  /* 0x0001640001557983 */ /* 0x001f280000300800 */
[----:B-1----:R-:W4:Y:S04]  /*d1e0*/  LDL.LU R86, [R1+0x160] ;  /* 0x0001600001567983 */ /* 0x002f280000300800 */
[----:B------:R0:W-:Y:S04]  /*d1f0*/  STS.U8 [R72+UR9+0x6d00], R45 ;  /* 0x006d002d48007988 */ /* 0x0001e80008000009 */
[----:B------:R-:W4:Y:S04]  /*d200*/  LDL.LU R87, [R1+0x15c] ;  /* 0x00015c0001577983 */ /* 0x000f280000300800 */
[----:B------:R1:W-:Y:S04]  /*d210*/  STS.U8 [R72+UR9+0x1100], R39 ;  /* 0x0011002748007988 */ /* 0x0003e80008000009 */
[----:B0-----:R-:W4:Y:S04]  /*d220*/  LDL.LU R45, [R1+0x158] ;  /* 0x00015800012d7983 */ /* 0x001f280000300800 */
[----:B------:R0:W-:Y:S04]  /*d230*/  STS.U8 [R72+UR9+0x3100], R18 ;  /* 0x0031001248007988 */ /* 0x0001e80008000009 */
[----:B-1----:R-:W4:Y:S04]  /*d240*/  LDL.LU R39, [R1+0x154] ;  /* 0x0001540001277983 */ /* 0x002f280000300800 */
[----:B------:R1:W-:Y:S04]  /*d250*/  STS.U8 [R72+UR9+0x7d00], R13 ;  /* 0x007d000d48007988 */ /* 0x0003e80008000009 */
[----:B0-----:R-:W4:Y:S04]  /*d260*/  LDL.LU R18, [R1+0x150] ;  /* 0x0001500001127983 */ /* 0x001f280000300800 */
[----:B-1----:R-:W4:Y:S04]  /*d270*/  LDL.LU R13, [R1+0x14c] ;  /* 0x00014c00010d7983 */ /* 0x002f280000300800 */
[----:B------:R0:W-:Y:S01]  /*d280*/  STS.U8 [R72+UR9+0x5100], R74 ;  /* 0x0051004a48007988 */ /* 0x0001e20008000009 */
[----:B------:R-:W-:-:S03]  /*d290*/  LOP3.LUT R70, R71, 0x30, RZ, 0x3c, !PT ;  /* 0x0000003047467812 */ /* 0x000fc600078e3cff */
[----:B------:R1:W-:Y:S04]  /*d2a0*/  STS.U8 [R72+UR9+0x7100], R75 ;  /* 0x0071004b48007988 */ /* 0x0003e80008000009 */
        /* <DEDUP_REMOVED lines=11> */
[----:B------:R0:W-:Y:S04]  /*d360*/  STS.U8 [R72+UR9+0x7900], R80 ;  /* 0x0079005048007988 */ /* 0x0001e80008000009 */
[----:B-1----:R-:W4:Y:S04]  /*d370*/  LDL.LU R79, [R1+0x130] ;  /* 0x00013000014f7983 */ /* 0x002f280000300800 */
[----:B------:R1:W-:Y:S04]  /*d380*/  STS.U8 [R72+UR9+0x3d00], R81 ;  /* 0x003d005148007988 */ /* 0x0003e80008000009 */
[----:B0-----:R-:W4:Y:S04]  /*d390*/  LDL.LU R80, [R1+0x12c] ;  /* 0x00012c0001507983 */ /* 0x001f280000300800 */
[----:B-1----:R-:W4:Y:S04]  /*d3a0*/  LDL.LU R81, [R1+0x128] ;  /* 0x0001280001517983 */ /* 0x002f280000300800 */
[----:B--2---:R0:W-:Y:S04]  /*d3b0*/  STS.U8 [R70+UR9+0x180], R82 ;  /* 0x0001805246007988 */ /* 0x0041e80008000009 */
[----:B---3--:R1:W-:Y:S04]  /*d3c0*/  STS.U8 [R70+UR9+0x2180], R84 ;  /* 0x0021805446007988 */ /* 0x0083e80008000009 */
[----:B0-----:R-:W2:Y:S04]  /*d3d0*/  LDL.LU R82, [R1+0x124] ;  /* 0x0001240001527983 */ /* 0x001ea80000300800 */
[----:B-1----:R-:W3:Y:S04]  /*d3e0*/  LDL.LU R84, [R1+0x120] ;  /* 0x0001200001547983 */ /* 0x002ee80000300800 */
[----:B----4-:R0:W-:Y:S04]  /*d3f0*/  STS.U8 [R70+UR9+0x4180], R85 ;  /* 0x0041805546007988 */ /* 0x0101e80008000009 */
[----:B------:R1:W-:Y:S04]  /*d400*/  STS.U8 [R70+UR9+0x6180], R86 ;  /* 0x0061805646007988 */ /* 0x0003e80008000009 */
[----:B0-----:R-:W4:Y:S04]  /*d410*/  LDL.LU R85, [R1+0x114] ;  /* 0x0001140001557983 */ /* 0x001f280000300800 */
[----:B-1----:R-:W2:Y:S04]  /*d420*/  LDL.LU R86, [R1+0x110] ;  /* 0x0001100001567983 */ /* 0x002ea80000300800 */
[----:B------:R-:W-:Y:S04]  /*d430*/  STS.U8 [R70+UR9+0x580], R87 ;  /* 0x0005805746007988 */ /* 0x000fe80008000009 */
[----:B------:R0:W-:Y:S04]  /*d440*/  STS.U8 [R70+UR9+0x980], R13 ;  /* 0x0009800d46007988 */ /* 0x0001e80008000009 */
[----:B0-----:R-:W2:Y:S04]  /*d450*/  LDL.LU R13, [R1+0x10c] ;  /* 0x00010c00010d7983 */ /* 0x001ea80000300800 */
[----:B------:R-:W-:Y:S04]  /*d460*/  STS.U8 [R70+UR9+0x2580], R45 ;  /* 0x0025802d46007988 */ /* 0x000fe80008000009 */
[----:B------:R-:W-:Y:S04]  /*d470*/  STS.U8 [R70+UR9+0x4580], R39 ;  /* 0x0045802746007988 */ /* 0x000fe80008000009 */
[----:B------:R-:W-:Y:S04]  /*d480*/  STS.U8 [R70+UR9+0x6980], R76 ;  /* 0x0069804c46007988 */ /* 0x000fe80008000009 */
[----:B------:R0:W-:Y:S04]  /*d490*/  STS.U8 [R70+UR9+0xd80], R83 ;  /* 0x000d805346007988 */ /* 0x0001e80008000009 */
[----:B0-----:R-:W2:Y:S04]  /*d4a0*/  LDL.LU R83, [R1+0x108] ;  /* 0x0001080001537983 */ /* 0x001ea80000300800 */
[----:B------:R-:W2:Y:S04]  /*d4b0*/  LDL.LU R47, [R1+0x104] ;  /* 0x00010400012f7983 */ /* 0x000ea80000300800 */
[----:B------:R-:W2:Y:S04]  /*d4c0*/  LDL.LU R48, [R1+0x100] ;  /* 0x0001000001307983 */ /* 0x000ea80000300800 */
[----:B------:R-:W2:Y:S04]  /*d4d0*/  LDL.LU R43, [R1+0xfc] ;  /* 0x0000fc00012b7983 */ /* 0x000ea80000300800 */
[----:B------:R-:W2:Y:S04]  /*d4e0*/  LDL.LU R76, [R1+0xf8] ;  /* 0x0000f800014c7983 */ /* 0x000ea80000300800 */
[----:B---3--:R0:W-:Y:S04]  /*d4f0*/  STS.U8 [R70+UR9+0x7180], R84 ;  /* 0x0071805446007988 */ /* 0x0081e80008000009 */
[----:B0-----:R-:W3:Y:S04]  /*d500*/  LDL.LU R84, [R1+0xf4] ;  /* 0x0000f40001547983 */ /* 0x001ee80000300800 */
[----:B------:R-:W3:Y:S04]  /*d510*/  LDL.LU R44, [R1+0xf0] ;  /* 0x0000f000012c7983 */ /* 0x000ee80000300800 */
[----:B------:R-:W3:Y:S04]  /*d520*/  LDL.LU R87, [R1+0xec] ;  /* 0x0000ec0001577983 */ /* 0x000ee80000300800 */
[----:B------:R-:W3:Y:S04]  /*d530*/  LDL.LU R45, [R1+0xe8] ;  /* 0x0000e800012d7983 */ /* 0x000ee80000300800 */
[----:B----4-:R0:W-:Y:S04]  /*d540*/  STS.U8 [R70+UR9+0x1580], R85 ;  /* 0x0015805546007988 */ /* 0x0101e80008000009 */
[----:B------:R-:W4:Y:S04]  /*d550*/  LDL.LU R39, [R1+0xe4] ;  /* 0x0000e40001277983 */ /* 0x000f280000300800 */
[----:B--2---:R1:W-:Y:S04]  /*d560*/  STS.U8 [R70+UR9+0x3580], R86 ;  /* 0x0035805646007988 */ /* 0x0043e80008000009 */
[----:B0-----:R-:W2:Y:S04]  /*d570*/  LDL.LU R85, [R1+0xe0] ;  /* 0x0000e00001557983 */ /* 0x001ea80000300800 */
[----:B-1----:R-:W2:Y:S04]  /*d580*/  LDL.LU R86, [R1+0xdc] ;  /* 0x0000dc0001567983 */ /* 0x002ea80000300800 */
[----:B------:R0:W-:Y:S04]  /*d590*/  STS.U8 [R70+UR9+0x5580], R13 ;  /* 0x0055800d46007988 */ /* 0x0001e80008000009 */
[----:B0-----:R-:W2:Y:S04]  /*d5a0*/  LDL.LU R13, [R1+0xd8] ;  /* 0x0000d800010d7983 */ /* 0x001ea80000300800 */
[----:B------:R0:W-:Y:S04]  /*d5b0*/  STS.U8 [R70+UR9+0x6580], R18 ;  /* 0x0065801246007988 */ /* 0x0001e80008000009 */
[----:B------:R1:W-:Y:S04]  /*d5c0*/  STS.U8 [R70+UR9+0x2980], R74 ;  /* 0x0029804a46007988 */ /* 0x0003e80008000009 */
[----:B------:R1:W-:Y:S04]  /*d5d0*/  STS.U8 [R70+UR9+0x4980], R75 ;  /* 0x0049804b46007988 */ /* 0x0003e80008000009 */
[----:B0-----:R-:W2:Y:S04]  /*d5e0*/  LDL.LU R18, [R1+0xd4] ;  /* 0x0000d40001127983 */ /* 0x001ea80000300800 */
[----:B-1----:R-:W2:Y:S04]  /*d5f0*/  LDL.LU R74, [R1+0xd0] ;  /* 0x0000d000014a7983 */ /* 0x002ea80000300800 */
[----:B------:R0:W-:Y:S04]  /*d600*/  STS.U8 [R70+UR9+0x2d80], R77 ;  /* 0x002d804d46007988 */ /* 0x0001e80008000009 */
[----:B------:R-:W2:Y:S04]  /*d610*/  LDL.LU R75, [R1+0xcc] ;  /* 0x0000cc00014b7983 */ /* 0x000ea80000300800 */
[----:B0-----:R-:W2:Y:S04]  /*d620*/  LDL.LU R77, [R1+0xc8] ;  /* 0x0000c800014d7983 */ /* 0x001ea80000300800 */
[----:B------:R0:W-:Y:S04]  /*d630*/  STS.U8 [R70+UR9+0x4d80], R78 ;  /* 0x004d804e46007988 */ /* 0x0001e80008000009 */
[----:B------:R1:W-:Y:S04]  /*d640*/  STS.U8 [R70+UR9+0x7980], R76 ;  /* 0x0079804c46007988 */ /* 0x0003e80008000009 */
[----:B------:R1:W-:Y:S04]  /*d650*/  STS.U8 [R70+UR9+0x6d80], R79 ;  /* 0x006d804f46007988 */ /* 0x0003e80008000009 */
[----:B0-----:R-:W2:Y:S01]  /*d660*/  LDL.LU R78, [R1+0xc4] ;  /* 0x0000c400014e7983 */ /* 0x001ea20000300800 */
[----:B-1----:R-:W-:-:S03]  /*d670*/  LOP3.LUT R76, R71, 0x40, RZ, 0x3c, !PT ;  /* 0x00000040474c7812 */ /* 0x002fc600078e3cff */
[----:B------:R0:W-:Y:S04]  /*d680*/  STS.U8 [R70+UR9+0x1180], R80 ;  /* 0x0011805046007988 */ /* 0x0001e80008000009 */
[----:B------:R-:W2:Y:S04]  /*d690*/  LDL.LU R79, [R1+0xc0] ;  /* 0x0000c000014f7983 */ /* 0x000ea80000300800 */
[----:B------:R1:W-:Y:S04]  /*d6a0*/  STS.U8 [R70+UR9+0x3180], R81 ;  /* 0x0031805146007988 */ /* 0x0003e80008000009 */
[----:B0-----:R-:W2:Y:S04]  /*d6b0*/  LDL.LU R80, [R1+0xbc] ;  /* 0x0000bc0001507983 */ /* 0x001ea80000300800 */
[----:B------:R0:W-:Y:S04]  /*d6c0*/  STS.U8 [R70+UR9+0x5180], R82 ;  /* 0x0051805246007988 */ /* 0x0001e80008000009 */
[----:B-1----:R-:W2:Y:S04]  /*d6d0*/  LDL.LU R81, [R1+0xb8] ;  /* 0x0000b80001517983 */ /* 0x002ea80000300800 */
[----:B------:R1:W-:Y:S04]  /*d6e0*/  STS.U8 [R70+UR9+0x7580], R83 ;  /* 0x0075805346007988 */ /* 0x0003e80008000009 */
[----:B0-----:R-:W2:Y:S04]  /*d6f0*/  LDL.LU R82, [R1+0xb4] ;  /* 0x0000b40001527983 */ /* 0x001ea80000300800 */
[----:B------:R-:W-:Y:S04]  /*d700*/  STS.U8 [R70+UR9+0x1980], R47 ;  /* 0x0019802f46007988 */ /* 0x000fe80008000009 */
[----:B------:R-:W-:Y:S04]  /*d710*/  STS.U8 [R70+UR9+0x3980], R48 ;  /* 0x0039803046007988 */ /* 0x000fe80008000009 */
[----:B------:R-:W-:Y:S04]  /*d720*/  STS.U8 [R70+UR9+0x5980], R43 ;  /* 0x0059802b46007988 */ /* 0x000fe80008000009 */
[----:B-1----:R-:W2:Y:S01]  /*d730*/  LDL.LU R83, [R1+0xb0] ;  /* 0x0000b00001537983 */ /* 0x002ea20000300800 */
[----:B------:R-:W-:-:S13]  /*d740*/  ISETP.GT.U32.AND P4, PT, R11, R61, PT ;  /* 0x0000003d0b00720c */ /* 0x000fda0003f84070 */
[----:B------:R-:W-:Y:S01]  /*d750*/  @!P4 IMAD.IADD R61, R61, 0x1, -R11 ;  /* 0x000000013d3dc824 */ /* 0x000fe200078e0a0b */
[----:B------:R-:W-:-:S13]  /*d760*/  ISETP.GT.U32.AND P4, PT, R11, R64, PT ;  /* 0x000000400b00720c */ /* 0x000fda0003f84070 */
[----:B------:R-:W-:Y:S01]  /*d770*/  @!P4 IMAD.IADD R64, R64, 0x1, -R11 ;  /* 0x000000014040c824 */ /* 0x000fe200078e0a0b */
[----:B------:R-:W-:-:S13]  /*d780*/  ISETP.GT.U32.AND P4, PT, R11, R68, PT ;  /* 0x000000440b00720c */ /* 0x000fda0003f84070 */
[----:B------:R-:W-:Y:S01]  /*d790*/  @!P4 IMAD.IADD R68, R68, 0x1, -R11 ;  /* 0x000000014444c824 */ /* 0x000fe200078e0a0b */
[----:B------:R-:W-:-:S13]  /*d7a0*/  ISETP.GT.U32.AND P4, PT, R11, R66, PT ;  /* 0x000000420b00720c */ /* 0x000fda0003f84070 */
[--C-:B------:R-:W-:Y:S01]  /*d7b0*/  @!P4 IMAD.IADD R66, R66, 0x1, -R11.reuse ;  /* 0x000000014242c824 */ /* 0x100fe200078e0a0b */
[C---:B------:R-:W-:Y:S01]  /*d7c0*/  ISETP.GT.U32.AND P4, PT, R11.reuse, R88, PT ;  /* 0x000000580b00720c */ /* 0x040fe20003f84070 */
[----:B---3--:R0:W-:Y:S04]  /*d7d0*/  STS.U8 [R70+UR9+0x1d80], R84 ;  /* 0x001d805446007988 */ /* 0x0081e80008000009 */
[----:B------:R-:W-:Y:S04]  /*d7e0*/  STS.U8 [R70+UR9+0x3d80], R44 ;  /* 0x003d802c46007988 */ /* 0x000fe80008000009 */
[----:B------:R-:W-:Y:S04]  /*d7f0*/  STS.U8 [R70+UR9+0x5d80], R87 ;  /* 0x005d805746007988 */ /* 0x000fe80008000009 */
[----:B------:R-:W-:Y:S04]  /*d800*/  STS.U8 [R70+UR9+0x7d80], R45 ;  /* 0x007d802d46007988 */ /* 0x000fe80008000009 */
[----:B0-----:R-:W3:Y:S04]  /*d810*/  LDL.LU R84, [R1+0xac] ;  /* 0x0000ac0001547983 */ /* 0x001ee80000300800 */
[----:B----4-:R-:W-:Y:S04]  /*d820*/  STS.U8 [R76+UR9+0x200], R39 ;  /* 0x000200274c007988 */ /* 0x010fe80008000009 */
[----:B--2---:R0:W-:Y:S04]  /*d830*/  STS.U8 [R76+UR9+0x2200], R85 ;  /* 0x002200554c007988 */ /* 0x0041e80008000009 */
[----:B------:R1:W-:Y:S04]  /*d840*/  STS.U8 [R76+UR9+0x4200], R86 ;  /* 0x004200564c007988 */ /* 0x0003e80008000009 */
[----:B0-----:R-:W2:Y:S04]  /*d850*/  LDL.LU R85, [R1+0xa8] ;  /* 0x0000a80001557983 */ /* 0x001ea80000300800 */
[----:B-1----:R-:W4:Y:S01]  /*d860*/  LDL.LU R86, [R1+0xa4] ;  /* 0x0000a40001567983 */ /* 0x002f220000300800 */
[----:B------:R-:W-:Y:S01]  /*d870*/  @!P4 IMAD.IADD R88, R88, 0x1, -R11 ;  /* 0x000000015858c824 */ /* 0x000fe200078e0a0b */
[----:B------:R-:W-:-:S13]  /*d880*/  ISETP.GT.U32.AND P4, PT, R11, R91, PT ;  /* 0x0000005b0b00720c */ /* 0x000fda0003f84070 */
        /* <DEDUP_REMOVED lines=21> */
[----:B------:R-:W-:Y:S02]  /*d9e0*/  ISETP.GT.U32.AND P4, PT, R11, R27, PT ;  /* 0x0000001b0b00720c */ /* 0x000fe40003f84070 */
[----:B------:R-:W-:-:S06]  /*d9f0*/  PRMT R9, RZ, 0x7610, R9 ;  /* 0x00007610ff097816 */ /* 0x000fcc0000000009 */
[----:B------:R0:W4:Y:S05]  /*da00*/  @!P6 LDG.E.U8 R9, desc[UR24][R40.64] ;  /* 0x000000182809e981 */ /* 0x00012a000c1e1100 */
[----:B------:R-:W-:Y:S01]  /*da10*/  @!P4 IMAD.IADD R27, R27, 0x1, -R11 ;  /* 0x000000011b1bc824 */ /* 0x000fe200078e0a0b */
[----:B------:R-:W-:Y:S01]  /*da20*/  ISETP.GT.U32.AND P4, PT, R11, R25, PT ;  /* 0x000000190b00720c */ /* 0x000fe20003f84070 */
[----:B0-----:R-:W-:-:S12]  /*da30*/  VIADD R40, R46, 0xfffffff8 ;  /* 0xfffffff82e287836 */ /* 0x001fd80000000000 */
[--C-:B------:R-:W-:Y:S01]  /*da40*/  @!P4 IMAD.IADD R25, R25, 0x1, -R11.reuse ;  /* 0x000000011919c824 */ /* 0x100fe200078e0a0b */
[----:B------:R-:W-:Y:S02]  /*da50*/  ISETP.GT.U32.AND P4, PT, R11, R23, PT ;  /* 0x000000170b00720c */ /* 0x000fe40003f84070 */
[----:B------:R-:W-:Y:S01]  /*da60*/  ISETP.GE.U32.AND P5, PT, R40, 0x7fffffb9, PT ;  /* 0x7fffffb92800780c */ /* 0x000fe20003fa6070 */
[----:B------:R-:W-:Y:S01]  /*da70*/  VIADD R40, R46, 0xfffffff0 ;  /* 0xfffffff02e287836 */ /* 0x000fe20000000000 */
[----:B------:R0:W-:Y:S04]  /*da80*/  STS.U8 [R76+UR9+0x6200], R13 ;  /* 0x0062000d4c007988 */ /* 0x0001e80008000009 */
[----:B0-----:R-:W4:Y:S05]  /*da90*/  LDL.LU R13, [R1+0xa0] ;  /* 0x0000a000010d7983 */ /* 0x001f2a0000300800 */
[----:B------:R-:W-:Y:S01]  /*daa0*/  @!P4 IMAD.IADD R23, R23, 0x1, -R11 ;  /* 0x000000011717c824 */ /* 0x000fe200078e0a0b */
[----:B------:R-:W-:Y:S01]  /*dab0*/  ISETP.GE.U32.AND P4, PT, R40, 0x7fffffb1, PT ;  /* 0x7fffffb12800780c */ /* 0x000fe20003f86070 */
[----:B------:R-:W4:Y:S04]  /*dac0*/  LDL.LU R41, [R1+0x9c] ;  /* 0x00009c0001297983 */ /* 0x000f280000300800 */
        /* <DEDUP_REMOVED lines=31> */
[----:B---3--:R0:W-:Y:S04]  /*dcc0*/  STS.U8 [R76+UR9+0x4e00], R84 ;  /* 0x004e00544c007988 */ /* 0x0081e80008000009 */
[----:B-1----:R-:W3:Y:S04]  /*dcd0*/  LDL.LU R83, [R1+0x58] ;  /* 0x0000580001537983 */ /* 0x002ee80000300800 */
[----:B--2---:R1:W-:Y:S04]  /*dce0*/  STS.U8 [R76+UR9+0x6e00], R85 ;  /* 0x006e00554c007988 */ /* 0x0043e80008000009 */
[----:B0-----:R-:W2:Y:S04]  /*dcf0*/  LDL.LU R84, [R1+0x54] ;  /* 0x0000540001547983 */ /* 0x001ea80000300800 */
[----:B----4-:R0:W-:Y:S04]  /*dd00*/  STS.U8 [R76+UR9+0x1200], R86 ;  /* 0x001200564c007988 */ /* 0x0101e80008000009 */
[----:B-1----:R-:W4:Y:S04]  /*dd10*/  LDL.LU R85, [R1+0x50] ;  /* 0x0000500001557983 */ /* 0x002f280000300800 */
[----:B0-----:R-:W2:Y:S01]  /*dd20*/  LDL.LU R86, [R1+0x4c] ;  /* 0x00004c0001567983 */ /* 0x001ea20000300800 */
[----:B------:R-:W-:-:S03]  /*dd30*/  LOP3.LUT R71, R71, 0x50, RZ, 0x3c, !PT ;  /* 0x0000005047477812 */ /* 0x000fc600078e3cff */
[----:B------:R0:W-:Y:S04]  /*dd40*/  STS.U8 [R76+UR9+0x3200], R13 ;  /* 0x0032000d4c007988 */ /* 0x0001e80008000009 */
[----:B------:R1:W-:Y:S04]  /*dd50*/  STS.U8 [R76+UR9+0x5200], R41 ;  /* 0x005200294c007988 */ /* 0x0003e80008000009 */
[----:B------:R1:W-:Y:S04]  /*dd60*/  STS.U8 [R76+UR9+0x7200], R54 ;  /* 0x007200364c007988 */ /* 0x0003e80008000009 */
[----:B0-----:R-:W4:Y:S04]  /*dd70*/  LDL.LU R13, [R1+0x18] ;  /* 0x00001800010d7983 */ /* 0x001f280000300800 */
[----:B-1----:R-:W4:Y:S04]  /*dd80*/  LDL.LU R41, [R1+0xe74] ;  /* 0x000e740001297983 */ /* 0x002f280000300800 */
[----:B------:R-:W4:Y:S04]  /*dd90*/  LDL.LU R54, [R1+0xe70] ;  /* 0x000e700001367983 */ /* 0x000f280000300800 */
        /* <DEDUP_REMOVED lines=24> */
[----:B------:R-:W4:Y:S04]  /*df20*/  LDL.LU R77, [R1+0xe3c] ;  /* 0x000e3c00014d7983 */ /* 0x000f280000300800 */
[----:B------:R0:W-:Y:S04]  /*df30*/  STS.U8 [R71+UR9+0x280], R87 ;  /* 0x0002805747007988 */ /* 0x0001e80008000009 */
[----:B------:R1:W-:Y:S04]  /*df40*/  STS.U8 [R71+UR9+0x2280], R45 ;  /* 0x0022802d47007988 */ /* 0x0003e80008000009 */
[----:B------:R3:W-:Y:S04]  /*df50*/  STS.U8 [R71+UR9+0x4280], R39 ;  /* 0x0042802747007988 */ /* 0x0007e80008000009 */
[----:B0-----:R-:W4:Y:S04]  /*df60*/  LDL.LU R87, [R1+0x14] ;  /* 0x0000140001577983 */ /* 0x001f280000300800 */
[----:B-1----:R-:W4:Y:S04]  /*df70*/  LDL.LU R45, [R1+0x10] ;  /* 0x00001000012d7983 */ /* 0x002f280000300800 */
[----:B---3--:R-:W3:Y:S04]  /*df80*/  LDL.LU R39, [R1+0xc] ;  /* 0x00000c0001277983 */ /* 0x008ee80000300800 */
[----:B------:R0:W-:Y:S04]  /*df90*/  STS.U8 [R71+UR9+0x6280], R78 ;  /* 0x0062804e47007988 */ /* 0x0001e80008000009 */
[----:B------:R1:W-:Y:S04]  /*dfa0*/  STS.U8 [R71+UR9+0x680], R79 ;  /* 0x0006804f47007988 */ /* 0x0003e80008000009 */
[----:B------:R2:W-:Y:S04]  /*dfb0*/  STS.U8 [R71+UR9+0x2680], R80 ;  /* 0x0026805047007988 */ /* 0x0005e80008000009 */
[----:B0-----:R-:W3:Y:S04]  /*dfc0*/  LDL.LU R78, [R1+0xe38] ;  /* 0x000e3800014e7983 */ /* 0x001ee80000300800 */
[----:B-1----:R-:W3:Y:S04]  /*dfd0*/  LDL.LU R79, [R1+0xe34] ;  /* 0x000e3400014f7983 */ /* 0x002ee80000300800 */
[----:B--2---:R-:W2:Y:S04]  /*dfe0*/  LDL.LU R80, [R1+0xe30] ;  /* 0x000e300001507983 */ /* 0x004ea80000300800 */
[----:B------:R0:W-:Y:S04]  /*dff0*/  STS.U8 [R71+UR9+0x4680], R81 ;  /* 0x0046805147007988 */ /* 0x0001e80008000009 */
[----:B------:R1:W-:Y:S04]  /*e000*/  STS.U8 [R71+UR9+0x6680], R82 ;  /* 0x0066805247007988 */ /* 0x0003e80008000009 */
[----:B------:R1:W-:Y:S04]  /*e010*/  STS.U8 [R71+UR9+0xa80], R83 ;  /* 0x000a805347007988 */ /* 0x0003e80008000009 */
[----:B0-----:R-:W2:Y:S04]  /*e020*/  LDL.LU R81, [R1+0xe2c] ;  /* 0x000e2c0001517983 */ /* 0x001ea80000300800 */
[----:B-1----:R-:W2:Y:S04]  /*e030*/  LDL.LU R82, [R1+0xe28] ;  /* 0x000e280001527983 */ /* 0x002ea80000300800 */
[----:B------:R-:W2:Y:S04]  /*e040*/  LDL.LU R83, [R1+0xe24] ;  /* 0x000e240001537983 */ /* 0x000ea80000300800 */
[----:B------:R0:W-:Y:S04]  /*e050*/  STS.U8 [R71+UR9+0x2a80], R84 ;  /* 0x002a805447007988 */ /* 0x0001e80008000009 */
[----:B----4-:R1:W-:Y:S04]  /*e060*/  STS.U8 [R71+UR9+0x4a80], R85 ;  /* 0x004a805547007988 */ /* 0x0103e80008000009 */
[----:B------:R4:W-:Y:S04]  /*e070*/  STS.U8 [R71+UR9+0x6a80], R86 ;  /* 0x006a805647007988 */ /* 0x0009e80008000009 */
[----:B0-----:R-:W2:Y:S04]  /*e080*/  LDL.LU R84, [R1+0xe20] ;  /* 0x000e200001547983 */ /* 0x001ea80000300800 */
[----:B-1----:R-:W2:Y:S04]  /*e090*/  LDL.LU R85, [R1+0xe1c] ;  /* 0x000e1c0001557983 */ /* 0x002ea80000300800 */
[----:B----4-:R-:W4:Y:S04]  /*e0a0*/  LDL.LU R86, [R1+0xe18] ;  /* 0x000e180001567983 */ /* 0x010f280000300800 */
[----:B------:R0:W-:Y:S04]  /*e0b0*/  STS.U8 [R71+UR9+0xe80], R13 ;  /* 0x000e800d47007988 */ /* 0x0001e80008000009 */
[----:B0-----:R-:W3:Y:S04]  /*e0c0*/  LDL.LU R13, [R1+0xe14] ;  /* 0x000e1400010d7983 */ /* 0x001ee80000300800 */
[----:B----4-:R-:W-:Y:S04]  /*e0d0*/  STS.U8 [R71+UR9+0x2e80], R86 ;  /* 0x002e805647007988 */ /* 0x010fe80008000009 */
[----:B--2---:R-:W-:Y:S04]  /*e0e0*/  STS.U8 [R71+UR9+0x4e80], R85 ;  /* 0x004e805547007988 */ /* 0x004fe80008000009 */
[----:B------:R-:W-:Y:S04]  /*e0f0*/  STS.U8 [R71+UR9+0x6e80], R84 ;  /* 0x006e805447007988 */ /* 0x000fe80008000009 */
[----:B------:R-:W-:Y:S04]  /*e100*/  STS.U8 [R71+UR9+0x1280], R83 ;  /* 0x0012805347007988 */ /* 0x000fe80008000009 */
[----:B------:R-:W-:Y:S04]  /*e110*/  STS.U8 [R71+UR9+0x3280], R82 ;  /* 0x0032805247007988 */ /* 0x000fe80008000009 */
[----:B------:R-:W-:Y:S04]  /*e120*/  STS.U8 [R71+UR9+0x5280], R81 ;  /* 0x0052805147007988 */ /* 0x000fe80008000009 */
[----:B------:R-:W-:Y:S04]  /*e130*/  STS.U8 [R71+UR9+0x7280], R80 ;  /* 0x0072805047007988 */ /* 0x000fe80008000009 */
[----:B---3--:R-:W-:Y:S04]  /*e140*/  STS.U8 [R71+UR9+0x1680], R79 ;  /* 0x0016804f47007988 */ /* 0x008fe80008000009 */
[----:B------:R-:W-:Y:S04]  /*e150*/  STS.U8 [R71+UR9+0x3680], R78 ;  /* 0x0036804e47007988 */ /* 0x000fe80008000009 */
[----:B------:R-:W-:Y:S04]  /*e160*/  STS.U8 [R71+UR9+0x5680], R77 ;  /* 0x0056804d47007988 */ /* 0x000fe80008000009 */
[----:B------:R-:W-:Y:S04]  /*e170*/  STS.U8 [R71+UR9+0x7680], R76 ;  /* 0x0076804c47007988 */ /* 0x000fe80008000009 */
[----:B------:R-:W-:Y:S04]  /*e180*/  STS.U8 [R71+UR9+0x1a80], R75 ;  /* 0x001a804b47007988 */ /* 0x000fe80008000009 */
[----:B------:R0:W-:Y:S04]  /*e190*/  STS.U8 [R71+UR9+0x3a80], R74 ;  /* 0x003a804a47007988 */ /* 0x0001e80008000009 */
[----:B0-----:R-:W2:Y:S01]  /*e1a0*/  LDL.LU R71, [R1+0xe10] ;  /* 0x000e100001477983 */ /* 0x001ea20000300800 */
[----:B------:R-:W0:Y:S01]  /*e1b0*/  S2R R75, SR_TID.X ;  /* 0x00000000004b7919 */ /* 0x000e220000002100 */
[----:B------:R-:W-:-:S02]  /*e1c0*/  ISETP.GT.U32.AND P3, PT, R11, R58, PT ;  /* 0x0000003a0b00720c */ /* 0x000fc40003f64070 */
[----:B0-----:R-:W-:-:S04]  /*e1d0*/  LOP3.LUT R75, R75, 0x7f, RZ, 0xc0, !PT ;  /* 0x0000007f4b4b7812 */ /* 0x001fc800078ec0ff */
[----:B------:R-:W-:-:S07]  /*e1e0*/  LOP3.LUT R74, R75, 0x50, RZ, 0x3c, !PT ;  /* 0x000000504b4a7812 */ /* 0x000fce00078e3cff */
        /* <DEDUP_REMOVED lines=18> */
[----:B--2---:R-:W-:Y:S04]  /*e310*/  STS.U8 [R74+UR9+0x5a80], R71 ;  /* 0x005a80474a007988 */ /* 0x004fe80008000009 */
[----:B------:R-:W-:Y:S04]  /*e320*/  STS.U8 [R74+UR9+0x7a80], R18 ;  /* 0x007a80124a007988 */ /* 0x000fe80008000009 */
[----:B------:R0:W-:Y:S04]  /*e330*/  STS.U8 [R74+UR9+0x1e80], R87 ;  /* 0x001e80574a007988 */ /* 0x0001e80008000009 */
[----:B0-----:R-:W2:Y:S01]  /*e340*/  LDL.LU R87, [R1+0xe0c] ;  /* 0x000e0c0001577983 */ /* 0x001ea20000300800 */
        /* <DEDUP_REMOVED lines=19> */
[----:B------:R-:W-:Y:S02]  /*e480*/  ISETP.GT.U32.AND P3, PT, R11, R22, PT ;  /* 0x000000160b00720c */ /* 0x000fe40003f64070 */
[----:B------:R-:W-:Y:S01]  /*e490*/  LOP3.LUT R75, R75, 0x60, RZ, 0x3c, !PT ;  /* 0x000000604b4b7812 */ /* 0x000fe200078e3cff */
[----:B------:R0:W-:Y:S10]  /*e4a0*/  STS.U8 [R74+UR9+0x3e80], R45 ;  /* 0x003e802d4a007988 */ /* 0x0001f40008000009 */
[--C-:B------:R-:W-:Y:S01]  /*e4b0*/  @!P3 IMAD.IADD R22, R22, 0x1, -R11.reuse ;  /* 0x000000011616b824 */ /* 0x100fe200078e0a0b */
[----:B------:R-:W-:Y:S01]  /*e4c0*/  ISETP.GT.U32.AND P3, PT, R11, R13, PT ;  /* 0x0000000d0b00720c */ /* 0x000fe20003f64070 */
[----:B------:R1:W-:Y:S04]  /*e4d0*/  STS.U8 [R74+UR9+0x5e80], R39 ;  /* 0x005e80274a007988 */ /* 0x0003e80008000009 */
[----:B0-----:R-:W3:Y:S04]  /*e4e0*/  LDL.LU R45, [R1+0xe08] ;  /* 0x000e0800012d7983 */ /* 0x001ee80000300800 */
[----:B-1----:R-:W4:Y:S04]  /*e4f0*/  LDL.LU R39, [R1+0xe04] ;  /* 0x000e040001277983 */ /* 0x002f280000300800 */
[----:B------:R-:W-:Y:S01]  /*e500*/  @!P3 IMAD.IADD R13, R13, 0x1, -R11 ;  /* 0x000000010d0db824 */ /* 0x000fe200078e0a0b */
[----:B------:R-:W-:Y:S01]  /*e510*/  PRMT R18, RZ, 0x7610, R18 ;  /* 0x00007610ff127816 */ /* 0x000fe20000000012 */
[----:B--2---:R-:W-:Y:S04]  /*e520*/  STS.U8 [R74+UR9+0x7e80], R87 ;  /* 0x007e80574a007988 */ /* 0x004fe80008000009 */
[----:B------:R0:W-:Y:S04]  /*e530*/  STS.U8 [R75+UR9+0x300], R40 ;  /* 0x000300284b007988 */ /* 0x0001e80008000009 */
[----:B------:R1:W-:Y:S04]  /*e540*/  STS.U8 [R75+UR9+0x2300], R41 ;  /* 0x002300294b007988 */ /* 0x0003e80008000009 */
[----:B------:R-:W-:Y:S04]  /*e550*/  STS.U8 [R75+UR9+0x4300], R42 ;  /* 0x0043002a4b007988 */ /* 0x000fe80008000009 */
[----:B------:R2:W-:Y:S04]  /*e560*/  STS.U8 [R75+UR9+0x6300], R38 ;  /* 0x006300264b007988 */ /* 0x0005e80008000009 */
[----:B0-----:R-:W3:Y:S04]  /*e570*/  LDL.LU R40, [R1+0xe00] ;  /* 0x000e000001287983 */ /* 0x001ee80000300800 */
[----:B-1----:R-:W3:Y:S01]  /*e580*/  LDL.LU R41, [R1+0xdfc] ;  /* 0x000dfc0001297983 */ /* 0x002ee20000300800 */
[----:B--2---:R-:W-:-:S03]  /*e590*/  IADD3 R38, P3, PT, R7, UR4, RZ ;  /* 0x0000000407267c10 */ /* 0x004fc6000ff7e0ff */
[----:B------:R-:W2:Y:S01]  /*e5a0*/  LDL.LU R42, [R1+0xdf8] ;  /* 0x000df800012a7983 */ /* 0x000ea20000300800 */
[----:B------:R-:W-:-:S03]  /*e5b0*/  IADD3.X R74, PT, PT, R8, UR5, RZ, P3, !PT ;  /* 0x00000005084a7c10 */ /* 0x000fc60009ffe4ff */
[----:B------:R0:W-:Y:S04]  /*e5c0*/  STS.U8 [R75+UR9+0x700], R12 ;  /* 0x0007000c4b007988 */ /* 0x0001e80008000009 */
[----:B------:R1:W-:Y:S04]  /*e5d0*/  STS.U8 [R75+UR9+0x2700], R29 ;  /* 0x0027001d4b007988 */ /* 0x0003e80008000009 */
[----:B------:R1:W-:Y:S04]  /*e5e0*/  STS.U8 [R75+UR9+0x4700], R9 ;  /* 0x004700094b007988 */ /* 0x0003e80008000009 */
[----:B0-----:R-:W2:Y:S04]  /*e5f0*/  LDL.LU R12, [R1+0xdf4] ;  /* 0x000df400010c7983 */ /* 0x001ea80000300800 */
[----:B-1----:R-:W2:Y:S01]  /*e600*/  LDL.LU R29, [R1+0xdf0] ;  /* 0x000df000011d7983 */ /* 0x002ea20000300800 */
[----:B------:R-:W-:-:S03]  /*e610*/  @!P6 IMAD.MOV.U32 R75, RZ, RZ, R74 ;  /* 0x000000ffff4be224 */ /* 0x000fc600078e004a */
[----:B------:R-:W-:Y:S04]  /*e620*/  STL [R1+0x7e0], R38 ;  /* 0x0007e02601007387 */ /* 0x000fe80000100800 */
[----:B------:R0:W-:Y:S02]  /*e630*/  STL [R1+0x7dc], R74 ;  /* 0x0007dc4a01007387 */ /* 0x0001e40000100800 */
[----:B0-----:R-:W-:-:S05]  /*e640*/  @!P6 IMAD.MOV.U32 R74, RZ, RZ, R38 ;  /* 0x000000ffff4ae224 */ /* 0x001fca00078e0026 */
[----:B------:R0:W3:Y:S01]  /*e650*/  @!P6 LDG.E.U8 R18, desc[UR24][R74.64] ;  /* 0x000000184a12e981 */ /* 0x0000e2000c1e1100 */
[----:B------:R-:W-:-:S04]  /*e660*/  UIMAD UR4, UR12, 0x7, URZ ;  /* 0x000000070c0478a4 */ /* 0x000fc8000f8e02ff */
[----:B------:R-:W-:Y:S02]  /*e670*/  USHF.R.S32.HI UR6, URZ, 0x1f, UR4 ;  /* 0x0000001fff067899 */ /* 0x000fe40008011404 */
[----:B------:R-:W-:-:S04]  /*e680*/  IADD3 R9, P3, PT, R0, UR4, RZ ;  /* 0x0000000400097c10 */ /* 0x000fc8000ff7e0ff */
[----:B0-----:R-:W-:Y:S01]  /*e690*/  IADD3.X R74, PT, PT, R2, UR6, RZ, P3, !PT ;  /* 0x00000006024a7c10 */ /* 0x001fe20009ffe4ff */
[----:B------:R-:W-:Y:S01]  /*e6a0*/  IMAD.MOV.U32 R75, RZ, RZ, R9 ;  /* 0x000000ffff4b7224 */ /* 0x000fe200078e0009 */
[----:B------:R0:W-:Y:S04]  /*e6b0*/  STL [R1+0x38c], R9 ;  /* 0x00038c0901007387 */ /* 0x0001e80000100800 */
[-C--:B------:R-:W-:Y:S02]  /*e6c0*/  @!P5 LOP3.LUT R75, R75, R74.reuse, RZ, 0x3c, !PT ;  /* 0x0000004a4b4bd212 */ /* 0x080fe400078e3cff */
[----:B0-----:R-:W-:Y:S02]  /*e6d0*/  IADD3 R9, P6, PT, R3, UR4, RZ ;  /* 0x0000000403097c10 */ /* 0x001fe4000ffde0ff */
[----:B--2---:R-:W-:Y:S01]  /*e6e0*/  PRMT R29, RZ, 0x7610, R29 ;  /* 0x00007610ff1d7816 */ /* 0x004fe2000000001d */
[----:B---3--:R-:W-:Y:S04]  /*e6f0*/  STL [R1+0x38], R18 ;  /* 0x0000381201007387 */ /* 0x008fe80000100800 */
[----:B------:R-:W-:Y:S04]  /*e700*/  STL [R1+0x394], R9 ;  /* 0x0003940901007387 */ /* 0x000fe80000100800 */
[----:B------:R0:W-:Y:S02]  /*e710*/  STL [R1+0x388], R74 ;  /* 0x0003884a01007387 */ /* 0x0001e40000100800 */
[----:B0-----:R-:W-:-:S04]  /*e720*/  @!P5 LOP3.LUT R74, R75, R74, RZ, 0x3c, !PT ;  /* 0x0000004a4b4ad212 */ /* 0x001fc800078e3cff */
[----:B------:R-:W-:-:S05]  /*e730*/  @!P5 LOP3.LUT R75, R75, R74, RZ, 0x3c, !PT ;  /* 0x0000004a4b4bd212 */ /* 0x000fca00078e3cff */
[----:B------:R0:W2:Y:S01]  /*e740*/  @!P5 LDG.E.U8 R29, desc[UR24][R74.64] ;  /* 0x000000184a1dd981 */ /* 0x0000a2000c1e1100 */
[----:B------:R-:W-:Y:S02]  /*e750*/  IADD3.X R38, PT, PT, R4, UR6, RZ, P6, !PT ;  /* 0x0000000604267c10 */ /* 0x000fe4000b7fe4ff */
[----:B------:R-:W-:Y:S01]  /*e760*/  PRMT R41, RZ, 0x7610, R41 ;  /* 0x00007610ff297816 */ /* 0x000fe20000000029 */
[----:B0-----:R-:W-:Y:S02]  /*e770*/  @!P5 IMAD.MOV.U32 R74, RZ, RZ, R9 ;  /* 0x000000ffff4ad224 */ /* 0x001fe400078e0009 */
[----:B------:R-:W-:-:S05]  /*e780*/  @!P5 IMAD.MOV.U32 R75, RZ, RZ, R38 ;  /* 0x000000ffff4bd224 */ /* 0x000fca00078e0026 */
[----:B------:R0:W3:Y:S01]  /*e790*/  @!P5 LDG.E.U8 R41, desc[UR24][R74.64] ;  /* 0x000000184a29d981 */ /* 0x0000e2000c1e1100 */
[----:B------:R-:W-:-:S03]  /*e7a0*/  SHF.R.U32.HI R18, RZ, 0x1, R12 ;  /* 0x00000001ff127819 */ /* 0x000fc6000001160c */
[----:B--2---:R1:W-:Y:S04]  /*e7b0*/  STL [R1+0x48], R29 ;  /* 0x0000481d01007387 */ /* 0x0043e80000100800 */
[----:B-1----:R-:W2:Y:S01]  /*e7c0*/  LDL.LU R29, [R1+0xdec] ;  /* 0x000dec00011d7983 */ /* 0x002ea20000300800 */
[----:B------:R-:W-:Y:S02]  /*e7d0*/  LOP3.LUT P3, RZ, R18, 0x1, RZ, 0xc0, !PT ;  /* 0x0000000112ff7812 */ /* 0x000fe4000786c0ff */
[----:B------:R-:W-:Y:S01]  /*e7e0*/  IADD3 R18, P6, PT, R5, UR4, RZ ;  /* 0x0000000405127c10 */ /* 0x000fe2000ffde0ff */
[----:B------:R1:W-:Y:S03]  /*e7f0*/  STL [R1+0x390], R38 ;  /* 0x0003902601007387 */ /* 0x0003e60000100800 */
[----:B0-----:R-:W-:Y:S01]  /*e800*/  IADD3.X R74, PT, PT, R6, UR6, RZ, P6, !PT ;  /* 0x00000006064a7c10 */ /* 0x001fe2000b7fe4ff */
[----:B------:R-:W-:-:S05]  /*e810*/  IMAD.MOV.U32 R75, RZ, RZ, R18 ;  /* 0x000000ffff4b7224 */ /* 0x000fca00078e0012 */
[-C--:B------:R-:W-:Y:S01]  /*e820*/  @!P5 LOP3.LUT R75, R75, R74.reuse, RZ, 0x3c, !PT ;  /* 0x0000004a4b4bd212 */ /* 0x080fe200078e3cff */
[----:B-1----:R-:W4:Y:S04]  /*e830*/  LDL.LU R38, [R1+0xde8] ;  /* 0x000de80001267983 */ /* 0x002f280000300800 */
[----:B------:R-:W4:Y:S04]  /*e840*/  LDL.LU R9, [R1+0xde4] ;  /* 0x000de40001097983 */ /* 0x000f280000300800 */
[----:B------:R-:W-:Y:S04]  /*e850*/  STL [R1+0x39c], R18 ;  /* 0x00039c1201007387 */ /* 0x000fe80000100800 */
[----:B---3--:R-:W-:Y:S04]  /*e860*/  STL [R1+0x44], R41 ;  /* 0x0000442901007387 */ /* 0x008fe80000100800 */
[----:B------:R0:W-:Y:S02]  /*e870*/  STL [R1+0x398], R74 ;  /* 0x0003984a01007387 */ /* 0x0001e40000100800 */
[----:B0-----:R-:W-:-:S04]  /*e880*/  @!P5 LOP3.LUT R74, R75, R74, RZ, 0x3c, !PT ;  /* 0x0000004a4b4ad212 */ /* 0x001fc800078e3cff */
[----:B------:R-:W-:Y:S02]  /*e890*/  @!P5 LOP3.LUT R75, R75, R74, RZ, 0x3c, !PT ;  /* 0x0000004a4b4bd212 */ /* 0x000fe400078e3cff */
[----:B------:R-:W-:-:S04]  /*e8a0*/  IADD3 R41, P6, PT, R7, UR4, RZ ;  /* 0x0000000407297c10 */ /* 0x000fc8000ffde0ff */
[----:B------:R-:W-:Y:S02]  /*e8b0*/  IADD3.X R18, PT, PT, R8, UR6, RZ, P6, !PT ;  /* 0x0000000608127c10 */ /* 0x000fe4000b7fe4ff */
[----:B------:R-:W-:Y:S02]  /*e8c0*/  PRMT R40, RZ, 0x7610, R40 ;  /* 0x00007610ff287816 */ /* 0x000fe40000000028 */
[----:B--2---:R-:W-:-:S06]  /*e8d0*/  PRMT R29, RZ, 0x7610, R29 ;  /* 0x00007610ff1d7816 */ /* 0x004fcc000000001d */
[----:B------:R0:W2:Y:S02]  /*e8e0*/  @!P5 LDG.E.U8 R29, desc[UR24][R74.64] ;  /* 0x000000184a1dd981 */ /* 0x0000a4000c1e1100 */
[----:B0-----:R-:W-:Y:S02]  /*e8f0*/  IMAD.MOV.U32 R75, RZ, RZ, R18 ;  /* 0x000000ffff4b7224 */ /* 0x001fe400078e0012 */
[----:B------:R-:W-:-:S05]  /*e900*/  @!P5 IMAD.MOV.U32 R74, RZ, RZ, R41 ;  /* 0x000000ffff4ad224 */ /* 0x000fca00078e0029 */
[----:B------:R0:W3:Y:S01]  /*e910*/  @!P5 LDG.E.U8 R40, desc[UR24][R74.64] ;  /* 0x000000184a28d981 */ /* 0x0000e2000c1e1100 */
[----:B------:R-:W-:-:S03]  /*e920*/  UIMAD UR5, UR12, 0xf, URZ ;  /* 0x0000000f0c0578a4 */ /* 0x000fc6000f8e02ff */
[----:B------:R-:W-:Y:S01]  /*e930*/  STL [R1+0x3a4], R41 ;  /* 0x0003a42901007387 */ /* 0x000fe20000100800 */
[----:B------:R-:W-:-:S03]  /*e940*/  USHF.R.S32.HI UR14, URZ, 0x1f, UR5 ;  /* 0x0000001fff0e7899 */ /* 0x000fc60008011405 */
[----:B------:R-:W-:Y:S01]  /*e950*/  STL [R1+0x3a0], R18 ;  /* 0x0003a01201007387 */ /* 0x000fe20000100800 */
[----:B----4-:R-:W-:Y:S02]  /*e960*/  PRMT R38, RZ, 0x7610, R38 ;  /* 0x00007610ff267816 */ /* 0x010fe40000000026 */
[----:B------:R-:W-:Y:S01]  /*e970*/  PRMT R42, RZ, 0x7610, R42 ;  /* 0x00007610ff2a7816 */ /* 0x000fe2000000002a */
[----:B--2---:R1:W-:Y:S02]  /*e980*/  STL [R1+0x40], R29 ;  /* 0x0000401d01007387 */ /* 0x0043e40000100800 */
[----:B-1----:R-:W-:-:S04]  /*e990*/  IADD3 R29, P6, PT, R0, UR5, RZ ;  /* 0x00000005001d7c10 */ /* 0x002fc8000ffde0ff */
[----:B0-----:R-:W-:Y:S01]  /*e9a0*/  IADD3.X R74, PT, PT, R2, UR14, RZ, P6, !PT ;  /* 0x0000000e024a7c10 */ /* 0x001fe2000b7fe4ff */
[----:B------:R-:W-:Y:S01]  /*e9b0*/  IMAD.MOV.U32 R75, RZ, RZ, R29 ;  /* 0x000000ffff4b7224 */ /* 0x000fe200078e001d */
[----:B------:R-:W-:Y:S04]  /*e9c0*/  STL [R1+0x7e8], R29 ;  /* 0x0007e81d01007387 */ /* 0x000fe80000100800 */
[-C--:B------:R-:W-:Y:S01]  /*e9d0*/  @!P4 LOP3.LUT R75, R75, R74.reuse, RZ, 0x3c, !PT ;  /* 0x0000004a4b4bc212 */ /* 0x080fe200078e3cff */
[----:B------:R0:W-:Y:S03]  /*e9e0*/  STL [R1+0x7e4], R74 ;  /* 0x0007e44a01007387 */ /* 0x0001e60000100800 */
[----:B0-----:R-:W-:-:S04]  /*e9f0*/  @!P4 LOP3.LUT R74, R75, R74, RZ, 0x3c, !PT ;  /* 0x0000004a4b4ac212 */ /* 0x001fc800078e3cff */
[----:B------:R-:W-:-:S05]  /*ea00*/  @!P4 LOP3.LUT R75, R75, R74, RZ, 0x3c, !PT ;  /* 0x0000004a4b4bc212 */ /* 0x000fca00078e3cff */
[----:B------:R0:W2:Y:S01]  /*ea10*/  @!P4 LDG.E.U8 R38, desc[UR24][R74.64] ;  /* 0x000000184a26c981 */ /* 0x0000a2000c1e1100 */
[----:B------:R-:W-:-:S05]  /*ea20*/  IADD3 R41, P6, PT, R3, UR5, RZ ;  /* 0x0000000503297c10 */ /* 0x000fca000ffde0ff */
[----:B------:R-:W-:Y:S04]  /*ea30*/  STL [R1+0x7f0], R41 ;  /* 0x0007f02901007387 */ /* 0x000fe80000100800 */
[----:B---3--:R1:W-:Y:S01]  /*ea40*/  STL [R1+0x3c], R40 ;  /* 0x00003c2801007387 */ /* 0x0083e20000100800 */
[----:B0-----:R-:W-:Y:S01]  /*ea50*/  @!P4 IMAD.MOV.U32 R74, RZ, RZ, R41 ;  /* 0x000000ffff4ac224 */ /* 0x001fe200078e0029 */
[----:B-1----:R-:W-:-:S05]  /*ea60*/  IADD3.X R40, PT, PT, R4, UR14, RZ, P6, !PT ;  /* 0x0000000e04287c10 */ /* 0x002fca000b7fe4ff */
[----:B------:R-:W-:-:S05]  /*ea70*/  @!P4 IMAD.MOV.U32 R75, RZ, RZ, R40 ;  /* 0x000000ffff4bc224 */ /* 0x000fca00078e0028 */
[----:B------:R0:W3:Y:S01]  /*ea80*/  @!P4 LDG.E.U8 R42, desc[UR24][R74.64] ;  /* 0x000000184a2ac981 */ /* 0x0000e2000c1e1100 */
[----:B------:R-:W-:-:S03]  /*ea90*/  IADD3 R29, P6, PT, R5, UR5, RZ ;  /* 0x00000005051d7c10 */ /* 0x000fc6000ffde0ff */
[----:B------:R1:W-:Y:S04]  /*eaa0*/  STL [R1+0x7ec], R40 ;  /* 0x0007ec2801007387 */ /* 0x0003e80000100800 */
[----:B------:R-:W-:Y:S01]  /*eab0*/  STL [R1+0x7f8], R29 ;  /* 0x0007f81d01007387 */ /* 0x000fe20000100800 */
[----:B------:R-:W-:Y:S01]  /*eac0*/  PRMT R9, RZ, 0x7610, R9 ;  /* 0x00007610ff097816 */ /* 0x000fe20000000009 */
[----:B0-----:R-:W-:Y:S02]  /*ead0*/  @!P4 IMAD.MOV.U32 R74, RZ, RZ, R29 ;  /* 0x000000ffff4ac224 */ /* 0x001fe400078e001d */
[----:B--2---:R0:W-:Y:S04]  /*eae0*/  STL [R1+0x84], R38 ;  /* 0x0000842601007387 */ /* 0x0041e80000100800 */
[----:B-1----:R-:W2:Y:S04]  /*eaf0*/  LDL.LU R40, [R1+0xde0] ;  /* 0x000de00001287983 */ /* 0x002ea80000300800 */
[----:B------:R-:W4:Y:S01]  /*eb00*/  LDL.LU R41, [R1+0xddc] ;  /* 0x000ddc0001297983 */ /* 0x000f220000300800 */
[----:B0-----:R-:W-:-:S05]  /*eb10*/  IADD3.X R38, PT, PT, R6, UR14, RZ, P6, !PT ;  /* 0x0000000e06267c10 */ /* 0x001fca000b7fe4ff */
[----:B------:R-:W-:-:S05]  /*eb20*/  @!P4 IMAD.MOV.U32 R75, RZ, RZ, R38 ;  /* 0x000000ffff4bc224 */ /* 0x000fca00078e0026 */
[----:B------:R0:W2:Y:S04]  /*eb30*/  @!P4 LDG.E.U8 R9, desc[UR24][R74.64] ;  /* 0x000000184a09c981 */ /* 0x0000a8000c1e1100 */
[----:B---3--:R-:W-:Y:S04]  /*eb40*/  STL [R1+0x90], R42 ;  /* 0x0000902a01007387 */ /* 0x008fe80000100800 */
[----:B------:R1:W-:Y:S04]  /*eb50*/  STL [R1+0x7f4], R38 ;  /* 0x0007f42601007387 */ /* 0x0003e80000100800 */
[----:B-1----:R-:W3:Y:S04]  /*eb60*/  LDL.LU R38, [R1+0xdd8] ;  /* 0x000dd80001267983 */ /* 0x002ee80000300800 */
[----:B------:R-:W3:Y:S01]  /*eb70*/  LDL.LU R29, [R1+0xdd4] ;  /* 0x000dd400011d7983 */ /* 0x000ee20000300800 */
[----:B------:R-:W-:Y:S01]  /*eb80*/  IADD3 R42, P6, PT, R7, UR5, RZ ;  /* 0x00000005072a7c10 */ /* 0x000fe2000ffde0ff */
[----:B------:R-:W-:Y:S01]  /*eb90*/  UIMAD UR4, UR12, 0x16, URZ ;  /* 0x000000160c0478a4 */ /* 0x000fe2000f8e02ff */
[----:B------:R-:W-:-:S02]  /*eba0*/  SHF.R.U32.HI R18, RZ, 0x9, R12 ;  /* 0x00000009ff127819 */ /* 0x000fc4000001160c */
[----:B0-----:R-:W-:Y:S01]  /*ebb0*/  IADD3.X R75, PT, PT, R8, UR14, RZ, P6, !PT ;  /* 0x0000000e084b7c10 */ /* 0x001fe2000b7fe4ff */
[----:B------:R0:W-:Y:S01]  /*ebc0*/  STL [R1+0x800], R42 ;  /* 0x0008002a01007387 */ /* 0x0001e20000100800 */
[----:B------:R-:W-:Y:S01]  /*ebd0*/  LOP3.LUT P5, RZ, R18, 0x1, RZ, 0xc0, !PT ;  /* 0x0000000112ff7812 */ /* 0x000fe200078ac0ff */
[----:B------:R-:W-:Y:S02]  /*ebe0*/  @!P4 IMAD.MOV.U32 R74, RZ, RZ, R42 ;  /* 0x000000ffff4ac224 */ /* 0x000fe400078e002a */
[----:B------:R-:W-:Y:S01]  /*ebf0*/  STL [R1+0x7fc], R75 ;  /* 0x0007fc4b01007387 */ /* 0x000fe20000100800 */
[----:B------:R-:W-:Y:S01]  /*ec00*/  USHF.R.S32.HI UR5, URZ, 0x1f, UR4 ;  /* 0x0000001fff057899 */ /* 0x000fe20008011404 */
[----:B----4-:R-:W-:-:S06]  /*ec10*/  PRMT R41, RZ, 0x7610, R41 ;  /* 0x00007610ff297816 */ /* 0x010fcc0000000029 */
[----:B------:R1:W4:Y:S04]  /*ec20*/  @!P4 LDG.E.U8 R41, desc[UR24][R74.64] ;  /* 0x000000184a29c981 */ /* 0x000328000c1e1100 */
[----:B--2---:R2:W-:Y:S01]  /*ec30*/  STL [R1+0x8c], R9 ;  /* 0x00008c0901007387 */ /* 0x0045e20000100800 */
[----:B0-----:R-:W-:Y:S02]  /*ec40*/  IADD3 R42, P4, PT, R3, UR4, RZ ;  /* 0x00000004032a7c10 */ /* 0x001fe4000ff9e0ff */
[----:B--2---:R-:W-:-:S04]  /*ec50*/  IADD3 R9, P6, PT, R0, UR4, RZ ;  /* 0x0000000400097c10 */ /* 0x004fc8000ffde0ff */
[----:B-1----:R-:W-:Y:S01]  /*ec60*/  IADD3.X R74, PT, PT, R2, UR5, RZ, P6, !PT ;  /* 0x00000005024a7c10 */ /* 0x002fe2000b7fe4ff */
[----:B------:R-:W-:Y:S01]  /*ec70*/  IMAD.MOV.U32 R75, RZ, RZ, R9 ;  /* 0x000000ffff4b7224 */ /* 0x000fe200078e0009 */
[----:B------:R-:W-:Y:S04]  /*ec80*/  STL [R1+0x670], R9 ;  /* 0x0006700901007387 */ /* 0x000fe80000100800 */
[----:B------:R-:W-:Y:S01]  /*ec90*/  @P5 LOP3.LUT R75, R75, R74, RZ, 0x3c, !PT ;  /* 0x0000004a4b4b5212 */ /* 0x000fe200078e3cff */
[----:B------:R-:W-:Y:S04]  /*eca0*/  STL [R1+0x678], R42 ;  /* 0x0006782a01007387 */ /* 0x000fe80000100800 */
[----:B------:R0:W-:Y:S01]  /*ecb0*/  STL [R1+0x3dc], R74 ;  /* 0x0003dc4a01007387 */ /* 0x0001e20000100800 */
[----:B---3--:R-:W-:-:S02]  /*ecc0*/  PRMT R29, RZ, 0x7610, R29 ;  /* 0x00007610ff1d7816 */ /* 0x008fc4000000001d */
[----:B0-----:R-:W-:-:S04]  /*ecd0*/  @P5 LOP3.LUT R74, R75, R74, RZ, 0x3c, !PT ;  /* 0x0000004a4b4a5212 */ /* 0x001fc800078e3cff */
[----:B------:R-:W-:-:S05]  /*ece0*/  @P5 LOP3.LUT R75, R75, R74, RZ, 0x3c, !PT ;  /* 0x0000004a4b4b5212 */ /* 0x000fca00078e3cff */
[----:B------:R0:W2:Y:S01]  /*ecf0*/  @P5 LDG.E.U8 R29, desc[UR24][R74.64] ;  /* 0x000000184a1d5981 */ /* 0x0000a2000c1e1100 */
[----:B------:R-:W-:Y:S01]  /*ed00*/  PRMT R38, RZ, 0x7610, R38 ;  /* 0x00007610ff267816 */ /* 0x000fe20000000026 */
[----:B0-----:R-:W-:Y:S02]  /*ed10*/  @P5 IMAD.MOV.U32 R74, RZ, RZ, R42 ;  /* 0x000000ffff4a5224 */ /* 0x001fe400078e002a */
[----:B----4-:R0:W-:Y:S02]  /*ed20*/  STL [R1+0x88], R41 ;  /* 0x0000882901007387 */ /* 0x0101e40000100800 */
[----:B0-----:R-:W-:-:S05]  /*ed30*/  IADD3.X R41, PT, PT, R4, UR5, RZ, P4, !PT ;  /* 0x0000000504297c10 */ /* 0x001fca000a7fe4ff */
[----:B------:R-:W-:Y:S01]  /*ed40*/  STL [R1+0x674], R41 ;  /* 0x0006742901007387 */ /* 0x000fe20000100800 */
[----:B------:R-:W-:-:S05]  /*ed50*/  @P5 IMAD.MOV.U32 R75, RZ, RZ, R41 ;  /* 0x000000ffff4b5224 */ /* 0x000fca00078e0029 */
[----:B------:R0:W3:Y:S04]  /*ed60*/  @P5 LDG.E.U8 R38, desc[UR24][R74.64] ;  /* 0x000000184a265981 */ /* 0x0000e8000c1e1100 */
[----:B--2---:R1:W-:Y:S04]  /*ed70*/  STL [R1+0x30], R29 ;  /* 0x0000301d01007387 */ /* 0x0043e80000100800 */
[----:B-1----:R-:W2:Y:S01]  /*ed80*/  LDL.LU R29, [R1+0xdd0] ;  /* 0x000dd000011d7983 */ /* 0x002ea20000300800 */
[----:B------:R-:W-:-:S03]  /*ed90*/  IADD3 R9, P4, PT, R5, UR4, RZ ;  /* 0x0000000405097c10 */ /* 0x000fc6000ff9e0ff */
[----:B------:R-:W4:Y:S01]  /*eda0*/  LDL.LU R41, [R1+0xdcc] ;  /* 0x000dcc0001297983 */ /* 0x000f220000300800 */
[----:B0-----:R-:W-:Y:S01]  /*edb0*/  IADD3.X R75, PT, PT, R6, UR5, RZ, P4, !PT ;  /* 0x00000005064b7c10 */ /* 0x001fe2000a7fe4ff */
[----:B------:R-:W-:Y:S01]  /*edc0*/  @P5 IMAD.MOV.U32 R74, RZ, RZ, R9 ;  /* 0x000000ffff4a5224 */ /* 0x000fe200078e0009 */
[----:B------:R-:W-:Y:S01]  /*edd0*/  IADD3 R42, P4, PT, R7, UR4, RZ ;  /* 0x00000004072a7c10 */ /* 0x000fe2000ff9e0ff */
[----:B------:R-:W-:Y:S04]  /*ede0*/  STL [R1+0x680], R9 ;  /* 0x0006800901007387 */ /* 0x000fe80000100800 */
[----:B------:R-:W-:Y:S04]  /*edf0*/  STL [R1+0x67c], R75 ;  /* 0x00067c4b01007387 */ /* 0x000fe80000100800 */
[----:B------:R-:W-:Y:S01]  /*ee00*/  STL [R1+0x688], R42 ;  /* 0x0006882a01007387 */ /* 0x000fe20000100800 */
[----:B------:R-:W-:-:S03]  /*ee10*/  PRMT R40, RZ, 0x7610, R40 ;  /* 0x00007610ff287816 */ /* 0x000fc60000000028 */
[----:B---3--:R0:W-:Y:S01]  /*ee20*/  STL [R1+0x2c], R38 ;  /* 0x00002c2601007387 */ /* 0x0081e20000100800 */
[----:B--2---:R-:W-:Y:S01]  /*ee30*/  PRMT R29, RZ, 0x7610, R29 ;  /* 0x00007610ff1d7816 */ /* 0x004fe2000000001d */
[----:B------:R-:W-:Y:S01]  /*ee40*/  UIMAD UR4, UR12, 0x17, URZ ;  /* 0x000000170c0478a4 */ /* 0x000fe2000f8e02ff */
[----:B0-----:R-:W-:Y:S01]  /*ee50*/  IADD3.X R38, PT, PT, R8, UR5, RZ, P4, !PT ;  /* 0x0000000508267c10 */ /* 0x001fe2000a7fe4ff */
[----:B------:R-:W2:Y:S04]  /*ee60*/  LDL.LU R9, [R1+0xdc8] ;  /* 0x000dc80001097983 */ /* 0x000ea80000300800 */
[----:B------:R0:W3:Y:S02]  /*ee70*/  @P5 LDG.E.U8 R29, desc[UR24][R74.64] ;  /* 0x000000184a1d5981 */ /* 0x0000e4000c1e1100 */
[----:B0-----:R-:W-:-:S02]  /*ee80*/  IMAD.MOV.U32 R75, RZ, RZ, R38 ;  /* 0x000000ffff4b7224 */ /* 0x001fc400078e0026 */
[----:B------:R-:W-:-:S05]  /*ee90*/  @P5 IMAD.MOV.U32 R74, RZ, RZ, R42 ;  /* 0x000000ffff4a5224 */ /* 0x000fca00078e002a */
[----:B------:R0:W2:Y:S01]  /*eea0*/  @P5 LDG.E.U8 R40, desc[UR24][R74.64] ;  /* 0x000000184a285981 */ /* 0x0000a2000c1e1100 */
[----:B------:R-:W-:Y:S01]  /*eeb0*/  SHF.R.U32.HI R12, RZ, 0x8, R12 ;  /* 0x00000008ff0c7819 */ /* 0x000fe2000001160c */
[----:B------:R-:W-:-:S03]  /*eec0*/  USHF.R.S32.HI UR6, URZ, 0x1f, UR4 ;  /* 0x0000001fff067899 */ /* 0x000fc60008011404 */
[----:B------:R-:W-:Y:S02]  /*eed0*/  LOP3.LUT P6, RZ, R12, 0x1, RZ, 0xc0, !PT ;  /* 0x000000010cff7812 */ /* 0x000fe400078cc0ff */
[----:B----4-:R-:W-:Y:S02]  /*eee0*/  PRMT R41, RZ, 0x7610, R41 ;  /* 0x00007610ff297816 */ /* 0x010fe40000000029 */
[----:B------:R-:W-:Y:S01]  /*eef0*/  PRMT R48, RZ, 0x7610, R48 ;  /* 0x00007610ff307816 */ /* 0x000fe20000000030 */
[----:B---3--:R1:W-:Y:S04]  /*ef00*/  STL [R1+0x28], R29 ;  /* 0x0000281d01007387 */ /* 0x0083e80000100800 */
[----:B-1----:R-:W3:Y:S04]  /*ef10*/  LDL.LU R29, [R1+0xdc4] ;  /* 0x000dc400011d7983 */ /* 0x002ee80000300800 */
[----:B------:R1:W-:Y:S02]  /*ef20*/  STL [R1+0x684], R38 ;  /* 0x0006842601007387 */ /* 0x0003e40000100800 */
[----:B-1----:R-:W-:-:S04]  /*ef30*/  IADD3 R38, P4, PT, R0, UR4, RZ ;  /* 0x0000000400267c10 */ /* 0x002fc8000ff9e0ff */
[----:B0-----:R-:W-:Y:S01]  /*ef40*/  IADD3.X R74, PT, PT, R2, UR6, RZ, P4, !PT ;  /* 0x00000006024a7c10 */ /* 0x001fe2000a7fe4ff */
[----:B------:R-:W-:Y:S01]  /*ef50*/  IMAD.MOV.U32 R75, RZ, RZ, R38 ;  /* 0x000000ffff4b7224 */ /* 0x000fe200078e0026 */
[----:B------:R0:W-:Y:S04]  /*ef60*/  STL [R1+0x690], R38 ;  /* 0x0006902601007387 */ /* 0x0001e80000100800 */
[----:B------:R-:W-:Y:S02]  /*ef70*/  @P6 LOP3.LUT R75, R75, R74, RZ, 0x3c, !PT ;  /* 0x0000004a4b4b6212 */ /* 0x000fe400078e3cff */
[----:B0-----:R-:W-:-:S05]  /*ef80*/  IADD3 R38, P5, PT, R3, UR4, RZ ;  /* 0x0000000403267c10 */ /* 0x001fca000ffbe0ff */
[----:B------:R-:W-:Y:S04]  /*ef90*/  STL [R1+0x698], R38 ;  /* 0x0006982601007387 */ /* 0x000fe80000100800 */
[----:B------:R0:W-:Y:S02]  /*efa0*/  STL [R1+0x68c], R74 ;  /* 0x00068c4a01007387 */ /* 0x0001e40000100800 */
[----:B0-----:R-:W-:-:S04]  /*efb0*/  @P6 LOP3.LUT R74, R75, R74, RZ, 0x3c, !PT ;  /* 0x0000004a4b4a6212 */ /* 0x001fc800078e3cff */
[----:B------:R-:W-:-:S05]  /*efc0*/  @P6 LOP3.LUT R75, R75, R74, RZ, 0x3c, !PT ;  /* 0x0000004a4b4b6212 */ /* 0x000fca00078e3cff */
[----:B------:R0:W4:Y:S04]  /*efd0*/  @P6 LDG.E.U8 R41, desc[UR24][R74.64] ;  /* 0x000000184a296981 */ /* 0x000128000c1e1100 */
[----:B--2---:R1:W-:Y:S02]  /*efe0*/  STL [R1+0x24], R40 ;  /* 0x0000242801007387 */ /* 0x0043e40000100800 */
[----:B-1----:R-:W-:Y:S01]  /*eff0*/  IADD3.X R40, PT, PT, R4, UR6, RZ, P5, !PT ;  /* 0x0000000604287c10 */ /* 0x002fe2000affe4ff */
[----:B0-----:R-:W-:-:S04]  /*f000*/  @P6 IMAD.MOV.U32 R74, RZ, RZ, R38 ;  /* 0x000000ffff4a6224 */ /* 0x001fc800078e0026 */
[----:B------:R-:W-:-:S05]  /*f010*/  @P6 IMAD.MOV.U32 R75, RZ, RZ, R40 ;  /* 0x000000ffff4b6224 */ /* 0x000fca00078e0028 */
[----:B------:R0:W2:Y:S01]  /*f020*/  @P6 LDG.E.U8 R48, desc[UR24][R74.64] ;  /* 0x000000184a306981 */ /* 0x0000a2000c1e1100 */
[----:B------:R-:W-:-:S03]  /*f030*/  IADD3 R42, P5, PT, R5, UR4, RZ ;  /* 0x00000004052a7c10 */ /* 0x000fc6000ffbe0ff */
[----:B------:R1:W-:Y:S04]  /*f040*/  STL [R1+0x694], R40 ;  /* 0x0006942801007387 */ /* 0x0003e80000100800 */
[----:B------:R-:W-:Y:S01]  /*f050*/  STL [R1+0x6a0], R42 ;  /* 0x0006a02a01007387 */ /* 0x000fe20000100800 */
[----:B------:R-:W-:Y:S01]  /*f060*/  PRMT R9, RZ, 0x7610, R9 ;  /* 0x00007610ff097816 */ /* 0x000fe20000000009 */
[----:B0-----:R-:W-:Y:S01]  /*f070*/  @P6 IMAD.MOV.U32 R74, RZ, RZ, R42 ;  /* 0x000000ffff4a6224 */ /* 0x001fe200078e002a */
[----:B------:R-:W-:Y:S01]  /*f080*/  PRMT R39, RZ, 0x7610, R39 ;  /* 0x00007610ff277816 */ /* 0x000fe20000000027 */
[----:B----4-:R0:W-:Y:S04]  /*f090*/  STL [R1+0x80], R41 ;  /* 0x0000802901007387 */ /* 0x0101e80000100800 */
[----:B-1----:R-:W4:Y:S04]  /*f0a0*/  LDL.LU R40, [R1+0xdc0] ;  /* 0x000dc00001287983 */ /* 0x002f280000300800 */
[----:B------:R-:W3:Y:S01]  /*f0b0*/  LDL.LU R38, [R1+0xdbc] ;  /* 0x000dbc0001267983 */ /* 0x000ee20000300800 */
[----:B0-----:R-:W-:-:S05]  /*f0c0*/  IADD3.X R41, PT, PT, R6, UR6, RZ, P5, !PT ;  /* 0x0000000606297c10 */ /* 0x001fca000affe4ff */
[----:B------:R-:W-:-:S05]  /*f0d0*/  @P6 IMAD.MOV.U32 R75, RZ, RZ, R41 ;  /* 0x000000ffff4b6224 */ /* 0x000fca00078e0029 */
[----:B------:R0:W3:Y:S04]  /*f0e0*/  @P6 LDG.E.U8 R9, desc[UR24][R74.64] ;  /* 0x000000184a096981 */ /* 0x0000e8000c1e1100 */
[----:B------:R1:W-:Y:S04]  /*f0f0*/  STL [R1+0x69c], R41 ;  /* 0x00069c2901007387 */ /* 0x0003e80000100800 */
[----:B--2---:R2:W-:Y:S04]  /*f100*/  STL [R1+0x7c], R48 ;  /* 0x00007c3001007387 */ /* 0x0045e80000100800 */
[----:B-1----:R-:W4:Y:S01]  /*f110*/  LDL.LU R41, [R1+0xdb8] ;  /* 0x000db80001297983 */ /* 0x002f220000300800 */
[----:B--2---:R-:W-:Y:S01]  /*f120*/  IADD3 R48, P5, PT, R7, UR4, RZ ;  /* 0x0000000407307c10 */ /* 0x004fe2000ffbe0ff */
[----:B------:R-:W-:-:S02]  /*f130*/  UIMAD UR5, UR12, 0x1e, URZ ;  /* 0x0000001e0c0578a4 */ /* 0x000fc4000f8e02ff */
[----:B------:R-:W2:Y:S01]  /*f140*/  LDL.LU R42, [R1+0xdb4] ;  /* 0x000db400012a7983 */ /* 0x000ea20000300800 */
[----:B0-----:R-:W-:Y:S01]  /*f150*/  IADD3.X R75, PT, PT, R8, UR6, RZ, P5, !PT ;  /* 0x00000006084b7c10 */ /* 0x001fe2000affe4ff */
[----:B------:R-:W-:-:S05]  /*f160*/  @P6 IMAD.MOV.U32 R74, RZ, RZ, R48 ;  /* 0x000000ffff4a6224 */ /* 0x000fca00078e0030 */
[----:B------:R0:W2:Y:S01]  /*f170*/  @P6 LDG.E.U8 R39, desc[UR24][R74.64] ;  /* 0x000000184a276981 */ /* 0x0000a2000c1e1100 */
[----:B------:R-:W-:-:S03]  /*f180*/  USHF.R.S32.HI UR6, URZ, 0x1f, UR5 ;  /* 0x0000001fff067899 */ /* 0x000fc60008011405 */
[----:B------:R-:W-:Y:S04]  /*f190*/  STL [R1+0x6a8], R48 ;  /* 0x0006a83001007387 */ /* 0x000fe80000100800 */
[----:B------:R-:W-:Y:S01]  /*f1a0*/  STL [R1+0x6a4], R75 ;  /* 0x0006a44b01007387 */ /* 0x000fe20000100800 */
[----:B------:R-:W-:-:S03]  /*f1b0*/  PRMT R12, RZ, 0x7610, R12 ;  /* 0x00007610ff0c7816 */ /* 0x000fc6000000000c */
[----:B---3--:R1:W-:Y:S02]  /*f1c0*/  STL [R1+0x78], R9 ;  /* 0x0000780901007387 */ /* 0x0083e40000100800 */
[----:B-1----:R-:W-:-:S04]  /*f1d0*/  IADD3 R9, P5, PT, R0, UR5, RZ ;  /* 0x0000000500097c10 */ /* 0x002fc8000ffbe0ff */
[----:B0-----:R-:W-:Y:S01]  /*f1e0*/  IADD3.X R74, PT, PT, R2, UR6, RZ, P5, !PT ;  /* 0x00000006024a7c10 */ /* 0x001fe2000affe4ff */
[----:B------:R-:W-:Y:S01]  /*f1f0*/  IMAD.MOV.U32 R75, RZ, RZ, R9 ;  /* 0x000000ffff4b7224 */ /* 0x000fe200078e0009 */
[----:B------:R0:W-:Y:S04]  /*f200*/  STL [R1+0x6b0], R9 ;  /* 0x0006b00901007387 */ /* 0x0001e80000100800 */
[----:B------:R-:W-:Y:S02]  /*f210*/  @P3 LOP3.LUT R75, R75, R74, RZ, 0x3c, !PT ;  /* 0x0000004a4b4b3212 */ /* 0x000fe400078e3cff */
[----:B0-----:R-:W-:-:S05]  /*f220*/  IADD3 R9, P6, PT, R3, UR5, RZ ;  /* 0x0000000503097c10 */ /* 0x001fca000ffde0ff */
[----:B------:R-:W-:Y:S04]  /*f230*/  STL [R1+0x6b8], R9 ;  /* 0x0006b80901007387 */ /* 0x000fe80000100800 */
[----:B------:R0:W-:Y:S01]  /*f240*/  STL [R1+0x6ac], R74 ;  /* 0x0006ac4a01007387 */ /* 0x0001e20000100800 */
[----:B----4-:R-:W-:-:S03]  /*f250*/  PRMT R41, RZ, 0x7610, R41 ;  /* 0x00007610ff297816 */ /* 0x010fc60000000029 */
[----:B--2---:R1:W-:Y:S01]  /*f260*/  STL [R1+0x74], R39 ;  /* 0x0000742701007387 */ /* 0x0043e20000100800 */
[----:B0-----:R-:W-:-:S04]  /*f270*/  @P3 LOP3.LUT R74, R75, R74, RZ, 0x3c, !PT ;  /* 0x0000004a4b4a3212 */ /* 0x001fc800078e3cff */
[----:B------:R-:W-:Y:S02]  /*f280*/  @P3 LOP3.LUT R75, R75, R74, RZ, 0x3c, !PT ;  /* 0x0000004a4b4b3212 */ /* 0x000fe400078e3cff */
[----:B-1----:R-:W-:-:S03]  /*f290*/  IADD3.X R39, PT, PT, R4, UR6, RZ, P6, !PT ;  /* 0x0000000604277c10 */ /* 0x002fc6000b7fe4ff */
[----:B------:R0:W2:Y:S02]  /*f2a0*/  @P3 LDG.E.U8 R41, desc[UR24][R74.64] ;  /* 0x000000184a293981 */ /* 0x0000a4000c1e1100 */
[----:B0-----:R-:W-:Y:S02]  /*f2b0*/  IMAD.MOV.U32 R74, RZ, RZ, R39 ;  /* 0x000000ffff4a7224 */ /* 0x001fe400078e0027 */
[----:B------:R-:W-:-:S05]  /*f2c0*/  IMAD.MOV.U32 R75, RZ, RZ, R9 ;  /* 0x000000ffff4b7224 */ /* 0x000fca00078e0009 */
[-C--:B------:R-:W-:Y:S02]  /*f2d0*/  @P3 LOP3.LUT R75, R75, R74.reuse, RZ, 0x3c, !PT ;  /* 0x0000004a4b4b3212 */ /* 0x080fe400078e3cff */
[----:B------:R-:W-:Y:S02]  /*f2e0*/  IADD3 R48, P6, PT, R5, UR5, RZ ;  /* 0x0000000505307c10 */ /* 0x000fe4000ffde0ff */
[C---:B------:R-:W-:Y:S02]  /*f2f0*/  @P3 LOP3.LUT R74, R75.reuse, R74, RZ, 0x3c, !PT ;  /* 0x0000004a4b4a3212 */ /* 0x040fe400078e3cff */
[----:B------:R-:W-:Y:S02]  /*f300*/  PRMT R40, RZ, 0x7610, R40 ;  /* 0x00007610ff287816 */ /* 0x000fe40000000028 */
[----:B------:R-:W-:Y:S02]  /*f310*/  @P3 LOP3.LUT R75, R75, R74, RZ, 0x3c, !PT ;  /* 0x0000004a4b4b3212 */ /* 0x000fe400078e3cff */
[----:B------:R-:W-:-:S03]  /*f320*/  IADD3.X R9, PT, PT, R6, UR6, RZ, P6, !PT ;  /* 0x0000000606097c10 */ /* 0x000fc6000b7fe4ff */
[----:B------:R0:W3:Y:S02]  /*f330*/  @P3 LDG.E.U8 R40, desc[UR24][R74.64] ;  /* 0x000000184a283981 */ /* 0x0000e4000c1e1100 */
[----:B0-----:R-:W-:Y:S02]  /*f340*/  @P3 IMAD.MOV.U32 R74, RZ, RZ, R48 ;  /* 0x000000ffff4a3224 */ /* 0x001fe400078e0030 */
[----:B------:R-:W-:-:S05]  /*f350*/  @P3 IMAD.MOV.U32 R75, RZ, RZ, R9 ;  /* 0x000000ffff4b3224 */ /* 0x000fca00078e0009 */
[----:B------:R0:W4:Y:S02]  /*f360*/  @P3 LDG.E.U8 R12, desc[UR24][R74.64] ;  /* 0x000000184a0c3981 */ /* 0x000124000c1e1100 */
[----:B0-----:R-:W-:-:S04]  /*f370*/  IADD3 R75, P6, PT, R7, UR5, RZ ;  /* 0x00000005074b7c10 */ /* 0x001fc8000ffde0ff */
[----:B------:R-:W-:Y:S01]  /*f380*/  IADD3.X R74, PT, PT, R8, UR6, RZ, P6, !PT ;  /* 0x00000006084a7c10 */ /* 0x000fe2000b7fe4ff */
[----:B------:R-:W-:Y:S01]  /*f390*/  UIMAD UR4, UR12, 0x1f, URZ ;  /* 0x0000001f0c0478a4 */ /* 0x000fe2000f8e02ff */
[----:B------:R-:W-:Y:S02]  /*f3a0*/  PRMT R54, RZ, 0x7610, R54 ;  /* 0x00007610ff367816 */ /* 0x000fe40000000036 */
[----:B------:R-:W-:Y:S01]  /*f3b0*/  PRMT R44, RZ, 0x7610, R44 ;  /* 0x00007610ff2c7816 */ /* 0x000fe2000000002c */
[----:B------:R-:W-:Y:S01]  /*f3c0*/  USHF.R.S32.HI UR14, URZ, 0x1f, UR4 ;  /* 0x0000001fff0e7899 */ /* 0x000fe20008011404 */
[----:B--2---:R0:W-:Y:S01]  /*f3d0*/  STL [R1+0x20], R41 ;  /* 0x0000202901007387 */ /* 0x0041e20000100800 */
[----:B------:R-:W-:Y:S02]  /*f3e0*/  PRMT R43, RZ, 0x7610, R43 ;  /* 0x00007610ff2b7816 */ /* 0x000fe4000000002b */
[----:B------:R-:W-:Y:S01]  /*f3f0*/  ISETP.GT.U32.AND P5, PT, R11, R42, PT ;  /* 0x0000002a0b00720c */ /* 0x000fe20003fa4070 */
[----:B------:R-:W-:Y:S01]  /*f400*/  UIMAD UR5, UR12, 0x26, URZ ;  /* 0x000000260c0578a4 */ /* 0x000fe2000f8e02ff */
[----:B------:R-:W-:Y:S01]  /*f410*/  PRMT R47, RZ, 0x7610, R47 ;  /* 0x00007610ff2f7816 */ /* 0x000fe2000000002f */
[----:B------:R-:W1:Y:S01]  /*f420*/  LDCU UR6, c[0x0][0x3b0] ;  /* 0x00007600ff0677ac */ /* 0x000e620008000800 */
[----:B0-----:R-:W2:Y:S04]  /*f430*/  LDL.LU R41, [R1+0xdb0] ;  /* 0x000db00001297983 */ /* 0x001ea80000300800 */
[----:B------:R0:W-:Y:S04]  /*f440*/  STL [R1+0x6b4], R39 ;  /* 0x0006b42701007387 */ /* 0x0001e80000100800 */
[----:B0-----:R-:W2:Y:S04]  /*f450*/  LDL.LU R39, [R1+0xdac] ;  /* 0x000dac0001277983 */ /* 0x001ea80000300800 */
[----:B------:R-:W-:Y:S04]  /*f460*/  STL [R1+0x6c0], R48 ;  /* 0x0006c03001007387 */ /* 0x000fe80000100800 */
[----:B------:R-:W-:Y:S04]  /*f470*/  STL [R1+0x6bc], R9 ;  /* 0x0006bc0901007387 */ /* 0x000fe80000100800 */
[----:B---3--:R0:W-:Y:S04]  /*f480*/  STL [R1+0x1c], R40 ;  /* 0x00001c2801007387 */ /* 0x0081e80000100800 */
[----:B0-----:R-:W3:Y:S04]  /*f490*/  LDL.LU R40, [R1+0xda8] ;  /* 0x000da80001287983 */ /* 0x001ee80000300800 */
[----:B------:R-:W2:Y:S04]  /*f4a0*/  LDL.LU R9, [R1+0xda4] ;  /* 0x000da40001097983 */ /* 0x000ea80000300800 */
[----:B------:R0:W-:Y:S04]  /*f4b0*/  STL [R1+0x6c8], R75 ;  /* 0x0006c84b01007387 */ /* 0x0001e80000100800 */
[----:B----4-:R-:W-:Y:S01]  /*f4c0*/  STL [R1+0x18], R12 ;  /* 0x0000180c01007387 */ /* 0x010fe20000100800 */
[----:B0-----:R-:W-:-:S03]  /*f4d0*/  @P3 LOP3.LUT R75, R75, R74, RZ, 0x3c, !PT ;  /* 0x0000004a4b4b3212 */ /* 0x001fc600078e3cff */
[----:B------:R0:W-:Y:S02]  /*f4e0*/  STL [R1+0x6c4], R74 ;  /* 0x0006c44a01007387 */ /* 0x0001e40000100800 */
[----:B0-----:R-:W-:-:S04]  /*f4f0*/  @P3 LOP3.LUT R74, R75, R74, RZ, 0x3c, !PT ;  /* 0x0000004a4b4a3212 */ /* 0x001fc800078e3cff */
[----:B------:R-:W-:Y:S02]  /*f500*/  @P3 LOP3.LUT R75, R75, R74, RZ, 0x3c, !PT ;  /* 0x0000004a4b4b3212 */ /* 0x000fe400078e3cff */
[----:B------:R-:W-:-:S03]  /*f510*/  IADD3 R48, P6, PT, R0, UR4, RZ ;  /* 0x0000000400307c10 */ /* 0x000fc6000ffde0ff */
[----:B------:R0:W4:Y:S02]  /*f520*/  @P3 LDG.E.U8 R54, desc[UR24][R74.64] ;  /* 0x000000184a363981 */ /* 0x000124000c1e1100 */
[----:B0-----:R-:W-:Y:S01]  /*f530*/  IADD3.X R75, PT, PT, R2, UR14, RZ, P6, !PT ;  /* 0x0000000e024b7c10 */ /* 0x001fe2000b7fe4ff */
[----:B------:R-:W-:-:S05]  /*f540*/  @!P0 IMAD.MOV.U32 R74, RZ, RZ, R48 ;  /* 0x000000ffff4a8224 */ /* 0x000fca00078e0030 */
[----:B------:R0:W2:Y:S04]  /*f550*/  @!P0 LDG.E.U8 R44, desc[UR24][R74.64] ;  /* 0x000000184a2c8981 */ /* 0x0000a8000c1e1100 */
[----:B------:R0:W-:Y:S04]  /*f560*/  STL [R1+0x6d0], R48 ;  /* 0x0006d03001007387 */ /* 0x0001e80000100800 */
[----:B----4-:R4:W-:Y:S04]  /*f570*/  STL [R1+0x14], R54 ;  /* 0x0000143601007387 */ /* 0x0109e80000100800 */
[----:B------:R1:W-:Y:S04]  /*f580*/  STL [R1+0x6cc], R75 ;  /* 0x0006cc4b01007387 */ /* 0x0003e80000100800 */
[----:B0-----:R-:W3:Y:S01]  /*f590*/  LDL.LU R48, [R1+0xda0] ;  /* 0x000da00001307983 */ /* 0x001ee20000300800 */
[----:B----4-:R-:W-:-:S04]  /*f5a0*/  IADD3 R54, P6, PT, R3, UR4, RZ ;  /* 0x0000000403367c10 */ /* 0x010fc8000ffde0ff */
[----:B------:R-:W-:Y:S01]  /*f5b0*/  IADD3.X R74, PT, PT, R4, UR14, RZ, P6, !PT ;  /* 0x0000000e044a7c10 */ /* 0x000fe2000b7fe4ff */
[----:B-1----:R-:W-:Y:S01]  /*f5c0*/  IMAD.MOV.U32 R75, RZ, RZ, R54 ;  /* 0x000000ffff4b7224 */ /* 0x002fe200078e0036 */
[----:B--2---:R0:W-:Y:S04]  /*f5d0*/  STL [R1+0x70], R44 ;  /* 0x0000702c01007387 */ /* 0x0041e80000100800 */
[-C--:B------:R-:W-:Y:S01]  /*f5e0*/  @!P0 LOP3.LUT R75, R75, R74.reuse, RZ, 0x3c, !PT ;  /* 0x0000004a4b4b8212 */ /* 0x080fe200078e3cff */
[----:B0-----:R-:W2:Y:S04]  /*f5f0*/  LDL.LU R44, [R1+0xd9c] ;  /* 0x000d9c00012c7983 */ /* 0x001ea80000300800 */
[----:B------:R-:W-:Y:S04]  /*f600*/  STL [R1+0x6d8], R54 ;  /* 0x0006d83601007387 */ /* 0x000fe80000100800 */
[----:B------:R0:W-:Y:S02]  /*f610*/  STL [R1+0x6d4], R74 ;  /* 0x0006d44a01007387 */ /* 0x0001e40000100800 */
[----:B0-----:R-:W-:-:S04]  /*f620*/  @!P0 LOP3.LUT R74, R75, R74, RZ, 0x3c, !PT ;  /* 0x0000004a4b4a8212 */ /* 0x001fc800078e3cff */
[----:B------:R-:W-:-:S05]  /*f630*/  @!P0 LOP3.LUT R75, R75, R74, RZ, 0x3c, !PT ;  /* 0x0000004a4b4b8212 */ /* 0x000fca00078e3cff */
[----:B------:R0:W4:Y:S01]  /*f640*/  @!P0 LDG.E.U8 R43, desc[UR24][R74.64] ;  /* 0x000000184a2b8981 */ /* 0x000122000c1e1100 */
[----:B------:R-:W-:-:S05]  /*f650*/  IADD3 R54, P6, PT, R5, UR4, RZ ;  /* 0x0000000405367c10 */ /* 0x000fca000ffde0ff */
[----:B0-----:R-:W-:Y:S01]  /*f660*/  IMAD.MOV.U32 R75, RZ, RZ, R54 ;  /* 0x000000ffff4b7224 */ /* 0x001fe200078e0036 */
[----:B----4-:R0:W-:Y:S04]  /*f670*/  STL [R1+0x6c], R43 ;  /* 0x00006c2b01007387 */ /* 0x0101e80000100800 */
[----:B0-----:R-:W4:Y:S01]  /*f680*/  LDL.LU R43, [R1+0xd98] ;  /* 0x000d9800012b7983 */ /* 0x001f220000300800 */
[----:B------:R-:W-:-:S04]  /*f690*/  IADD3.X R74, PT, PT, R6, UR14, RZ, P6, !PT ;  /* 0x0000000e064a7c10 */ /* 0x000fc8000b7fe4ff */
[-C--:B------:R-:W-:Y:S01]  /*f6a0*/  @!P0 LOP3.LUT R75, R75, R74.reuse, RZ, 0x3c, !PT ;  /* 0x0000004a4b4b8212 */ /* 0x080fe200078e3cff */
[----:B------:R-:W-:Y:S04]  /*f6b0*/  STL [R1+0x6e0], R54 ;  /* 0x0006e03601007387 */ /* 0x000fe80000100800 */
[----:B------:R0:W-:Y:S02]  /*f6c0*/  STL [R1+0x6dc], R74 ;  /* 0x0006dc4a01007387 */ /* 0x0001e40000100800 */
[----:B0-----:R-:W-:-:S04]  /*f6d0*/  @!P0 LOP3.LUT R74, R75, R74, RZ, 0x3c, !PT ;  /* 0x0000004a4b4a8212 */ /* 0x001fc800078e3cff */
[----:B------:R-:W-:Y:S01]  /*f6e0*/  @!P0 LOP3.LUT R75, R75, R74, RZ, 0x3c, !PT ;  /* 0x0000004a4b4b8212 */ /* 0x000fe200078e3cff */
[----:B------:R-:W-:Y:S01]  /*f6f0*/  @!P5 IMAD.IADD R42, R42, 0x1, -R11 ;  /* 0x000000012a2ad824 */ /* 0x000fe200078e0a0b */
[----:B---3--:R-:W-:Y:S02]  /*f700*/  ISETP.GT.U32.AND P5, PT, R11, R40, PT ;  /* 0x000000280b00720c */ /* 0x008fe40003fa4070 */
[----:B----4-:R-:W-:-:S06]  /*f710*/  PRMT R43, RZ, 0x7610, R43 ;  /* 0x00007610ff2b7816 */ /* 0x010fcc000000002b */
[----:B------:R0:W3:Y:S05]  /*f720*/  @!P0 LDG.E.U8 R43, desc[UR24][R74.64] ;  /* 0x000000184a2b8981 */ /* 0x0000ea000c1e1100 */
[----:B------:R-:W-:Y:S01]  /*f730*/  @!P5 IMAD.IADD R40, R40, 0x1, -R11 ;  /* 0x000000012828d824 */ /* 0x000fe200078e0a0b */
[----:B------:R-:W-:Y:S02]  /*f740*/  ISETP.GT.U32.AND P5, PT, R11, R45, PT ;  /* 0x0000002d0b00720c */ /* 0x000fe40003fa4070 */
[----:B------:R-:W-:-:S11]  /*f750*/  SHF.R.U64 R12, R9, 0x19, RZ ;  /* 0x00000019090c7819 */ /* 0x000fd600000012ff */
[----:B------:R-:W-:Y:S01]  /*f760*/  @!P5 IMAD.IADD R45, R45, 0x1, -R11 ;  /* 0x000000012d2dd824 */ /* 0x000fe200078e0a0b */
[----:B------:R-:W-:-:S04]  /*f770*/  IADD3 R54, P5, PT, R7, UR4, RZ ;  /* 0x0000000407367c10 */ /* 0x000fc8000ffbe0ff */
[----:B0-----:R-:W-:Y:S01]  /*f780*/  IADD3.X R74, PT, PT, R8, UR14, RZ, P5, !PT ;  /* 0x0000000e084a7c10 */ /* 0x001fe2000affe4ff */
[----:B------:R-:W-:Y:S01]  /*f790*/  IMAD.MOV.U32 R75, RZ, RZ, R54 ;  /* 0x000000ffff4b7224 */ /* 0x000fe200078e0036 */
[----:B------:R-:W-:Y:S01]  /*f7a0*/  LOP3.LUT P3, RZ, R12, 0x1, RZ, 0xc0, !PT ;  /* 0x000000010cff7812 */ /* 0x000fe2000786c0ff */
[----:B------:R-:W-:Y:S01]  /*f7b0*/  USHF.R.S32.HI UR4, URZ, 0x1f, UR5 ;  /* 0x0000001fff047899 */ /* 0x000fe20008011405 */
[----:B------:R-:W-:Y:S01]  /*f7c0*/  PRMT R46, RZ, 0x7610, R46 ;  /* 0x00007610ff2e7816 */ /* 0x000fe2000000002e */
[----:B------:R-:W0:Y:S01]  /*f7d0*/  LDCU UR14, c[0x0][0x3b0] ;  /* 0x00007600ff0e77ac */ /* 0x000e220008000800 */
[-C--:B------:R-:W-:Y:S01]  /*f7e0*/  @!P0 LOP3.LUT R75, R75, R74.reuse, RZ, 0x3c, !PT ;  /* 0x0000004a4b4b8212 */ /* 0x080fe200078e3cff */
[----:B---3--:R1:W-:Y:S04]  /*f7f0*/  STL [R1+0x68], R43 ;  /* 0x0000682b01007387 */ /* 0x0083e80000100800 */
[----:B-1----:R-:W3:Y:S04]  /*f800*/  LDL.LU R43, [R1+0xd94] ;  /* 0x000d9400012b7983 */ /* 0x002ee80000300800 */
[----:B------:R-:W-:Y:S04]  /*f810*/  STL [R1+0x6e8], R54 ;  /* 0x0006e83601007387 */ /* 0x000fe80000100800 */
[----:B------:R1:W-:Y:S02]  /*f820*/  STL [R1+0x6e4], R74 ;  /* 0x0006e44a01007387 */ /* 0x0003e40000100800 */
[----:B-1----:R-:W-:-:S04]  /*f830*/  @!P0 LOP3.LUT R74, R75, R74, RZ, 0x3c, !PT ;  /* 0x0000004a4b4a8212 */ /* 0x002fc800078e3cff */
[----:B------:R-:W-:Y:S02]  /*f840*/  @!P0 LOP3.LUT R75, R75, R74, RZ, 0x3c, !PT ;  /* 0x0000004a4b4b8212 */ /* 0x000fe400078e3cff */
[----:B------:R-:W-:-:S03]  /*f850*/  IADD3 R54, P6, PT, R0, UR5, RZ ;  /* 0x0000000500367c10 */ /* 0x000fc6000ffde0ff */
[----:B------:R1:W4:Y:S02]  /*f860*/  @!P0 LDG.E.U8 R47, desc[UR24][R74.64] ;  /* 0x000000184a2f8981 */ /* 0x000324000c1e1100 */
[----:B-1----:R-:W-:Y:S01]  /*f870*/  IADD3.X R75, PT, PT, R2, UR4, RZ, P6, !PT ;  /* 0x00000004024b7c10 */ /* 0x002fe2000b7fe4ff */
[----:B------:R-:W-:-:S05]  /*f880*/  @P3 IMAD.MOV.U32 R74, RZ, RZ, R54 ;  /* 0x000000ffff4a3224 */ /* 0x000fca00078e0036 */
[----:B------:R1:W2:Y:S01]  /*f890*/  @P3 LDG.E.U8 R46, desc[UR24][R74.64] ;  /* 0x000000184a2e3981 */ /* 0x0002a2000c1e1100 */
[----:B------:R-:W-:Y:S02]  /*f8a0*/  PRMT R12, RZ, 0x7610, R12 ;  /* 0x00007610ff0c7816 */ /* 0x000fe4000000000c */
[----:B------:R-:W-:-:S13]  /*f8b0*/  ISETP.GT.U32.AND P4, PT, R11, R29, PT ;  /* 0x0000001d0b00720c */ /* 0x000fda0003f84070 */
[----:B------:R-:W-:Y:S01]  /*f8c0*/  @!P4 IMAD.IADD R29, R29, 0x1, -R11 ;  /* 0x000000011d1dc824 */ /* 0x000fe200078e0a0b */
[----:B------:R-:W-:-:S13]  /*f8d0*/  ISETP.GT.U32.AND P4, PT, R11, R38, PT ;  /* 0x000000260b00720c */ /* 0x000fda0003f84070 */
[----:B------:R-:W-:Y:S01]  /*f8e0*/  @!P4 IMAD.IADD R38, R38, 0x1, -R11 ;  /* 0x000000012626c824 */ /* 0x000fe200078e0a0b */
[----:B------:R-:W-:Y:S01]  /*f8f0*/  ISETP.GT.U32.AND P4, PT, R11, R41, PT ;  /* 0x000000290b00720c */ /* 0x000fe20003f84070 */
[----:B----4-:R4:W-:Y:S04]  /*f900*/  STL [R1+0x64], R47 ;  /* 0x0000642f01007387 */ /* 0x0109e80000100800 */
[----:B----4-:R-:W4:Y:S04]  /*f910*/  LDL.LU R47, [R1+0xd90] ;  /* 0x000d9000012f7983 */ /* 0x010f280000300800 */
[----:B------:R0:W-:Y:S04]  /*f920*/  STL [R1+0x6f0], R54 ;  /* 0x0006f03601007387 */ /* 0x0001e80000100800 */
[----:B------:R1:W-:Y:S04]  /*f930*/  STL [R1+0x6ec], R75 ;  /* 0x0006ec4b01007387 */ /* 0x0003e80000100800 */
[----:B0-----:R-:W3:Y:S01]  /*f940*/  LDL.LU R54, [R1+0xd8c] ;  /* 0x000d8c0001367983 */ /* 0x001ee20000300800 */
[----:B-1----:R-:W-:-:S03]  /*f950*/  IADD3 R75, P6, PT, R3, UR5, RZ ;  /* 0x00000005034b7c10 */ /* 0x002fc6000ffde0ff */
[----:B--2---:R0:W-:Y:S01]  /*f960*/  STL [R1+0x10], R46 ;  /* 0x0000102e01007387 */ /* 0x0041e20000100800 */
[----:B------:R-:W-:-:S03]  /*f970*/  IADD3.X R74, PT, PT, R4, UR4, RZ, P6, !PT ;  /* 0x00000004044a7c10 */ /* 0x000fc6000b7fe4ff */
[----:B0-----:R-:W2:Y:S04]  /*f980*/  LDL.LU R46, [R1+0xd88] ;  /* 0x000d8800012e7983 */ /* 0x001ea80000300800 */
[----:B------:R0:W-:Y:S04]  /*f990*/  STL [R1+0x6f8], R75 ;  /* 0x0006f84b01007387 */ /* 0x0001e80000100800 */
[----:B------:R1:W-:Y:S01]  /*f9a0*/  STL [R1+0x6f4], R74 ;  /* 0x0006f44a01007387 */ /* 0x0003e20000100800 */
[----:B0-----:R-:W-:-:S04]  /*f9b0*/  @P3 LOP3.LUT R75, R75, R74, RZ, 0x3c, !PT ;  /* 0x0000004a4b4b3212 */ /* 0x001fc800078e3cff */
[----:B-1----:R-:W-:-:S04]  /*f9c0*/  @P3 LOP3.LUT R74, R75, R74, RZ, 0x3c, !PT ;  /* 0x0000004a4b4a3212 */ /* 0x002fc800078e3cff */
[----:B------:R-:W-:-:S05]  /*f9d0*/  @P3 LOP3.LUT R75, R75, R74, RZ, 0x3c, !PT ;  /* 0x0000004a4b4b3212 */ /* 0x000fca00078e3cff */
[----:B------:R-:W2:Y:S01]  /*f9e0*/  @P3 LDG.E.U8 R12, desc[UR24][R74.64] ;  /* 0x000000184a0c3981 */ /* 0x000ea2000c1e1100 */
        /* <DEDUP_REMOVED lines=10> */
[----:B------:R-:W-:Y:S02]  /*fa90*/  PRMT R87, RZ, 0x7610, R87 ;  /* 0x00007610ff577816 */ /* 0x000fe40000000057 */
[----:B------:R-:W-:-:S09]  /*faa0*/  PRMT R86, RZ, 0x7610, R86 ;  /* 0x00007610ff567816 */ /* 0x000fd20000000056 */
[----:B------:R-:W-:Y:S01]  /*fab0*/  @!P4 IMAD.IADD R53, R53, 0x1, -R11 ;  /* 0x000000013535c824 */ /* 0x000fe200078e0a0b */
[----:B--2---:R0:W-:Y:S02]  /*fac0*/  STL [R1+0xc], R12 ;  /* 0x00000c0c01007387 */ /* 0x0041e40000100800 */
[----:B0-----:R-:W-:-:S04]  /*fad0*/  IADD3 R12, P6, PT, R5, UR5, RZ ;  /* 0x00000005050c7c10 */ /* 0x001fc8000ffde0ff */
[----:B------:R-:W-:Y:S01]  /*fae0*/  IADD3.X R75, PT, PT, R6, UR4, RZ, P6, !PT ;  /* 0x00000004064b7c10 */ /* 0x000fe2000b7fe4ff */
[----:B------:R0:W-:Y:S01]  /*faf0*/  STL [R1+0x714], R12 ;  /* 0x0007140c01007387 */ /* 0x0001e20000100800 */
[----:B------:R-:W-:-:S03]  /*fb00*/  @P3 IMAD.MOV.U32 R74, RZ, RZ, R12 ;  /* 0x000000ffff4a3224 */ /* 0x000fc600078e000c */
[----:B------:R1:W-:Y:S04]  /*fb10*/  STL [R1+0x6fc], R75 ;  /* 0x0006fc4b01007387 */ /* 0x0003e80000100800 */
[----:B------:R1:W2:Y:S01]  /*fb20*/  @P3 LDG.E.U8 R87, desc[UR24][R74.64] ;  /* 0x000000184a573981 */ /* 0x0002a2000c1e1100 */
[----:B0-----:R-:W-:-:S04]  /*fb30*/  IADD3 R12, P4, PT, R7, UR5, RZ ;  /* 0x00000005070c7c10 */ /* 0x001fc8000ff9e0ff */
[----:B-1----:R-:W-:Y:S01]  /*fb40*/  IADD3.X R75, PT, PT, R8, UR4, RZ, P4, !PT ;  /* 0x00000004084b7c10 */ /* 0x002fe2000a7fe4ff */
[----:B------:R-:W-:-:S05]  /*fb50*/  @P3 IMAD.MOV.U32 R74, RZ, RZ, R12 ;  /* 0x000000ffff4a3224 */ /* 0x000fca00078e000c */
[----:B------:R0:W2:Y:S01]  /*fb60*/  @P3 LDG.E.U8 R86, desc[UR24][R74.64] ;  /* 0x000000184a563981 */ /* 0x0000a2000c1e1100 */
[C---:B------:R-:W-:Y:S02]  /*fb70*/  ISETP.GT.U32.AND P4, PT, R11.reuse, R55, PT ;  /* 0x000000370b00720c */ /* 0x040fe40003f84070 */
[----:B------:R-:W-:Y:S01]  /*fb80*/  ISETP.GT.U32.AND P3, PT, R11, R58, PT ;  /* 0x0000003a0b00720c */ /* 0x000fe20003f64070 */
[----:B------:R1:W-:Y:S01]  /*fb90*/  STL [R1+0x71c], R12 ;  /* 0x00071c0c01007387 */ /* 0x0003e20000100800 */
[----:B------:R-:W-:Y:S01]  /*fba0*/  UIMAD UR4, UR12, 0x27, URZ ;  /* 0x000000270c0478a4 */ /* 0x000fe2000f8e02ff */
[----:B-1----:R-:W-:-:S08]  /*fbb0*/  SHF.R.U64 R12, R9, 0x18, RZ ;  /* 0x00000018090c7819 */ /* 0x002fd000000012ff */
[--C-:B------:R-:W-:Y:S01]  /*fbc0*/  @!P4 IMAD.IADD R55, R55, 0x1, -R11.reuse ;  /* 0x000000013737c824 */ /* 0x100fe200078e0a0b */
[----:B------:R-:W-:Y:S01]  /*fbd0*/  LOP3.LUT P4, RZ, R12, 0x1, RZ, 0xc0, !PT ;  /* 0x000000010cff7812 */ /* 0x000fe2000788c0ff */
[----:B------:R-:W-:Y:S01]  /*fbe0*/  USHF.R.S32.HI UR5, URZ, 0x1f, UR4 ;  /* 0x0000001fff057899 */ /* 0x000fe20008011404 */
[----:B------:R0:W-:Y:S01]  /*fbf0*/  STL [R1+0x718], R75 ;  /* 0x0007184b01007387 */ /* 0x0001e20000100800 */
[----:B------:R-:W-:Y:S01]  /*fc00*/  @!P3 IMAD.IADD R58, R58, 0x1, -R11 ;  /* 0x000000013a3ab824 */ /* 0x000fe200078e0a0b */
[----:B0-----:R-:W-:-:S04]  /*fc10*/  IADD3 R75, P3, PT, R0, UR4, RZ ;  /* 0x00000004004b7c10 */ /* 0x001fc8000ff7e0ff */
[----:B------:R-:W-:Y:S01]  /*fc20*/  IADD3.X R74, PT, PT, R2, UR5, RZ, P3, !PT ;  /* 0x00000005024a7c10 */ /* 0x000fe20009ffe4ff */
[----:B--2---:R-:W-:Y:S04]  /*fc30*/  STL.64 [R1+0xd60], R86 ;  /* 0x000d605601007387 */ /* 0x004fe80000100a00 */
[----:B------:R0:W-:Y:S04]  /*fc40*/  STL [R1+0x724], R75 ;  /* 0x0007244b01007387 */ /* 0x0001e80000100800 */
[----:B------:R1:W-:Y:S01]  /*fc50*/  STL [R1+0x720], R74 ;  /* 0x0007204a01007387 */ /* 0x0003e20000100800 */
[----:B0-----:R-:W-:-:S04]  /*fc60*/  @P4 LOP3.LUT R75, R75, R74, RZ, 0x3c, !PT ;  /* 0x0000004a4b4b4212 */ /* 0x001fc800078e3cff */
[C---:B-1----:R-:W-:Y:S02]  /*fc70*/  @P4 LOP3.LUT R74, R75.reuse, R74, RZ, 0x3c, !PT ;  /* 0x0000004a4b4a4212 */ /* 0x042fe400078e3cff */
[----:B------:R-:W-:Y:S02]  /*fc80*/  PRMT R87, RZ, 0x7610, R87 ;  /* 0x00007610ff577816 */ /* 0x000fe40000000057 */
[----:B------:R-:W-:-:S05]  /*fc90*/  @P4 LOP3.LUT R75, R75, R74, RZ, 0x3c, !PT ;  /* 0x0000004a4b4b4212 */ /* 0x000fca00078e3cff */
[----:B------:R0:W2:Y:S01]  /*fca0*/  @P4 LDG.E.U8 R87, desc[UR24][R74.64] ;  /* 0x000000184a574981 */ /* 0x0000a2000c1e1100 */
[----:B------:R-:W-:-:S13]  /*fcb0*/  ISETP.GT.U32.AND P6, PT, R11, R56, PT ;  /* 0x000000380b00720c */ /* 0x000fda0003fc4070 */
[----:B------:R-:W-:Y:S01]  /*fcc0*/  @!P6 IMAD.IADD R56, R56, 0x1, -R11 ;  /* 0x000000013838e824 */ /* 0x000fe200078e0a0b */
[----:B------:R-:W-:-:S13]  /*fcd0*/  ISETP.GT.U32.AND P6, PT, R11, R62, PT ;  /* 0x0000003e0b00720c */ /* 0x000fda0003fc4070 */
[----:B------:R-:W-:Y:S01]  /*fce0*/  @!P6 IMAD.IADD R62, R62, 0x1, -R11 ;  /* 0x000000013e3ee824 */ /* 0x000fe200078e0a0b */
[----:B------:R-:W-:Y:S02]  /*fcf0*/  ISETP.GT.U32.AND P6, PT, R11, R64, PT ;  /* 0x000000400b00720c */ /* 0x000fe40003fc4070 */
[----:B------:R-:W-:-:S11]  /*fd00*/  PRMT R72, RZ, 0x7610, R72 ;  /* 0x00007610ff487816 */ /* 0x000fd60000000048 */
[----:B------:R-:W-:Y:S01]  /*fd10*/  @!P6 IMAD.IADD R64, R64, 0x1, -R11 ;  /* 0x000000014040e824 */ /* 0x000fe200078e0a0b */
[----:B------:R-:W-:-:S05]  /*fd20*/  IADD3 R86, P6, PT, R3, UR4, RZ ;  /* 0x0000000403567c10 */ /* 0x000fca000ffde0ff */
[----:B0-----:R-:W-:Y:S01]  /*fd30*/  @P4 IMAD.MOV.U32 R74, RZ, RZ, R86 ;  /* 0x000000ffff4a4224 */ /* 0x001fe200078e0056 */
[----:B---3--:R-:W-:-:S13]  /*fd40*/  ISETP.GT.U32.AND P5, PT, R11, R43, PT ;  /* 0x0000002b0b00720c */ /* 0x008fda0003fa4070 */
[----:B------:R-:W-:Y:S01]  /*fd50*/  @!P5 IMAD.IADD R43, R43, 0x1, -R11 ;  /* 0x000000012b2bd824 */ /* 0x000fe200078e0a0b */
[----:B------:R-:W-:Y:S01]  /*fd60*/  ISETP.GT.U32.AND P5, PT, R11, R46, PT ;  /* 0x0000002e0b00720c */ /* 0x000fe20003fa4070 */
[----:B--2---:R0:W-:Y:S02]  /*fd70*/  STL [R1+0x60], R87 ;  /* 0x0000605701007387 */ /* 0x0041e40000100800 */
[----:B0-----:R-:W-:-:S05]  /*fd80*/  IADD3.X R87, PT, PT, R4, UR5, RZ, P6, !PT ;  /* 0x0000000504577c10 */ /* 0x001fca000b7fe4ff */
[----:B------:R-:W-:-:S05]  /*fd90*/  @P4 IMAD.MOV.U32 R75, RZ, RZ, R87 ;  /* 0x000000ffff4b4224 */ /* 0x000fca00078e0057 */
        /* <DEDUP_REMOVED lines=8> */
[----:B------:R-:W-:Y:S01]  /*fe20*/  ISETP.GT.U32.AND P5, PT, R11, R61, PT ;  /* 0x0000003d0b00720c */ /* 0x000fe20003fa4070 */
[----:B------:R-:W-:-:S12]  /*fe30*/  STL [R1+0x72c], R86 ;  /* 0x00072c5601007387 */ /* 0x000fd80000100800 */
[----:B------:R-:W-:Y:S01]  /*fe40*/  @!P5 IMAD.IADD R61, R61, 0x1, -R11 ;  /* 0x000000013d3dd824 */ /* 0x000fe200078e0a0b */
[----:B------:R-:W-:Y:S01]  /*fe50*/  ISETP.GT.U32.AND P5, PT, R11, R68, PT ;  /* 0x000000440b00720c */ /* 0x000fe20003fa4070 */
[----:B------:R-:W-:Y:S01]  /*fe60*/  STL [R1+0x728], R87 ;  /* 0x0007285701007387 */ /* 0x000fe20000100800 */
[----:B------:R-:W-:-:S11]  /*fe70*/  PRMT R70, RZ, 0x7610, R70 ;  /* 0x00007610ff467816 */ /* 0x000fd60000000046 */
[----:B------:R-:W-:Y:S01]  /*fe80*/  @!P5 IMAD.IADD R68, R68, 0x1, -R11 ;  /* 0x000000014444d824 */ /* 0x000fe200078e0a0b */
[----:B--2---:R0:W-:Y:S02]  /*fe90*/  STL [R1+0x5c], R72 ;  /* 0x00005c4801007387 */ /* 0x0041e40000100800 */
[----:B0-----:R-:W-:-:S04]  /*fea0*/  IADD3 R72, P5, PT, R5, UR4, RZ ;  /* 0x0000000405487c10 */ /* 0x001fc8000ffbe0ff */
[----:B------:R-:W-:Y:S01]  /*feb0*/  IADD3.X R86, PT, PT, R6, UR5, RZ, P5, !PT ;  /* 0x0000000506567c10 */ /* 0x000fe2000affe4ff */
[----:B------:R-:W-:-:S04]  /*fec0*/  @P4 IMAD.MOV.U32 R74, RZ, RZ, R72 ;  /* 0x000000ffff4a4224 */ /* 0x000fc800078e0048 */
[----:B------:R-:W-:-:S05]  /*fed0*/  @P4 IMAD.MOV.U32 R75, RZ, RZ, R86 ;  /* 0x000000ffff4b4224 */ /* 0x000fca00078e0056 */
[----:B------:R-:W2:Y:S04]  /*fee0*/  @P4 LDG.E.U8 R70, desc[UR24][R74.64] ;  /* 0x000000184a464981 */ /* 0x000ea8000c1e1100 */
[----:B------:R-:W-:Y:S04]  /*fef0*/  STL [R1+0x734], R72 ;  /* 0x0007344801007387 */ /* 0x000fe80000100800 */
[----:B------:R-:W-:Y:S01]  /*ff00*/  STL [R1+0x730], R86 ;  /* 0x0007305601007387 */ /* 0x000fe20000100800 */
[----:B------:R-:W-:Y:S02]  /*ff10*/  PRMT R12, RZ, 0x7610, R12 ;  /* 0x00007610ff0c7816 */ /* 0x000fe4000000000c */
[----:B------:R-:W-:Y:S01]  /*ff20*/  ISETP.GT.U32.AND P3, PT, R11, R63, PT ;  /* 0x0000003f0b00720c */ /* 0x000fe20003f64070 */
[----:B--2---:R0:W-:Y:S02]  /*ff30*/  STL [R1+0x58], R70 ;  /* 0x0000584601007387 */ /* 0x0041e40000100800 */
[----:B0-----:R-:W-:-:S04]  /*ff40*/  IADD3 R70, P5, PT, R7, UR4, RZ ;  /* 0x0000000407467c10 */ /* 0x001fc8000ffbe0ff */
[----:B------:R-:W-:Y:S01]  /*ff50*/  IADD3.X R72, PT, PT, R8, UR5, RZ, P5, !PT ;  /* 0x0000000508487c10 */ /* 0x000fe2000affe4ff */
[----:B------:R-:W-:-:S04]  /*ff60*/  @P4 IMAD.MOV.U32 R74, RZ, RZ, R70 ;  /* 0x000000ffff4a4224 */ /* 0x000fc800078e0046 */
[----:B------:R-:W-:-:S05]  /*ff70*/  @P4 IMAD.MOV.U32 R75, RZ, RZ, R72 ;  /* 0x000000ffff4b4224 */ /* 0x000fca00078e0048 */
[----:B------:R-:W2:Y:S01]  /*ff80*/  @P4 LDG.E.U8 R12, desc[UR24][R74.64] ;  /* 0x000000184a0c4981 */ /* 0x000ea2000c1e1100 */
[----:B------:R-:W-:Y:S01]  /*ff90*/  @!P3 IMAD.IADD R63, R63, 0x1, -R11 ;  /* 0x000000013f3fb824 */ /* 0x000fe200078e0a0b */
[C---:B------:R-:W-:Y:S02]  /*ffa0*/  ISETP.GT.U32.AND P3, PT, R11.reuse, R89, PT ;  /* 0x000000590b00720c */ /* 0x040fe40003f64070 */
[----:B------:R-:W-:-:S11]  /*ffb0*/  ISETP.GT.U32.AND P5, PT, R11, R73, PT ;  /* 0x000000490b00720c */ /* 0x000fd60003fa4070 */
[--C-:B------:R-:W-:Y:S01]  /*ffc0*/  @!P3 IMAD.IADD R89, R89, 0x1, -R11.reuse ;  /* 0x000000015959b824 */ /* 0x100fe200078e0a0b */
[----:B------:R-:W-:Y:S01]  /*ffd0*/  ISETP.GT.U32.AND P3, PT, R11, R90, PT ;  /* 0x0000005a0b00720c */ /* 0x000fe20003f64070 */
[--C-:B------:R-:W-:Y:S01]  /*ffe0*/  @!P5 IMAD.IADD R73, R73, 0x1, -R11.reuse ;  /* 0x000000014949d824 */ /* 0x100fe200078e0a0b */
[C---:B------:R-:W-:Y:S02]  /*fff0*/  ISETP.GT.U32.AND P4, PT, R11.reuse, R93, PT ;  /* 0x0000005d0b00720c */ /* 0x040fe40003f84070 */
[C---:B------:R-:W-:Y:S01]  /*10000*/  ISETP.GT.U32.AND P5, PT, R11.reuse, R10, PT ;  /* 0x0000000a0b00720c */ /* 0x040fe20003fa4070 */
[----:B------:R-:W-:Y:S04]  /*10010*/  STL [R1+0x73c], R70 ;  /* 0x00073c4601007387 */ /* 0x000fe80000100800 */
[----:B------:R-:W-:Y:S04]  /*10020*/  STL [R1+0x738], R72 ;  /* 0x0007384801007387 */ /* 0x000fe80000100800 */
[--C-:B------:R-:W-:Y:S01]  /*10030*/  @!P3 IMAD.IADD R90, R90, 0x1, -R11.reuse ;  /* 0x000000015a5ab824 */ /* 0x100fe200078e0a0b */
[----:B------:R-:W-:Y:S01]  /*10040*/  ISETP.GT.U32.AND P3, PT, R11, R17, PT ;  /* 0x000000110b00720c */ /* 0x000fe20003f64070 */
[----:B------:R0:W-:Y:S01]  /*10050*/  STL [R1], R73 ;  /* 0x0000004901007387 */ /* 0x0001e20000100800 */
[----:B------:R-:W-:-:S02]  /*10060*/  @!P4 IMAD.IADD R93, R93, 0x1, -R11 ;  /* 0x000000015d5dc824 */ /* 0x000fc400078e0a0b */
[----:B------:R-:W-:Y:S01]  /*10070*/  @!P5 IMAD.IADD R10, R10, 0x1, -R11 ;  /* 0x000000010a0ad824 */ /* 0x000fe200078e0a0b */
[----:B------:R-:W-:Y:S01]  /*10080*/  ISETP.GT.U32.AND P5, PT, R11, R16, PT ;  /* 0x000000100b00720c */ /* 0x000fe20003fa4070 */
[----:B0-----:R-:W3:Y:S01]  /*10090*/  LDL.LU R73, [R1+0xd84] ;  /* 0x000d840001497983 */ /* 0x001ee20000300800 */
[----:B------:R-:W-:-:S06]  /*100a0*/  UIMAD UR4, UR12, 0x2e, URZ ;  /* 0x0000002e0c0478a4 */ /* 0x000fcc000f8e02ff */
[----:B------:R-:W-:Y:S01]  /*100b0*/  @!P3 IMAD.IADD R17, R17, 0x1, -R11 ;  /* 0x000000011111b824 */ /* 0x000fe200078e0a0b */
[----:B------:R-:W-:-:S04]  /*100c0*/  USHF.R.S32.HI UR5, URZ, 0x1f, UR4 ;  /* 0x0000001fff057899 */ /* 0x000fc80008011404 */
[----:B------:R-:W-:Y:S01]  /*100d0*/  @!P5 IMAD.IADD R16, R16, 0x1, -R11 ;  /* 0x000000011010d824 */ /* 0x000fe200078e0a0b */
[----:B------:R-:W-:Y:S02]  /*100e0*/  PRMT R85, RZ, 0x7610, R85 ;  /* 0x00007610ff557816 */ /* 0x000fe40000000055 */
[----:B------:R-:W-:Y:S02]  /*100f0*/  PRMT R84, RZ, 0x7610, R84 ;  /* 0x00007610ff547816 */ /* 0x000fe40000000054 */
[----:B----4-:R-:W-:-:S13]  /*10100*/  ISETP.GT.U32.AND P0, PT, R11, R47, PT ;  /* 0x0000002f0b00720c */ /* 0x010fda0003f04070 */
[----:B------:R-:W-:Y:S01]  /*10110*/  @!P0 IMAD.IADD R47, R47, 0x1, -R11 ;  /* 0x000000012f2f8824 */ /* 0x000fe200078e0a0b */
[----:B------:R-:W-:-:S13]  /*10120*/  ISETP.GT.U32.AND P0, PT, R11, R49, PT ;  /* 0x000000310b00720c */ /* 0x000fda0003f04070 */
[----:B------:R-:W-:Y:S01]  /*10130*/  @!P0 IMAD.IADD R49, R49, 0x1, -R11 ;  /* 0x0000000131318824 */ /* 0x000fe200078e0a0b */
[----:B------:R-:W-:-:S13]  /*10140*/  ISETP.GT.U32.AND P0, PT, R11, R52, PT ;  /* 0x000000340b00720c */ /* 0x000fda0003f04070 */
[----:B------:R-:W-:Y:S01]  /*10150*/  @!P0 IMAD.IADD R52, R52, 0x1, -R11 ;  /* 0x0000000134348824 */ /* 0x000fe200078e0a0b */
[----:B------:R-:W-:Y:S01]  /*10160*/  ISETP.GT.U32.AND P0, PT, R11, R57, PT ;  /* 0x000000390b00720c */ /* 0x000fe20003f04070 */
[----:B--2---:R0:W-:Y:S02]  /*10170*/  STL [R1+0x54], R12 ;  /* 0x0000540c01007387 */ /* 0x0041e40000100800 */
[----:B0-----:R-:W-:-:S04]  /*10180*/  SHF.R.U64 R12, R9, 0x11, RZ ;  /* 0x00000011090c7819 */ /* 0x001fc800000012ff */
[----:B------:R-:W-:Y:S01]  /*10190*/  LOP3.LUT P4, RZ, R12, 0x1, RZ, 0xc0, !PT ;  /* 0x000000010cff7812 */ /* 0x000fe2000788c0ff */
[----:B------:R0:W-:Y:S01]  /*101a0*/  STL [R1+0x8], R17 ;  /* 0x0000081101007387 */ /* 0x0001e20000100800 */
[----:B------:R-:W-:-:S04]  /*101b0*/  IADD3 R12, P3, PT, R0, UR4, RZ ;  /* 0x00000004000c7c10 */ /* 0x000fc8000ff7e0ff */
[----:B------:R-:W-:Y:S01]  /*101c0*/  IADD3.X R70, PT, PT, R2, UR5, RZ, P3, !PT ;  /* 0x0000000502467c10 */ /* 0x000fe20009ffe4ff */
[----:B0-----:R-:W2:Y:S06]  /*101d0*/  LDL.LU R17, [R1+0xd80] ;  /* 0x000d800001117983 */ /* 0x001eac0000300800 */
[----:B------:R-:W-:Y:S01]  /*101e0*/  @P4 IMAD.MOV.U32 R74, RZ, RZ, R12 ;  /* 0x000000ffff4a4224 */ /* 0x000fe200078e000c */
[----:B------:R0:W-:Y:S01]  /*101f0*/  STL [R1+0x4], R10 ;  /* 0x0000040a01007387 */ /* 0x0001e20000100800 */
[----:B------:R-:W-:-:S05]  /*10200*/  @P4 IMAD.MOV.U32 R75, RZ, RZ, R70 ;  /* 0x000000ffff4b4224 */ /* 0x000fca00078e0046 */
[----:B------:R1:W4:Y:S04]  /*10210*/  @P4 LDG.E.U8 R85, desc[UR24][R74.64] ;  /* 0x000000184a554981 */ /* 0x000328000c1e1100 */
[----:B0-----:R-:W4:Y:S04]  /*10220*/  LDL.LU R10, [R1+0xd7c] ;  /* 0x000d7c00010a7983 */ /* 0x001f280000300800 */
[----:B------:R0:W-:Y:S04]  /*10230*/  STL [R1+0x744], R12 ;  /* 0x0007440c01007387 */ /* 0x0001e80000100800 */
[----:B------:R1:W-:Y:S01]  /*10240*/  STL [R1+0x740], R70 ;  /* 0x0007404601007387 */ /* 0x0003e20000100800 */
[----:B0-----:R-:W-:-:S04]  /*10250*/  IADD3 R12, P5, PT, R3, UR4, RZ ;  /* 0x00000004030c7c10 */ /* 0x001fc8000ffbe0ff */
[----:B-1----:R-:W-:Y:S01]  /*10260*/  IADD3.X R70, PT, PT, R4, UR5, RZ, P5, !PT ;  /* 0x0000000504467c10 */ /* 0x002fe2000affe4ff */
[----:B------:R-:W-:-:S04]  /*10270*/  @P4 IMAD.MOV.U32 R74, RZ, RZ, R12 ;  /* 0x000000ffff4a4224 */ /* 0x000fc800078e000c */
[----:B------:R-:W-:-:S05]  /*10280*/  @P4 IMAD.MOV.U32 R75, RZ, RZ, R70 ;  /* 0x000000ffff4b4224 */ /* 0x000fca00078e0046 */
[----:B------:R0:W4:Y:S01]  /*10290*/  @P4 LDG.E.U8 R84, desc[UR24][R74.64] ;  /* 0x000000184a544981 */ /* 0x000122000c1e1100 */
[----:B------:R-:W-:Y:S01]  /*102a0*/  @!P0 IMAD.IADD R57, R57, 0x1, -R11 ;  /* 0x0000000139398824 */ /* 0x000fe200078e0a0b */
[----:B------:R-:W-:-:S13]  /*102b0*/  ISETP.GT.U32.AND P0, PT, R11, R59, PT ;  /* 0x0000003b0b00720c */ /* 0x000fda0003f04070 */
[----:B------:R-:W-:Y:S01]  /*102c0*/  @!P0 IMAD.IADD R59, R59, 0x1, -R11 ;  /* 0x000000013b3b8824 */ /* 0x000fe200078e0a0b */
[----:B------:R-:W-:-:S13]  /*102d0*/  ISETP.GT.U32.AND P0, PT, R11, R65, PT ;  /* 0x000000410b00720c */ /* 0x000fda0003f04070 */
[----:B------:R-:W-:Y:S01]  /*102e0*/  @!P0 IMAD.IADD R65, R65, 0x1, -R11 ;  /* 0x0000000141418824 */ /* 0x000fe200078e0a0b */
[----:B------:R-:W-:-:S13]  /*102f0*/  ISETP.GT.U32.AND P0, PT, R11, R67, PT ;  /* 0x000000430b00720c */ /* 0x000fda0003f04070 */
[----:B------:R-:W-:Y:S01]  /*10300*/  @!P0 IMAD.IADD R67, R67, 0x1, -R11 ;  /* 0x0000000143438824 */ /* 0x000fe200078e0a0b */
[C---:B------:R-:W-:Y:S02]  /*10310*/  ISETP.GT.U32.AND P0, PT, R11.reuse, R88, PT ;  /* 0x000000580b00720c */ /* 0x040fe40003f04070 */
[----:B------:R-:W-:-:S11]  /*10320*/  ISETP.GT.U32.AND P6, PT, R11, R66, PT ;  /* 0x000000420b00720c */ /* 0x000fd60003fc4070 */
[--C-:B------:R-:W-:Y:S01]  /*10330*/  @!P0 IMAD.IADD R88, R88, 0x1, -R11.reuse ;  /* 0x0000000158588824 */ /* 0x100fe200078e0a0b */
[C---:B------:R-:W-:Y:S01]  /*10340*/  ISETP.GT.U32.AND P0, PT, R11.reuse, R91, PT ;  /* 0x0000005b0b00720c */ /* 0x040fe20003f04070 */
[----:B------:R-:W-:Y:S01]  /*10350*/  @!P6 IMAD.IADD R66, R66, 0x1, -R11 ;  /* 0x000000014242e824 */ /* 0x000fe200078e0a0b */
[----:B------:R-:W-:-:S11]  /*10360*/  ISETP.GT.U32.AND P6, PT, R11, R69, PT ;  /* 0x000000450b00720c */ /* 0x000fd60003fc4070 */
[--C-:B------:R-:W-:Y:S01]  /*10370*/  @!P0 IMAD.IADD R91, R91, 0x1, -R11.reuse ;  /* 0x000000015b5b8824 */ /* 0x100fe200078e0a0b */
[----:B------:R-:W-:Y:S01]  /*10380*/  ISETP.GT.U32.AND P0, PT, R11, R92, PT ;  /* 0x0000005c0b00720c */ /* 0x000fe20003f04070 */
[----:B------:R-:W-:Y:S01]  /*10390*/  @!P6 IMAD.IADD R69, R69, 0x1, -R11 ;  /* 0x000000014545e824 */ /* 0x000fe200078e0a0b */
[----:B------:R-:W-:-:S11]  /*103a0*/  ISETP.GT.U32.AND P6, PT, R11, R14, PT ;  /* 0x0000000e0b00720c */ /* 0x000fd60003fc4070 */
[--C-:B------:R-:W-:Y:S01]  /*103b0*/  @!P0 IMAD.IADD R92, R92, 0x1, -R11.reuse ;  /* 0x000000015c5c8824 */ /* 0x100fe200078e0a0b */
[C---:B------:R-:W-:Y:S01]  /*103c0*/  ISETP.GT.U32.AND P0, PT, R11.reuse, R19, PT ;  /* 0x000000130b00720c */ /* 0x040fe20003f04070 */
[----:B------:R-:W-:Y:S01]  /*103d0*/  @!P6 IMAD.IADD R14, R14, 0x1, -R11 ;  /* 0x000000010e0ee824 */ /* 0x000fe200078e0a0b */
[----:B------:R-:W-:-:S11]  /*103e0*/  ISETP.GT.U32.AND P6, PT, R11, R21, PT ;  /* 0x000000150b00720c */ /* 0x000fd60003fc4070 */
[--C-:B------:R-:W-:Y:S01]  /*103f0*/  @!P0 IMAD.IADD R19, R19, 0x1, -R11.reuse ;  /* 0x0000000113138824 */ /* 0x100fe200078e0a0b */
[----:B------:R-:W-:Y:S01]  /*10400*/  ISETP.GT.U32.AND P0, PT, R11, R20, PT ;  /* 0x000000140b00720c */ /* 0x000fe20003f04070 */
[----:B------:R-:W-:-:S12]  /*10410*/  @!P6 IMAD.IADD R21, R21, 0x1, -R11 ;  /* 0x000000011515e824 */ /* 0x000fd800078e0a0b */
[----:B------:R-:W-:Y:S01]  /*10420*/  @!P0 IMAD.IADD R20, R20, 0x1, -R11 ;  /* 0x0000000114148824 */ /* 0x000fe200078e0a0b */
[----:B------:R-:W-:Y:S02]  /*10430*/  ISETP.GT.U32.AND P0, PT, R11, R35, PT ;  /* 0x000000230b00720c */ /* 0x000fe40003f04070 */
[----:B------:R-:W-:Y:S02]  /*10440*/  PRMT R83, RZ, 0x7610, R83 ;  /* 0x00007610ff537816 */ /* 0x000fe40000000053 */
[----:B------:R-:W-:-:S09]  /*10450*/  PRMT R82, RZ, 0x7610, R82 ;  /* 0x00007610ff527816 */ /* 0x000fd20000000052 */
[----:B------:R-:W-:Y:S01]  /*10460*/  @!P0 IMAD.IADD R35, R35, 0x1, -R11 ;  /* 0x0000000123238824 */ /* 0x000fe200078e0a0b */
[----:B---3--:R-:W-:Y:S01]  /*10470*/  PRMT R73, RZ, 0x7610, R73 ;  /* 0x00007610ff497816 */ /* 0x008fe20000000049 */
[----:B--2---:R-:W-:Y:S04]  /*10480*/  STL.64 [R1+0xd68], R16 ;  /* 0x000d681001007387 */ /* 0x004fe80000100a00 */
[----:B------:R1:W-:Y:S04]  /*10490*/  STL [R1+0x74c], R12 ;  /* 0x00074c0c01007387 */ /* 0x0003e80000100800 */
[----:B------:R2:W-:Y:S01]  /*104a0*/  STL [R1+0x748], R70 ;  /* 0x0007484601007387 */ /* 0x0005e20000100800 */
[----:B-1----:R-:W-:-:S04]  /*104b0*/  IADD3 R12, P6, PT, R5, UR4, RZ ;  /* 0x00000004050c7c10 */ /* 0x002fc8000ffde0ff */
[----:B--2---:R-:W-:Y:S01]  /*104c0*/  IADD3.X R70, PT, PT, R6, UR5, RZ, P6, !PT ;  /* 0x0000000506467c10 */ /* 0x004fe2000b7fe4ff */
[----:B0-----:R-:W-:-:S04]  /*104d0*/  @P4 IMAD.MOV.U32 R74, RZ, RZ, R12 ;  /* 0x000000ffff4a4224 */ /* 0x001fc800078e000c */
[----:B------:R-:W-:-:S05]  /*104e0*/  @P4 IMAD.MOV.U32 R75, RZ, RZ, R70 ;  /* 0x000000ffff4b4224 */ /* 0x000fca00078e0046 */
[----:B------:R0:W2:Y:S04]  /*104f0*/  @P4 LDG.E.U8 R83, desc[UR24][R74.64] ;  /* 0x000000184a534981 */ /* 0x0000a8000c1e1100 */
[----:B----4-:R-:W-:Y:S04]  /*10500*/  STL.64 [R1+0xd70], R84 ;  /* 0x000d705401007387 */ /* 0x010fe80000100a00 */
[----:B------:R1:W-:Y:S04]  /*10510*/  STL [R1+0x754], R12 ;  /* 0x0007540c01007387 */ /* 0x0003e80000100800 */
[----:B------:R3:W-:Y:S01]  /*10520*/  STL [R1+0x750], R70 ;  /* 0x0007504601007387 */ /* 0x0007e20000100800 */
[----:B-1----:R-:W-:-:S04]  /*10530*/  IADD3 R12, P0, PT, R7, UR4, RZ ;  /* 0x00000004070c7c10 */ /* 0x002fc8000ff1e0ff */
[----:B---3--:R-:W-:Y:S01]  /*10540*/  IADD3.X R70, PT, PT, R8, UR5, RZ, P0, !PT ;  /* 0x0000000508467c10 */ /* 0x008fe200087fe4ff */
[----:B0-----:R-:W-:-:S04]  /*10550*/  @P4 IMAD.MOV.U32 R74, RZ, RZ, R12 ;  /* 0x000000ffff4a4224 */ /* 0x001fc800078e000c */
[----:B------:R-:W-:-:S05]  /*10560*/  @P4 IMAD.MOV.U32 R75, RZ, RZ, R70 ;  /* 0x000000ffff4b4224 */ /* 0x000fca00078e0046 */
[----:B------:R0:W3:Y:S01]  /*10570*/  @P4 LDG.E.U8 R82, desc[UR24][R74.64] ;  /* 0x000000184a524981 */ /* 0x0000e2000c1e1100 */
[C---:B------:R-:W-:Y:S02]  /*10580*/  ISETP.GT.U32.AND P4, PT, R11.reuse, R30, PT ;  /* 0x0000001e0b00720c */ /* 0x040fe40003f84070 */
[----:B------:R-:W-:Y:S01]  /*10590*/  ISETP.GT.U32.AND P6, PT, R11, R34, PT ;  /* 0x000000220b00720c */ /* 0x000fe20003fc4070 */
[----:B------:R1:W-:Y:S01]  /*105a0*/  STL [R1+0x75c], R12 ;  /* 0x00075c0c01007387 */ /* 0x0003e20000100800 */
[----:B------:R-:W-:Y:S01]  /*105b0*/  UIMAD UR4, UR12, 0x2f, URZ ;  /* 0x0000002f0c0478a4 */ /* 0x000fe2000f8e02ff */
[----:B-1----:R-:W-:-:S08]  /*105c0*/  SHF.R.U64 R12, R9, 0x10, RZ ;  /* 0x00000010090c7819 */ /* 0x002fd000000012ff */
[--C-:B------:R-:W-:Y:S01]  /*105d0*/  @!P4 IMAD.IADD R30, R30, 0x1, -R11.reuse ;  /* 0x000000011e1ec824 */ /* 0x100fe200078e0a0b */
[----:B------:R-:W-:Y:S01]  /*105e0*/  USHF.R.S32.HI UR5, URZ, 0x1f, UR4 ;  /* 0x0000001fff057899 */ /* 0x000fe20008011404 */
[----:B------:R-:W-:Y:S01]  /*105f0*/  LOP3.LUT P4, RZ, R12, 0x1, RZ, 0xc0, !PT ;  /* 0x000000010cff7812 */ /* 0x000fe2000788c0ff */
[----:B------:R-:W-:Y:S01]  /*10600*/  @!P6 IMAD.IADD R34, R34, 0x1, -R11 ;  /* 0x000000012222e824 */ /* 0x000fe200078e0a0b */
[----:B------:R-:W-:Y:S01]  /*10610*/  IADD3 R85, P6, PT, R0, UR4, RZ ;  /* 0x0000000400557c10 */ /* 0x000fe2000ffde0ff */
[----:B------:R1:W-:Y:S03]  /*10620*/  STL [R1+0x758], R70 ;  /* 0x0007584601007387 */ /* 0x0003e60000100800 */
[----:B------:R-:W-:Y:S01]  /*10630*/  IADD3.X R86, PT, PT, R2, UR5, RZ, P6, !PT ;  /* 0x0000000502567c10 */ /* 0x000fe2000b7fe4ff */
[----:B-1----:R-:W4:Y:S06]  /*10640*/  LDL.LU R70, [R1+0x3fc] ;  /* 0x0003fc0001467983 */ /* 0x002f2c0000300800 */
[----:B0-----:R-:W-:Y:S01]  /*10650*/  @P4 IMAD.MOV.U32 R74, RZ, RZ, R85 ;  /* 0x000000ffff4a4224 */ /* 0x001fe200078e0055 */
[----:B------:R-:W2:Y:S01]  /*10660*/  LDL.LU R87, [R1+0x408] ;  /* 0x0004080001577983 */ /* 0x000ea20000300800 */
[----:B------:R-:W-:-:S03]  /*10670*/  @P4 IMAD.MOV.U32 R75, RZ, RZ, R86 ;  /* 0x000000ffff4b4224 */ /* 0x000fc600078e0056 */
[----:B------:R-:W2:Y:S04]  /*10680*/  LDL.LU R72, [R1+0x404] ;  /* 0x0004040001487983 */ /* 0x000ea80000300800 */
[----:B------:R-:W-:Y:S04]  /*10690*/  STL [R1+0x764], R85 ;  /* 0x0007645501007387 */ /* 0x000fe80000100800 */
[----:B------:R0:W-:Y:S01]  /*106a0*/  STL [R1+0x760], R86 ;  /* 0x0007605601007387 */ /* 0x0001e20000100800 */
[----:B------:R-:W-:-:S03]  /*106b0*/  PRMT R10, RZ, 0x7610, R10 ;  /* 0x00007610ff0a7816 */ /* 0x000fc6000000000a */
[----:B------:R1:W2:Y:S01]  /*106c0*/  @P4 LDG.E.U8 R73, desc[UR24][R74.64] ;  /* 0x000000184a494981 */ /* 0x0002a2000c1e1100 */
[----:B0-----:R-:W-:-:S04]  /*106d0*/  IADD3 R86, P6, PT, R3, UR4, RZ ;  /* 0x0000000403567c10 */ /* 0x001fc8000ffde0ff */
[----:B-1----:R-:W-:Y:S01]  /*106e0*/  IADD3.X R75, PT, PT, R4, UR5, RZ, P6, !PT ;  /* 0x00000005044b7c10 */ /* 0x002fe2000b7fe4ff */
[----:B------:R-:W-:-:S05]  /*106f0*/  @P4 IMAD.MOV.U32 R74, RZ, RZ, R86 ;  /* 0x000000ffff4a4224 */ /* 0x000fca00078e0056 */
[----:B------:R-:W3:Y:S01]  /*10700*/  @P4 LDG.E.U8 R10, desc[UR24][R74.64] ;  /* 0x000000184a0a4981 */ /* 0x000ee2000c1e1100 */
[C---:B------:R-:W-:Y:S02]  /*10710*/  ISETP.GT.U32.AND P3, PT, R11.reuse, R15, PT ;  /* 0x0000000f0b00720c */ /* 0x040fe40003f64070 */
[----:B------:R-:W-:-:S11]  /*10720*/  ISETP.GT.U32.AND P5, PT, R11, R37, PT ;  /* 0x000000250b00720c */ /* 0x000fd60003fa4070 */
[--C-:B------:R-:W-:Y:S01]  /*10730*/  @!P3 IMAD.IADD R15, R15, 0x1, -R11.reuse ;  /* 0x000000010f0fb824 */ /* 0x100fe200078e0a0b */
[C---:B------:R-:W-:Y:S02]  /*10740*/  ISETP.GT.U32.AND P3, PT, R11.reuse, R36, PT ;  /* 0x000000240b00720c */ /* 0x040fe40003f64070 */
[----:B------:R-:W-:Y:S01]  /*10750*/  ISETP.GT.U32.AND P0, PT, R11, R31, PT ;  /* 0x0000001f0b00720c */ /* 0x000fe20003f04070 */
[----:B------:R-:W-:Y:S01]  /*10760*/  @!P5 IMAD.IADD R37, R37, 0x1, -R11 ;  /* 0x000000012525d824 */ /* 0x000fe200078e0a0b */
[----:B------:R-:W-:-:S09]  /*10770*/  ISETP.GT.U32.AND P5, PT, R11, R32, PT ;  /* 0x000000200b00720c */ /* 0x000fd20003fa4070 */
[--C-:B------:R-:W-:Y:S01]  /*10780*/  @!P3 IMAD.IADD R36, R36, 0x1, -R11.reuse ;  /* 0x000000012424b824 */ /* 0x100fe200078e0a0b */
[----:B------:R-:W-:Y:S01]  /*10790*/  ISETP.GT.U32.AND P3, PT, R11, R33, PT ;  /* 0x000000210b00720c */ /* 0x000fe20003f64070 */
[----:B--2---:R0:W-:Y:S04]  /*107a0*/  STL [R1+0x50], R73 ;  /* 0x0000504901007387 */ /* 0x0041e80000100800 */
[----:B0-----:R-:W2:Y:S04]  /*107b0*/  LDL.LU R73, [R1+0x40c] ;  /* 0x00040c0001497983 */ /* 0x001ea80000300800 */
[----:B------:R-:W2:Y:S04]  /*107c0*/  LDL.LU R85, [R1+0x414] ;  /* 0x0004140001557983 */ /* 0x000ea80000300800 */
[----:B------:R0:W-:Y:S04]  /*107d0*/  STL [R1+0x76c], R86 ;  /* 0x00076c5601007387 */ /* 0x0001e80000100800 */
[----:B------:R-:W-:Y:S04]  /*107e0*/  STL [R1+0x768], R75 ;  /* 0x0007684b01007387 */ /* 0x000fe80000100800 */
[----:B0-----:R-:W2:Y:S04]  /*107f0*/  LDL.LU R86, [R1+0x410] ;  /* 0x0004100001567983 */ /* 0x001ea80000300800 */
[----:B---3--:R0:W-:Y:S04]  /*10800*/  STL [R1+0x4c], R10 ;  /* 0x00004c0a01007387 */ /* 0x0081e80000100800 */
[----:B0-----:R-:W3:Y:S01]  /*10810*/  LDL.LU R10, [R1+0xd78] ;  /* 0x000d7800010a7983 */ /* 0x001ee20000300800 */
[--C-:B------:R-:W-:Y:S01]  /*10820*/  @!P3 IMAD.IADD R33, R33, 0x1, -R11.reuse ;  /* 0x000000012121b824 */ /* 0x100fe200078e0a0b */
[----:B------:R-:W-:Y:S01]  /*10830*/  ISETP.GT.U32.AND P3, PT, R11, R28, PT ;  /* 0x0000001c0b00720c */ /* 0x000fe20003f64070 */
[--C-:B------:R-:W-:Y:S01]  /*10840*/  @!P0 IMAD.IADD R31, R31, 0x1, -R11.reuse ;  /* 0x000000011f1f8824 */ /* 0x100fe200078e0a0b */
[C---:B------:R-:W-:Y:S01]  /*10850*/  ISETP.GT.U32.AND P0, PT, R11.reuse, R26, PT ;  /* 0x0000001a0b00720c */ /* 0x040fe20003f04070 */
[----:B------:R-:W-:Y:S01]  /*10860*/  @!P5 IMAD.IADD R32, R32, 0x1, -R11 ;  /* 0x000000012020d824 */ /* 0x000fe200078e0a0b */
[----:B------:R-:W-:-:S09]  /*10870*/  ISETP.GT.U32.AND P5, PT, R11, R27, PT ;  /* 0x0000001b0b00720c */ /* 0x000fd20003fa4070 */
[--C-:B------:R-:W-:Y:S01]  /*10880*/  @!P3 IMAD.IADD R28, R28, 0x1, -R11.reuse ;  /* 0x000000011c1cb824 */ /* 0x100fe200078e0a0b */
[C---:B------:R-:W-:Y:S01]  /*10890*/  ISETP.GT.U32.AND P3, PT, R11.reuse, R25, PT ;  /* 0x000000190b00720c */ /* 0x040fe20003f64070 */
[--C-:B------:R-:W-:Y:S01]  /*108a0*/  @!P0 IMAD.IADD R26, R26, 0x1, -R11.reuse ;  /* 0x000000011a1a8824 */ /* 0x100fe200078e0a0b */
[----:B------:R-:W-:Y:S01]  /*108b0*/  ISETP.GT.U32.AND P0, PT, R11, R23, PT ;  /* 0x000000170b00720c */ /* 0x000fe20003f04070 */
[----:B------:R-:W-:Y:S01]  /*108c0*/  @!P5 IMAD.IADD R27, R27, 0x1, -R11 ;  /* 0x000000011b1bd824 */ /* 0x000fe200078e0a0b */
[----:B------:R-:W-:-:S09]  /*108d0*/  ISETP.GT.U32.AND P5, PT, R11, R24, PT ;  /* 0x000000180b00720c */ /* 0x000fd20003fa4070 */
[--C-:B------:R-:W-:Y:S01]  /*108e0*/  @!P3 IMAD.IADD R25, R25, 0x1, -R11.reuse ;  /* 0x000000011919b824 */ /* 0x100fe200078e0a0b */
[----:B------:R-:W-:Y:S01]  /*108f0*/  ISETP.GT.U32.AND P3, PT, R11, R22, PT ;  /* 0x000000160b00720c */ /* 0x000fe20003f64070 */
[--C-:B------:R-:W-:Y:S01]  /*10900*/  @!P0 IMAD.IADD R23, R23, 0x1, -R11.reuse ;  /* 0x0000000117178824 */ /* 0x100fe200078e0a0b */
[C---:B------:R-:W-:Y:S01]  /*10910*/  ISETP.GT.U32.AND P0, PT, R11.reuse, R29, PT ;  /* 0x0000001d0b00720c */ /* 0x040fe20003f04070 */
[----:B------:R-:W-:Y:S01]  /*10920*/  @!P5 IMAD.IADD R24, R24, 0x1, -R11 ;  /* 0x000000011818d824 */ /* 0x000fe200078e0a0b */
[----:B------:R-:W-:Y:S02]  /*10930*/  ISETP.GT.U32.AND P5, PT, R11, R13, PT ;  /* 0x0000000d0b00720c */ /* 0x000fe40003fa4070 */
[----:B------:R-:W-:-:S07]  /*10940*/  PRMT R84, RZ, 0x7610, R84 ;  /* 0x00007610ff547816 */ /* 0x000fce0000000054 */
[--C-:B------:R-:W-:Y:S02]  /*10950*/  @!P3 IMAD.IADD R22, R22, 0x1, -R11.reuse ;  /* 0x000000011616b824 */ /* 0x100fe400078e0a0b */
[--C-:B------:R-:W-:Y:S02]  /*10960*/  @!P0 IMAD.IADD R29, R29, 0x1, -R11.reuse ;  /* 0x000000011d1d8824 */ /* 0x100fe400078e0a0b */
[----:B------:R-:W-:Y:S01]  /*10970*/  @!P5 IMAD.IADD R13, R13, 0x1, -R11 ;  /* 0x000000010d0dd824 */ /* 0x000fe200078e0a0b */
[----:B----4-:R-:W-:Y:S02]  /*10980*/  ISETP.GE.AND P6, PT, R70, RZ, PT ;  /* 0x000000ff4600720c */ /* 0x010fe40003fc6270 */
[----:B------:R-:W4:Y:S01]  /*10990*/  LDL.LU R70, [R1+0x418] ;  /* 0x0004180001467983 */ /* 0x000f220000300800 */
[----:B---3--:R-:W-:Y:S02]  /*109a0*/  ISETP.GE.AND P3, PT, R10, RZ, PT ;  /* 0x000000ff0a00720c */ /* 0x008fe40003f66270 */
[----:B------:R-:W-:-:S04]  /*109b0*/  IADD3 R10, P0, PT, R5, UR4, RZ ;  /* 0x00000004050a7c10 */ /* 0x000fc8000ff1e0ff */
[----:B------:R-:W-:-:S05]  /*109c0*/  IADD3.X R11, PT, PT, R6, UR5, RZ, P0, !PT ;  /* 0x00000005060b7c10 */ /* 0x000fca00087fe4ff */
[----:B------:R0:W3:Y:S04]  /*109d0*/  @P4 LDG.E.U8 R84, desc[UR24][R10.64] ;  /* 0x000000180a544981 */ /* 0x0000e8000c1e1100 */
[----:B------:R0:W-:Y:S01]  /*109e0*/  STL [R1+0x400], R10 ;  /* 0x0004000a01007387 */ /* 0x0001e20000100800 */
[----:B------:R-:W-:-:S03]  /*109f0*/  ISETP.GE.AND P0, PT, R87, RZ, PT ;  /* 0x000000ff5700720c */ /* 0x000fc60003f06270 */
[----:B------:R1:W-:Y:S01]  /*10a00*/  STL [R1+0x3fc], R11 ;  /* 0x0003fc0b01007387 */ /* 0x0003e20000100800 */
[----:B------:R-:W-:Y:S01]  /*10a10*/  @!P3 IMAD.MOV R38, RZ, RZ, -R38 ;  /* 0x000000ffff26b224 */ /* 0x000fe200078e0a26 */
[----:B0-----:R-:W-:Y:S02]  /*10a20*/  IADD3 R10, P5, PT, R7, UR4, RZ ;  /* 0x00000004070a7c10 */ /* 0x001fe4000ffbe0ff */
[----:B------:R-:W3:Y:S02]  /*10a30*/  LDL.LU R87, [R1+0x41c] ;  /* 0x00041c0001577983 */ /* 0x000ee40000300800 */
[----:B-1----:R-:W-:Y:S02]  /*10a40*/  IADD3.X R11, PT, PT, R8, UR5, RZ, P5, !PT ;  /* 0x00000005080b7c10 */ /* 0x002fe4000affe4ff */
[----:B------:R0:W-:Y:S01]  /*10a50*/  STL [R1+0x62c], R10 ;  /* 0x00062c0a01007387 */ /* 0x0001e20000100800 */
[----:B------:R-:W-:-:S03]  /*10a60*/  ISETP.GE.AND P3, PT, R72, RZ, PT ;  /* 0x000000ff4800720c */ /* 0x000fc60003f66270 */
[----:B------:R1:W-:Y:S04]  /*10a70*/  STL [R1+0x628], R11 ;  /* 0x0006280b01007387 */ /* 0x0003e80000100800 */
[----:B------:R-:W3:Y:S01]  /*10a80*/  LDL.LU R72, [R1+0x428] ;  /* 0x0004280001487983 */ /* 0x000ee20000300800 */
[----:B--2---:R-:W-:-:S03]  /*10a90*/  ISETP.GE.AND P5, PT, R73, RZ, PT ;  /* 0x000000ff4900720c */ /* 0x004fc60003fa6270 */
[----:B------:R-:W2:Y:S01]  /*10aa0*/  LDL.LU R73, [R1+0x420] ;  /* 0x0004200001497983 */ /* 0x000ea20000300800 */
[----:B------:R-:W-:Y:S01]  /*10ab0*/  PRMT R81, RZ, 0x7610, R81 ;  /* 0x00007610ff517816 */ /* 0x000fe20000000051 */
[----:B------:R-:W-:Y:S01]  /*10ac0*/  @!P0 IMAD.MOV R41, RZ, RZ, -R41 ;  /* 0x000000ffff298224 */ /* 0x000fe200078e0a29 */
[----:B------:R-:W-:Y:S02]  /*10ad0*/  ISETP.GE.AND P0, PT, R86, RZ, PT ;  /* 0x000000ff5600720c */ /* 0x000fe40003f06270 */
[----:B------:R-:W2:Y:S01]  /*10ae0*/  LDL.LU R86, [R1+0x434] ;  /* 0x0004340001567983 */ /* 0x000ea20000300800 */
[----:B------:R-:W-:-:S03]  /*10af0*/  UIMAD UR4, UR12, 0x36, URZ ;  /* 0x000000360c0478a4 */ /* 0x000fc6000f8e02ff */
[----:B------:R0:W2:Y:S01]  /*10b00*/  @P4 LDG.E.U8 R81, desc[UR24][R10.64] ;  /* 0x000000180a514981 */ /* 0x0000a2000c1e1100 */
[----:B------:R-:W-:Y:S01]  /*10b10*/  @!P5 IMAD.MOV R39, RZ, RZ, -R39 ;  /* 0x000000ffff27d224 */ /* 0x000fe200078e0a27 */
[----:B----4-:R-:W-:Y:S02]  /*10b20*/  ISETP.GE.AND P5, PT, R70, RZ, PT ;  /* 0x000000ff4600720c */ /* 0x010fe40003fa6270 */
[----:B------:R-:W-:Y:S01]  /*10b30*/  ISETP.GE.AND P4, PT, R85, RZ, PT ;  /* 0x000000ff5500720c */ /* 0x000fe20003f86270 */
[----:B------:R-:W-:Y:S01]  /*10b40*/  @!P3 IMAD.MOV R40, RZ, RZ, -R40 ;  /* 0x000000ffff28b224 */ /* 0x000fe200078e0a28 */
[----:B------:R-:W-:Y:S01]  /*10b50*/  USHF.R.S32.HI UR5, URZ, 0x1f, UR4 ;  /* 0x0000001fff057899 */ /* 0x000fe20008011404 */
[----:B0-----:R-:W-:Y:S01]  /*10b60*/  SHF.R.U64 R10, R9, 0x9, RZ ;  /* 0x00000009090a7819 */ /* 0x001fe200000012ff */
[----:B------:R-:W-:-:S03]  /*10b70*/  @!P6 IMAD.MOV R42, RZ, RZ, -R42 ;  /* 0x000000ffff2ae224 */ /* 0x000fc600078e0a2a */
[----:B------:R-:W-:Y:S02]  /*10b80*/  LOP3.LUT P3, RZ, R10, 0x1, RZ, 0xc0, !PT ;  /* 0x000000010aff7812 */ /* 0x000fe4000786c0ff */
[----:B------:R-:W-:-:S04]  /*10b90*/  IADD3 R10, P6, PT, R0, UR4, RZ ;  /* 0x00000004000a7c10 */ /* 0x000fc8000ffde0ff */
[----:B-1----:R-:W-:Y:S01]  /*10ba0*/  IADD3.X R11, PT, PT, R2, UR5, RZ, P6, !PT ;  /* 0x00000005020b7c10 */ /* 0x002fe2000b7fe4ff */
[----:B------:R-:W-:Y:S02]  /*10bb0*/  @!P4 IMAD.MOV R45, RZ, RZ, -R45 ;  /* 0x000000ffff2dc224 */ /* 0x000fe400078e0a2d */
[----:B------:R-:W-:Y:S02]  /*10bc0*/  @!P0 IMAD.MOV R44, RZ, RZ, -R44 ;  /* 0x000000ffff2c8224 */ /* 0x000fe400078e0a2c */
[----:B------:R-:W-:Y:S01]  /*10bd0*/  @!P5 IMAD.MOV R43, RZ, RZ, -R43 ;  /* 0x000000ffff2bd224 */ /* 0x000fe200078e0a2b */
[----:B---3--:R0:W-:Y:S04]  /*10be0*/  STL [R1+0x34], R84 ;  /* 0x0000345401007387 */ /* 0x0081e80000100800 */
[----:B0-----:R-:W3:Y:S04]  /*10bf0*/  LDL.LU R84, [R1+0x43c] ;  /* 0x00043c0001547983 */ /* 0x001ee80000300800 */
[----:B------:R-:W4:Y:S01]  /*10c00*/  LDL.LU R70, [R1+0x438] ;  /* 0x0004380001467983 */ /* 0x000f220000300800 */
[----:B------:R-:W-:-:S03]  /*10c10*/  ISETP.GE.AND P4, PT, R87, RZ, PT ;  /* 0x000000ff5700720c */ /* 0x000fc60003f86270 */
[----:B------:R0:W-:Y:S04]  /*10c20*/  STL [R1+0x634], R10 ;  /* 0x0006340a01007387 */ /* 0x0001e80000100800 */
[----:B------:R1:W-:Y:S04]  /*10c30*/  STL [R1+0x630], R11 ;  /* 0x0006300b01007387 */ /* 0x0003e80000100800 */
[----:B------:R-:W4:Y:S01]  /*10c40*/  LDL.LU R87, [R1+0x444] ;  /* 0x0004440001577983 */ /* 0x000f220000300800 */
[----:B------:R-:W-:-:S03]  /*10c50*/  ISETP.GE.AND P0, PT, R72, RZ, PT ;  /* 0x000000ff4800720c */ /* 0x000fc60003f06270 */
[----:B------:R-:W4:Y:S01]  /*10c60*/  LDL.LU R72, [R1+0x440] ;  /* 0x0004400001487983 */ /* 0x000f220000300800 */
[----:B--2---:R-:W-:-:S03]  /*10c70*/  ISETP.GE.AND P5, PT, R73, RZ, PT ;  /* 0x000000ff4900720c */ /* 0x004fc60003fa6270 */
[----:B------:R-:W2:Y:S01]  /*10c80*/  LDL.LU R73, [R1+0x448] ;  /* 0x0004480001497983 */ /* 0x000ea20000300800 */
[----:B------:R-:W-:Y:S02]  /*10c90*/  PRMT R80, RZ, 0x7610, R80 ;  /* 0x00007610ff507816 */ /* 0x000fe40000000050 */
[----:B------:R-:W-:-:S04]  /*10ca0*/  PRMT R79, RZ, 0x7610, R79 ;  /* 0x00007610ff4f7816 */ /* 0x000fc8000000004f */
[----:B------:R0:W2:Y:S02]  /*10cb0*/  @P3 LDG.E.U8 R80, desc[UR24][R10.64] ;  /* 0x000000180a503981 */ /* 0x0000a4000c1e1100 */
[----:B0-----:R-:W-:-:S04]  /*10cc0*/  IADD3 R10, P6, PT, R3, UR4, RZ ;  /* 0x00000004030a7c10 */ /* 0x001fc8000ffde0ff */
[----:B-1----:R-:W-:Y:S01]  /*10cd0*/  IADD3.X R11, PT, PT, R4, UR5, RZ, P6, !PT ;  /* 0x00000005040b7c10 */ /* 0x002fe2000b7fe4ff */
[----:B------:R0:W-:Y:S01]  /*10ce0*/  STL [R1+0x63c], R10 ;  /* 0x00063c0a01007387 */ /* 0x0001e20000100800 */
[----:B------:R-:W-:-:S03]  /*10cf0*/  @!P5 IMAD.MOV R46, RZ, RZ, -R46 ;  /* 0x000000ffff2ed224 */ /* 0x000fc600078e0a2e */
[----:B------:R0:W2:Y:S01]  /*10d00*/  @P3 LDG.E.U8 R79, desc[UR24][R10.64] ;  /* 0x000000180a4f3981 */ /* 0x0000a2000c1e1100 */
[----:B------:R-:W-:-:S03]  /*10d10*/  @!P4 IMAD.MOV R48, RZ, RZ, -R48 ;  /* 0x000000ffff30c224 */ /* 0x000fc600078e0a30 */
[----:B------:R1:W-:Y:S01]  /*10d20*/  STL [R1+0x638], R11 ;  /* 0x0006380b01007387 */ /* 0x0003e20000100800 */
[----:B0-----:R-:W-:-:S03]  /*10d30*/  IADD3 R10, P5, PT, R5, UR4, RZ ;  /* 0x00000004050a7c10 */ /* 0x001fc6000ffbe0ff */
[----:B------:R-:W2:Y:S01]  /*10d40*/  LDL.LU R85, [R1+0x450] ;  /* 0x0004500001557983 */ /* 0x000ea20000300800 */
[----:B------:R-:W-:Y:S02]  /*10d50*/  ISETP.GE.AND P4, PT, R86, RZ, PT ;  /* 0x000000ff5600720c */ /* 0x000fe40003f86270 */
[----:B-1----:R-:W-:Y:S01]  /*10d60*/  IADD3.X R11, PT, PT, R6, UR5, RZ, P5, !PT ;  /* 0x00000005060b7c10 */ /* 0x002fe2000affe4ff */
[----:B------:R-:W2:Y:S01]  /*10d70*/  LDL.LU R86, [R1+0x44c] ;  /* 0x00044c0001567983 */ /* 0x000ea20000300800 */
[----:B------:R-:W-:-:S03]  /*10d80*/  @!P0 IMAD.MOV R47, RZ, RZ, -R47 ;  /* 0x000000ffff2f8224 */ /* 0x000fc600078e0a2f */
[----:B------:R0:W-:Y:S04]  /*10d90*/  STL [R1+0x644], R10 ;  /* 0x0006440a01007387 */ /* 0x0001e80000100800 */
[----:B------:R1:W-:Y:S01]  /*10da0*/  STL [R1+0x640], R11 ;  /* 0x0006400b01007387 */ /* 0x0003e20000100800 */
[----:B------:R-:W-:-:S06]  /*10db0*/  PRMT R78, RZ, 0x7610, R78 ;  /* 0x00007610ff4e7816 */ /* 0x000fcc000000004e */
[----:B------:R0:W2:Y:S01]  /*10dc0*/  @P3 LDG.E.U8 R78, desc[UR24][R10.64] ;  /* 0x000000180a4e3981 */ /* 0x0000a2000c1e1100 */
[----:B------:R-:W-:Y:S01]  /*10dd0*/  @!P4 IMAD.MOV R50, RZ, RZ, -R50 ;  /* 0x000000ffff32c224 */ /* 0x000fe200078e0a32 */
[----:B0-----:R-:W-:-:S04]  /*10de0*/  IADD3 R10, P5, PT, R7, UR4, RZ ;  /* 0x00000004070a7c10 */ /* 0x001fc8000ffbe0ff */
[----:B-1----:R-:W-:Y:S02]  /*10df0*/  IADD3.X R11, PT, PT, R8, UR5, RZ, P5, !PT ;  /* 0x00000005080b7c10 */ /* 0x002fe4000affe4ff */
[----:B---3--:R-:W-:Y:S02]  /*10e00*/  ISETP.GE.AND P0, PT, R84, RZ, PT ;  /* 0x000000ff5400720c */ /* 0x008fe40003f06270 */
[----:B----4-:R-:W-:Y:S02]  /*10e10*/  ISETP.GE.AND P6, PT, R70, RZ, PT ;  /* 0x000000ff4600720c */ /* 0x010fe40003fc6270 */
[----:B------:R-:W3:Y:S09]  /*10e20*/  LDL.LU R70, [R1+0x454] ;  /* 0x0004540001467983 */ /* 0x000ef20000300800 */
[----:B------:R-:W-:Y:S01]  /*10e30*/  @!P0 IMAD.MOV R49, RZ, RZ, -R49 ;  /* 0x000000ffff318224 */ /* 0x000fe200078e0a31 */
[----:B------:R-:W-:-:S02]  /*10e40*/  ISETP.GE.AND P0, PT, R72, RZ, PT ;  /* 0x000000ff4800720c */ /* 0x000fc40003f06270 */
[----:B------:R-:W4:Y:S01]  /*10e50*/  LDL.LU R72, [R1+0x458] ;  /* 0x0004580001487983 */ /* 0x000f220000300800 */
[----:B------:R-:W-:-:S03]  /*10e60*/  ISETP.GE.AND P4, PT, R87, RZ, PT ;  /* 0x000000ff5700720c */ /* 0x000fc60003f86270 */
[----:B------:R0:W-:Y:S01]  /*10e70*/  STL [R1+0x64c], R10 ;  /* 0x00064c0a01007387 */ /* 0x0001e20000100800 */
[----:B--2---:R-:W-:-:S03]  /*10e80*/  ISETP.GE.AND P5, PT, R73, RZ, PT ;  /* 0x000000ff4900720c */ /* 0x004fc60003fa6270 */
[----:B------:R1:W-:Y:S04]  /*10e90*/  STL [R1+0x648], R11 ;  /* 0x0006480b01007387 */ /* 0x0003e80000100800 */
[----:B------:R-:W2:Y:S04]  /*10ea0*/  LDL.LU R87, [R1+0x460] ;  /* 0x0004600001577983 */ /* 0x000ea80000300800 */
[----:B------:R-:W2:Y:S01]  /*10eb0*/  LDL.LU R73, [R1+0x45c] ;  /* 0x00045c0001497983 */ /* 0x000ea20000300800 */
[----:B------:R-:W-:Y:S01]  /*10ec0*/  PRMT R77, RZ, 0x7610, R77 ;  /* 0x00007610ff4d7816 */ /* 0x000fe2000000004d */
[----:B------:R-:W-:Y:S01]  /*10ed0*/  @!P5 IMAD.MOV R51, RZ, RZ, -R51 ;  /* 0x000000ffff33d224 */ /* 0x000fe200078e0a33 */
[----:B------:R-:W-:Y:S01]  /*10ee0*/  UIMAD UR4, UR12, 0x37, URZ ;  /* 0x000000370c0478a4 */ /* 0x000fe2000f8e02ff */
[----:B------:R-:W2:Y:S04]  /*10ef0*/  LDL.LU R84, [R1+0x464] ;  /* 0x0004640001547983 */ /* 0x000ea80000300800 */
[----:B------:R0:W2:Y:S01]  /*10f00*/  @P3 LDG.E.U8 R77, desc[UR24][R10.64] ;  /* 0x000000180a4d3981 */ /* 0x0000a2000c1e1100 */
[----:B------:R-:W-:Y:S01]  /*10f10*/  @!P0 IMAD.MOV R52, RZ, RZ, -R52 ;  /* 0x000000ffff348224 */ /* 0x000fe200078e0a34 */
[----:B------:R-:W-:Y:S01]  /*10f20*/  USHF.R.S32.HI UR5, URZ, 0x1f, UR4 ;  /* 0x0000001fff057899 */ /* 0x000fe20008011404 */
[----:B------:R-:W-:Y:S01]  /*10f30*/  @!P6 IMAD.MOV R54, RZ, RZ, -R54 ;  /* 0x000000ffff36e224 */ /* 0x000fe200078e0a36 */
[----:B0-----:R-:W-:-:S02]  /*10f40*/  SHF.R.U64 R10, R9, 0x8, RZ ;  /* 0x00000008090a7819 */ /* 0x001fc400000012ff */
[----:B------:R-:W-:Y:S02]  /*10f50*/  ISETP.GE.AND P3, PT, R85, RZ, PT ;  /* 0x000000ff5500720c */ /* 0x000fe40003f66270 */
[----:B------:R-:W2:Y:S01]  /*10f60*/  LDL.LU R85, [R1+0x46c] ;  /* 0x00046c0001557983 */ /* 0x000ea20000300800 */
[----:B------:R-:W-:Y:S02]  /*10f70*/  LOP3.LUT P0, RZ, R10, 0x1, RZ, 0xc0, !PT ;  /* 0x000000010aff7812 */ /* 0x000fe4000780c0ff */
[----:B------:R-:W-:-:S04]  /*10f80*/  IADD3 R10, P6, PT, R0, UR4, RZ ;  /* 0x00000004000a7c10 */ /* 0x000fc8000ffde0ff */
[----:B-1----:R-:W-:Y:S01]  /*10f90*/  IADD3.X R11, PT, PT, R2, UR5, RZ, P6, !PT ;  /* 0x00000005020b7c10 */ /* 0x002fe2000b7fe4ff */
[----:B------:R-:W-:Y:S01]  /*10fa0*/  @!P4 IMAD.MOV R53, RZ, RZ, -R53 ;  /* 0x000000ffff35c224 */ /* 0x000fe200078e0a35 */
[----:B------:R-:W-:Y:S02]  /*10fb0*/  ISETP.GE.AND P4, PT, R86, RZ, PT ;  /* 0x000000ff5600720c */ /* 0x000fe40003f86270 */
[----:B------:R-:W-:Y:S01]  /*10fc0*/  @!P3 IMAD.MOV R57, RZ, RZ, -R57 ;  /* 0x000000ffff39b224 */ /* 0x000fe200078e0a39 */
[----:B---3--:R-:W-:Y:S02]  /*10fd0*/  ISETP.GE.AND P5, PT, R70, RZ, PT ;  /* 0x000000ff4600720c */ /* 0x008fe40003fa6270 */
[----:B------:R-:W3:Y:S04]  /*10fe0*/  LDL.LU R70, [R1+0x468] ;  /* 0x0004680001467983 */ /* 0x000ee80000300800 */
[----:B------:R0:W-:Y:S04]  /*10ff0*/  STL [R1+0x654], R10 ;  /* 0x0006540a01007387 */ /* 0x0001e80000100800 */
[----:B------:R1:W-:Y:S04]  /*11000*/  STL [R1+0x650], R11 ;  /* 0x0006500b01007387 */ /* 0x0003e80000100800 */
[----:B------:R-:W3:Y:S01]  /*11010*/  LDL.LU R86, [R1+0x474] ;  /* 0x0004740001567983 */ /* 0x000ee20000300800 */
[----:B----4-:R-:W-:-:S03]  /*11020*/  ISETP.GE.AND P3, PT, R72, RZ, PT ;  /* 0x000000ff4800720c */ /* 0x010fc60003f66270 */
[----:B------:R-:W4:Y:S01]  /*11030*/  LDL.LU R72, [R1+0x470] ;  /* 0x0004700001487983 */ /* 0x000f220000300800 */
[----:B------:R-:W-:Y:S01]  /*11040*/  @!P5 IMAD.MOV R55, RZ, RZ, -R55 ;  /* 0x000000ffff37d224 */ /* 0x000fe200078e0a37 */
[----:B--2---:R-:W-:Y:S02]  /*11050*/  ISETP.GE.AND P5, PT, R73, RZ, PT ;  /* 0x000000ff4900720c */ /* 0x004fe40003fa6270 */
[----:B------:R-:W2:Y:S01]  /*11060*/  LDL.LU R73, [R1+0x478] ;  /* 0x0004780001497983 */ /* 0x000ea20000300800 */
[----:B------:R-:W-:Y:S01]  /*11070*/  PRMT R76, RZ, 0x7610, R76 ;  /* 0x00007610ff4c7816 */ /* 0x000fe2000000004c */
[----:B------:R-:W-:Y:S01]  /*11080*/  @!P4 IMAD.MOV R56, RZ, RZ, -R56 ;  /* 0x000000ffff38c224 */ /* 0x000fe200078e0a38 */
[----:B------:R-:W-:-:S04]  /*11090*/  PRMT R75, RZ, 0x7610, R75 ;  /* 0x00007610ff4b7816 */ /* 0x000fc8000000004b */
[----:B------:R0:W2:Y:S01]  /*110a0*/  @P0 LDG.E.U8 R76, desc[UR24][R10.64] ;  /* 0x000000180a4c0981 */ /* 0x0000a2000c1e1100 */
[----:B------:R-:W-:Y:S02]  /*110b0*/  ISETP.GE.AND P4, PT, R87, RZ, PT ;  /* 0x000000ff5700720c */ /* 0x000fe40003f86270 */
[----:B0-----:R-:W-:-:S04]  /*110c0*/  IADD3 R10, P6, PT, R3, UR4, RZ ;  /* 0x00000004030a7c10 */ /* 0x001fc8000ffde0ff */
[----:B-1----:R-:W-:Y:S01]  /*110d0*/  IADD3.X R11, PT, PT, R4, UR5, RZ, P6, !PT ;  /* 0x00000005040b7c10 */ /* 0x002fe2000b7fe4ff */
[----:B------:R0:W-:Y:S04]  /*110e0*/  STL [R1+0x65c], R10 ;  /* 0x00065c0a01007387 */ /* 0x0001e80000100800 */
[----:B------:R0:W2:Y:S01]  /*110f0*/  @P0 LDG.E.U8 R75, desc[UR24][R10.64] ;  /* 0x000000180a4b0981 */ /* 0x0000a2000c1e1100 */
[----:B------:R-:W-:-:S03]  /*11100*/  PRMT R17, RZ, 0x7610, R17 ;  /* 0x00007610ff117816 */ /* 0x000fc60000000011 */
[----:B------:R1:W-:Y:S01]  /*11110*/  STL [R1+0x658], R11 ;  /* 0x0006580b01007387 */ /* 0x0003e20000100800 */
[----:B------:R-:W-:Y:S02]  /*11120*/  @!P5 IMAD.MOV R58, RZ, RZ, -R58 ;  /* 0x000000ffff3ad224 */ /* 0x000fe400078e0a3a */
[----:B------:R-:W-:Y:S01]  /*11130*/  @!P3 IMAD.MOV R60, RZ, RZ, -R60 ;  /* 0x000000ffff3cb224 */ /* 0x000fe200078e0a3c */
[----:B------:R-:W2:Y:S01]  /*11140*/  LDL.LU R87, [R1+0x47c] ;  /* 0x00047c0001577983 */ /* 0x000ea20000300800 */
[----:B0-----:R-:W-:-:S04]  /*11150*/  IADD3 R10, P6, PT, R5, UR4, RZ ;  /* 0x00000004050a7c10 */ /* 0x001fc8000ffde0ff */
[----:B-1----:R-:W-:Y:S01]  /*11160*/  IADD3.X R11, PT, PT, R6, UR5, RZ, P6, !PT ;  /* 0x00000005060b7c10 */ /* 0x002fe2000b7fe4ff */
[----:B------:R-:W-:Y:S01]  /*11170*/  @!P4 IMAD.MOV R59, RZ, RZ, -R59 ;  /* 0x000000ffff3bc224 */ /* 0x000fe200078e0a3b */
[----:B------:R-:W-:Y:S02]  /*11180*/  ISETP.GE.AND P3, PT, R84, RZ, PT ;  /* 0x000000ff5400720c */ /* 0x000fe40003f66270 */
[----:B------:R-:W-:Y:S01]  /*11190*/  ISETP.GE.AND P4, PT, R85, RZ, PT ;  /* 0x000000ff5500720c */ /* 0x000fe20003f86270 */
[----:B------:R0:W2:Y:S01]  /*111a0*/  @P0 LDG.E.U8 R17, desc[UR24][R10.64] ;  /* 0x000000180a110981 */ /* 0x0000a2000c1e1100 */
[----:B------:R-:W-:-:S09]  /*111b0*/  PRMT R16, RZ, 0x7610, R16 ;  /* 0x00007610ff107816 */ /* 0x000fd20000000010 */
[----:B------:R-:W-:Y:S02]  /*111c0*/  @!P3 IMAD.MOV R62, RZ, RZ, -R62 ;  /* 0x000000ffff3eb224 */ /* 0x000fe400078e0a3e */
[----:B------:R-:W-:Y:S01]  /*111d0*/  @!P4 IMAD.MOV R61, RZ, RZ, -R61 ;  /* 0x000000ffff3dc224 */ /* 0x000fe200078e0a3d */
[----:B---3--:R-:W-:Y:S02]  /*111e0*/  ISETP.GE.AND P5, PT, R70, RZ, PT ;  /* 0x000000ff4600720c */ /* 0x008fe40003fa6270 */
[----:B------:R-:W3:Y:S04]  /*111f0*/  LDL.LU R70, [R1+0x480] ;  /* 0x0004800001467983 */ /* 0x000ee80000300800 */
[----:B------:R0:W-:Y:S04]  /*11200*/  STL [R1+0x664], R10 ;  /* 0x0006640a01007387 */ /* 0x0001e80000100800 */
[----:B------:R1:W-:Y:S01]  /*11210*/  STL [R1+0x660], R11 ;  /* 0x0006600b01007387 */ /* 0x0003e20000100800 */
[----:B0-----:R-:W-:-:S04]  /*11220*/  IADD3 R10, P6, PT, R7, UR4, RZ ;  /* 0x00000004070a7c10 */ /* 0x001fc8000ffde0ff */
[----:B-1----:R-:W-:Y:S02]  /*11230*/  IADD3.X R11, PT, PT, R8, UR5, RZ, P6, !PT ;  /* 0x00000005080b7c10 */ /* 0x002fe4000b7fe4ff */
[----:B------:R-:W-:Y:S02]  /*11240*/  ISETP.GE.AND P3, PT, R86, RZ, PT ;  /* 0x000000ff5600720c */ /* 0x000fe40003f66270 */
[----:B----4-:R-:W-:Y:S01]  /*11250*/  ISETP.GE.AND P4, PT, R72, RZ, PT ;  /* 0x000000ff4800720c */ /* 0x010fe20003f86270 */
[----:B------:R0:W4:Y:S04]  /*11260*/  @P0 LDG.E.U8 R16, desc[UR24][R10.64] ;  /* 0x000000180a100981 */ /* 0x000128000c1e1100 */
[----:B------:R-:W4:Y:S04]  /*11270*/  LDL.LU R86, [R1+0x484] ;  /* 0x0004840001567983 */ /* 0x000f280000300800 */
[----:B------:R-:W4:Y:S01]  /*11280*/  LDL.LU R72, [R1+0x48c] ;  /* 0x00048c0001487983 */ /* 0x000f220000300800 */
[----:B--2---:R-:W-:-:S03]  /*11290*/  ISETP.GE.AND P6, PT, R73, RZ, PT ;  /* 0x000000ff4900720c */ /* 0x004fc60003fc6270 */
[----:B------:R0:W-:Y:S04]  /*112a0*/  STL [R1+0x66c], R10 ;  /* 0x00066c0a01007387 */ /* 0x0001e80000100800 */
[----:B------:R1:W-:Y:S04]  /*112b0*/  STL [R1+0x668], R11 ;  /* 0x0006680b01007387 */ /* 0x0003e80000100800 */
[----:B------:R-:W2:Y:S01]  /*112c0*/  LDL.LU R73, [R1+0x488] ;  /* 0x0004880001497983 */ /* 0x000ea20000300800 */
[----:B------:R-:W-:Y:S01]  /*112d0*/  UIMAD UR4, UR12, 0x3e, URZ ;  /* 0x0000003e0c0478a4 */ /* 0x000fe2000f8e02ff */
[----:B------:R-:W-:-:S02]  /*112e0*/  @!P5 IMAD.MOV R65, RZ, RZ, -R65 ;  /* 0x000000ffff41d224 */ /* 0x000fc400078e0a41 */
[----:B------:R-:W-:Y:S01]  /*112f0*/  @!P4 IMAD.MOV R63, RZ, RZ, -R63 ;  /* 0x000000ffff3fc224 */ /* 0x000fe200078e0a3f */
[----:B------:R-:W-:Y:S02]  /*11300*/  USHF.R.S32.HI UR5, URZ, 0x1f, UR4 ;  /* 0x0000001fff057899 */ /* 0x000fe40008011404 */
[----:B0-----:R-:W-:-:S04]  /*11310*/  IADD3 R10, P5, PT, R0, UR4, RZ ;  /* 0x00000004000a7c10 */ /* 0x001fc8000ffbe0ff */
[----:B-1----:R-:W-:Y:S02]  /*11320*/  IADD3.X R11, PT, PT, R2, UR5, RZ, P5, !PT ;  /* 0x00000005020b7c10 */ /* 0x002fe4000affe4ff */
[----:B------:R-:W-:Y:S02]  /*11330*/  ISETP.GE.AND P0, PT, R87, RZ, PT ;  /* 0x000000ff5700720c */ /* 0x000fe40003f06270 */
[----:B------:R-:W2:Y:S11]  /*11340*/  LDL.LU R87, [R1+0x490] ;  /* 0x0004900001577983 */ /* 0x000eb60000300800 */
[----:B------:R-:W-:Y:S01]  /*11350*/  @!P0 IMAD.MOV R67, RZ, RZ, -R67 ;  /* 0x000000ffff438224 */ /* 0x000fe200078e0a43 */
[----:B---3--:R-:W-:-:S02]  /*11360*/  ISETP.GE.AND P4, PT, R70, RZ, PT ;  /* 0x000000ff4600720c */ /* 0x008fc40003f86270 */
[----:B------:R-:W3:Y:S04]  /*11370*/  LDL.LU R70, [R1+0x498] ;  /* 0x0004980001467983 */ /* 0x000ee80000300800 */
[----:B----4-:R0:W-:Y:S04]  /*11380*/  STL [R1+0x98], R16 ;  /* 0x0000981001007387 */ /* 0x0101e80000100800 */
[----:B------:R1:W-:Y:S04]  /*11390*/  STL [R1+0x9c], R17 ;  /* 0x00009c1101007387 */ /* 0x0003e80000100800 */
[----:B0-----:R-:W4:Y:S01]  /*113a0*/  LDL.LU R16, [R1+0x494] ;  /* 0x0004940001107983 */ /* 0x001f220000300800 */
[----:B------:R-:W-:-:S03]  /*113b0*/  ISETP.GE.AND P0, PT, R72, RZ, PT ;  /* 0x000000ff4800720c */ /* 0x000fc60003f06270 */
[----:B------:R0:W-:Y:S04]  /*113c0*/  STL [R1+0x408], R10 ;  /* 0x0004080a01007387 */ /* 0x0001e80000100800 */
[----:B------:R0:W-:Y:S04]  /*113d0*/  STL [R1+0x404], R11 ;  /* 0x0004040b01007387 */ /* 0x0001e80000100800 */
[----:B-1----:R-:W4:Y:S04]  /*113e0*/  LDL.LU R17, [R1+0x4a0] ;  /* 0x0004a00001117983 */ /* 0x002f280000300800 */
[----:B------:R-:W4:Y:S01]  /*113f0*/  LDL.LU R72, [R1+0x49c] ;  /* 0x00049c0001487983 */ /* 0x000f220000300800 */
[----:B------:R-:W-:Y:S01]  /*11400*/  @!P4 IMAD.MOV R66, RZ, RZ, -R66 ;  /* 0x000000ffff42c224 */ /* 0x000fe200078e0a42 */
[----:B--2---:R-:W-:-:S02]  /*11410*/  ISETP.GE.AND P4, PT, R73, RZ, PT ;  /* 0x000000ff4900720c */ /* 0x004fc40003f86270 */
[----:B------:R-:W2:Y:S01]  /*11420*/  LDL.LU R73, [R1+0x4a4] ;  /* 0x0004a40001497983 */ /* 0x000ea20000300800 */
[----:B------:R-:W-:Y:S01]  /*11430*/  SHF.R.U64 R9, R9, 0x1, RZ ;  /* 0x0000000109097819 */ /* 0x000fe200000012ff */
[----:B------:R-:W-:-:S03]  /*11440*/  @!P3 IMAD.MOV R64, RZ, RZ, -R64 ;  /* 0x000000ffff40b224 */ /* 0x000fc600078e0a40 */
[----:B------:R-:W-:Y:S02]  /*11450*/  LOP3.LUT P3, RZ, R9, 0x1, RZ, 0xc0, !PT ;  /* 0x0000000109ff7812 */ /* 0x000fe4000786c0ff */
[----:B------:R-:W-:Y:S01]  /*11460*/  PRMT R74, RZ, 0x7610, R74 ;  /* 0x00007610ff4a7816 */ /* 0x000fe2000000004a */
[----:B------:R-:W-:Y:S01]  /*11470*/  @!P6 IMAD.MOV R68, RZ, RZ, -R68 ;  /* 0x000000ffff44e224 */ /* 0x000fe200078e0a44 */
[----:B------:R-:W-:Y:S02]  /*11480*/  ISETP.GE.AND P5, PT, R86, RZ, PT ;  /* 0x000000ff5600720c */ /* 0x000fe40003fa6270 */
[----:B------:R-:W-:Y:S01]  /*11490*/  PRMT R71, RZ, 0x7610, R71 ;  /* 0x00007610ff477816 */ /* 0x000fe20000000047 */
[----:B------:R-:W-:-:S06]  /*114a0*/  @!P0 IMAD.MOV R88, RZ, RZ, -R88 ;  /* 0x000000ffff588224 */ /* 0x000fcc00078e0a58 */
[----:B------:R0:W2:Y:S02]  /*114b0*/  @P3 LDG.E.U8 R74, desc[UR24][R10.64] ;  /* 0x000000180a4a3981 */ /* 0x0000a4000c1e1100 */
[----:B0-----:R-:W-:-:S04]  /*114c0*/  IADD3 R10, P6, PT, R3, UR4, RZ ;  /* 0x00000004030a7c10 */ /* 0x001fc8000ffde0ff */
[----:B------:R-:W-:Y:S01]  /*114d0*/  IADD3.X R11, PT, PT, R4, UR5, RZ, P6, !PT ;  /* 0x00000005040b7c10 */ /* 0x000fe2000b7fe4ff */
[----:B------:R0:W-:Y:S01]  /*114e0*/  STL [R1+0x410], R10 ;  /* 0x0004100a01007387 */ /* 0x0001e20000100800 */
[----:B------:R-:W-:-:S03]  /*114f0*/  @!P5 IMAD.MOV R89, RZ, RZ, -R89 ;  /* 0x000000ffff59d224 */ /* 0x000fc600078e0a59 */
[----:B------:R0:W2:Y:S01]  /*11500*/  @P3 LDG.E.U8 R71, desc[UR24][R10.64] ;  /* 0x000000180a473981 */ /* 0x0000a2000c1e1100 */
[----:B------:R-:W-:Y:S02]  /*11510*/  ISETP.GE.AND P5, PT, R87, RZ, PT ;  /* 0x000000ff5700720c */ /* 0x000fe40003fa6270 */
[----:B------:R-:W-:Y:S01]  /*11520*/  PRMT R18, RZ, 0x7610, R18 ;  /* 0x00007610ff127816 */ /* 0x000fe20000000012 */
[----:B------:R1:W-:Y:S04]  /*11530*/  STL [R1+0x40c], R11 ;  /* 0x00040c0b01007387 */ /* 0x0003e80000100800 */
[----:B------:R-:W2:Y:S01]  /*11540*/  LDL.LU R86, [R1+0x4a8] ;  /* 0x0004a80001567983 */ /* 0x000ea20000300800 */
[----:B0-----:R-:W-:-:S03]  /*11550*/  IADD3 R10, P6, PT, R5, UR4, RZ ;  /* 0x00000004050a7c10 */ /* 0x001fc6000ffde0ff */
[----:B------:R-:W2:Y:S01]  /*11560*/  LDL.LU R87, [R1+0x424] ;  /* 0x0004240001577983 */ /* 0x000ea20000300800 */
[----:B-1----:R-:W-:-:S05]  /*11570*/  IADD3.X R11, PT, PT, R6, UR5, RZ, P6, !PT ;  /* 0x00000005060b7c10 */ /* 0x002fca000b7fe4ff */
[----:B------:R0:W2:Y:S01]  /*11580*/  @P3 LDG.E.U8 R18, desc[UR24][R10.64] ;  /* 0x000000180a123981 */ /* 0x0000a2000c1e1100 */
[----:B------:R-:W-:Y:S01]  /*11590*/  PRMT R12, RZ, 0x7610, R12 ;  /* 0x00007610ff0c7816 */ /* 0x000fe2000000000c */
[----:B------:R-:W-:Y:S02]  /*115a0*/  @!P5 IMAD.MOV R91, RZ, RZ, -R91 ;  /* 0x000000ffff5bd224 */ /* 0x000fe400078e0a5b */
[----:B------:R-:W-:Y:S01]  /*115b0*/  @!P4 IMAD.MOV R69, RZ, RZ, -R69 ;  /* 0x000000ffff45c224 */ /* 0x000fe200078e0a45 */
[----:B------:R-:W-:Y:S02]  /*115c0*/  PRMT R9, RZ, 0x7610, R9 ;  /* 0x00007610ff097816 */ /* 0x000fe40000000009 */
[----:B---3--:R-:W-:Y:S02]  /*115d0*/  ISETP.GE.AND P0, PT, R70, RZ, PT ;  /* 0x000000ff4600720c */ /* 0x008fe40003f06270 */
[----:B------:R-:W3:Y:S04]  /*115e0*/  LDL.LU R70, [R1+0x3f8] ;  /* 0x0003f80001467983 */ /* 0x000ee80000300800 */
[----:B------:R0:W-:Y:S07]  /*115f0*/  STL [R1+0x418], R10 ;  /* 0x0004180a01007387 */ /* 0x0001ee0000100800 */
[----:B------:R-:W-:Y:S01]  /*11600*/  @!P0 IMAD.MOV R90, RZ, RZ, -R90 ;  /* 0x000000ffff5a8224 */ /* 0x000fe200078e0a5a */
[----:B0-----:R-:W-:Y:S01]  /*11610*/  IADD3 R10, P0, PT, R7, UR4, RZ ;  /* 0x00000004070a7c10 */ /* 0x001fe2000ff1e0ff */
[----:B------:R0:W-:Y:S01]  /*11620*/  STL [R1+0x414], R11 ;  /* 0x0004140b01007387 */ /* 0x0001e20000100800 */
[----:B------:R-:W-:-:S02]  /*11630*/  UIMAD UR4, UR12, 0x3f, URZ ;  /* 0x0000003f0c0478a4 */ /* 0x000fc4000f8e02ff */
[----:B0-----:R-:W-:Y:S02]  /*11640*/  IADD3.X R11, PT, PT, R8, UR5, RZ, P0, !PT ;  /* 0x00000005080b7c10 */ /* 0x001fe400087fe4ff */
[----:B------:R-:W-:-:S03]  /*11650*/  USHF.R.S32.HI UR5, URZ, 0x1f, UR4 ;  /* 0x0000001fff057899 */ /* 0x000fc60008011404 */
[----:B------:R0:W3:Y:S01]  /*11660*/  @P3 LDG.E.U8 R12, desc[UR24][R10.64] ;  /* 0x000000180a0c3981 */ /* 0x0000e2000c1e1100 */
[----:B----4-:R-:W-:Y:S02]  /*11670*/  ISETP.GE.AND P6, PT, R72, RZ, PT ;  /* 0x000000ff4800720c */ /* 0x010fe40003fc6270 */
[----:B------:R-:W-:Y:S02]  /*11680*/  ISETP.GE.AND P5, PT, R17, RZ, PT ;  /* 0x000000ff1100720c */ /* 0x000fe40003fa6270 */
[----:B------:R-:W4:Y:S04]  /*11690*/  LDL.LU R17, [R1+0x42c] ;  /* 0x00042c0001117983 */ /* 0x000f280000300800 */
[----:B------:R-:W4:Y:S01]  /*116a0*/  LDL.LU R72, [R1+0x430] ;  /* 0x0004300001487983 */ /* 0x000f220000300800 */
[----:B--2---:R-:W-:-:S03]  /*116b0*/  ISETP.GE.AND P0, PT, R73, RZ, PT ;  /* 0x000000ff4900720c */ /* 0x004fc60003f06270 */
[----:B------:R0:W-:Y:S01]  /*116c0*/  STL [R1+0x420], R10 ;  /* 0x0004200a01007387 */ /* 0x0001e20000100800 */
[----:B------:R-:W-:Y:S01]  /*116d0*/  @!P6 IMAD.MOV R92, RZ, RZ, -R92 ;  /* 0x000000ffff5ce224 */ /* 0x000fe200078e0a5c */
[----:B------:R-:W-:Y:S02]  /*116e0*/  ISETP.GE.AND P4, PT, R16, RZ, PT ;  /* 0x000000ff1000720c */ /* 0x000fe40003f86270 */
[----:B------:R1:W-:Y:S04]  /*116f0*/  STL [R1+0x41c], R11 ;  /* 0x00041c0b01007387 */ /* 0x0003e80000100800 */
[----:B------:R-:W2:Y:S01]  /*11700*/  LDL.LU R73, [R1+0x3e4] ;  /* 0x0003e40001497983 */ /* 0x000ea20000300800 */
[----:B0-----:R-:W-:-:S03]  /*11710*/  IADD3 R10, P6, PT, R0, UR4, RZ ;  /* 0x00000004000a7c10 */ /* 0x001fc6000ffde0ff */
[----:B-1----:R-:W2:Y:S01]  /*11720*/  LDL.LU R11, [R1] ;  /* 0x00000000010b7983 */ /* 0x002ea20000300800 */
[----:B------:R-:W-:Y:S01]  /*11730*/  IADD3.X R16, PT, PT, R2, UR5, RZ, P6, !PT ;  /* 0x0000000502107c10 */ /* 0x000fe2000b7fe4ff */
[----:B------:R-:W-:-:S04]  /*11740*/  @!P1 IMAD.MOV.U32 R84, RZ, RZ, R10 ;  /* 0x000000ffff549224 */ /* 0x000fc800078e000a */
[----:B------:R-:W-:-:S05]  /*11750*/  @!P1 IMAD.MOV.U32 R85, RZ, RZ, R16 ;  /* 0x000000ffff559224 */ /* 0x000fca00078e0010 */
[----:B------:R-:W4:Y:S01]  /*11760*/  @!P1 LDG.E.U8 R9, desc[UR24][R84.64] ;  /* 0x0000001854099981 */ /* 0x000f22000c1e1100 */
[----:B------:R-:W-:Y:S01]  /*11770*/  @!P5 IMAD.MOV R93, RZ, RZ, -R93 ;  /* 0x000000ffff5dd224 */ /* 0x000fe200078e0a5d */
[----:B------:R-:W-:Y:S02]  /*11780*/  ISETP.GE.AND P3, PT, R86, RZ, PT ;  /* 0x000000ff5600720c */ /* 0x000fe40003f66270 */
[----:B------:R-:W4:Y:S01]  /*11790*/  LDL.LU R86, [R1+0x3f0] ;  /* 0x0003f00001567983 */ /* 0x000f220000300800 */
[----:B---3--:R-:W-:Y:S01]  /*117a0*/  ISETP.GE.AND P5, PT, R70, RZ, PT ;  /* 0x000000ff4600720c */ /* 0x008fe20003fa6270 */
[----:B--2---:R-:W-:Y:S01]  /*117b0*/  @!P4 IMAD.MOV R11, RZ, RZ, -R11 ;  /* 0x000000ffff0bc224 */ /* 0x004fe200078e0a0b */
[----:B------:R-:W-:Y:S02]  /*117c0*/  ISETP.GE.AND P4, PT, R87, RZ, PT ;  /* 0x000000ff5700720c */ /* 0x000fe40003f86270 */
[----:B------:R-:W2:Y:S04]  /*117d0*/  LDL.LU R87, [R1+0x3f4] ;  /* 0x0003f40001577983 */ /* 0x000ea80000300800 */
[----:B------:R-:W3:Y:S04]  /*117e0*/  LDL.LU R70, [R1+0x2c0] ;  /* 0x0002c00001467983 */ /* 0x000ee80000300800 */
[----:B------:R-:W-:Y:S04]  /*117f0*/  STL [R1+0xcd8], R0 ;  /* 0x000cd80001007387 */ /* 0x000fe80000100800 */
[----:B------:R-:W-:Y:S04]  /*11800*/  STL [R1+0xcdc], R2 ;  /* 0x000cdc0201007387 */ /* 0x000fe80000100800 */
[----:B------:R0:W-:Y:S04]  /*11810*/  STL [R1+0x428], R10 ;  /* 0x0004280a01007387 */ /* 0x0001e80000100800 */
[----:B------:R-:W-:Y:S04]  /*11820*/  STL [R1+0x424], R16 ;  /* 0x0004241001007387 */ /* 0x000fe80000100800 */
[----:B------:R-:W2:Y:S04]  /*11830*/  LDL.LU.64 R84, [R1+0xd70] ;  /* 0x000d700001547983 */ /* 0x000ea80000300a00 */
[----:B0-----:R-:W2:Y:S04]  /*11840*/  LDL.LU R10, [R1+0x8] ;  /* 0x00000800010a7983 */ /* 0x001ea80000300800 */
[----:B----4-:R0:W-:Y:S04]  /*11850*/  STL [R1+0x94], R9 ;  /* 0x0000940901007387 */ /* 0x0101e80000100800 */
[----:B0-----:R-:W4:Y:S01]  /*11860*/  LDL.LU R9, [R1+0x4] ;  /* 0x0000040001097983 */ /* 0x001f220000300800 */
[----:B------:R-:W-:Y:S01]  /*11870*/  IADD3 R2, P6, PT, R3, UR4, RZ ;  /* 0x0000000403027c10 */ /* 0x000fe2000ffde0ff */
[----:B------:R-:W-:Y:S01]  /*11880*/  @!P4 IMAD.MOV R14, RZ, RZ, -R14 ;  /* 0x000000ffff0ec224 */ /* 0x000fe200078e0a0e */
[----:B------:R-:W-:-:S02]  /*11890*/  ISETP.GE.AND P4, PT, R73, RZ, PT ;  /* 0x000000ff4900720c */ /* 0x000fc40003f86270 */
[----:B------:R-:W-:Y:S02]  /*118a0*/  IADD3.X R16, PT, PT, R4, UR5, RZ, P6, !PT ;  /* 0x0000000504107c10 */ /* 0x000fe4000b7fe4ff */
[----:B------:R-:W-:Y:S01]  /*118b0*/  PRMT R0, RZ, 0x7610, R0 ;  /* 0x00007610ff007816 */ /* 0x000fe20000000000 */
[----:B--2---:R-:W-:Y:S01]  /*118c0*/  @!P0 IMAD.MOV R10, RZ, RZ, -R10 ;  /* 0x000000ffff0a8224 */ /* 0x004fe200078e0a0a */
[----:B------:R-:W-:Y:S01]  /*118d0*/  ISETP.GE.AND P0, PT, R17, RZ, PT ;  /* 0x000000ff1100720c */ /* 0x000fe20003f06270 */
[----:B------:R-:W-:Y:S02]  /*118e0*/  @!P1 IMAD.MOV.U32 R17, RZ, RZ, R16 ;  /* 0x000000ffff119224 */ /* 0x000fe400078e0010 */
[----:B----4-:R-:W-:Y:S01]  /*118f0*/  @!P3 IMAD.MOV R9, RZ, RZ, -R9 ;  /* 0x000000ffff09b224 */ /* 0x010fe200078e0a09 */
[----:B------:R-:W-:Y:S02]  /*11900*/  ISETP.GE.AND P3, PT, R72, RZ, PT ;  /* 0x000000ff4800720c */ /* 0x000fe40003f66270 */
[----:B------:R-:W2:Y:S04]  /*11910*/  LDL.LU R72, [R1+0x3ec] ;  /* 0x0003ec0001487983 */ /* 0x000ea80000300800 */
[----:B------:R-:W4:Y:S04]  /*11920*/  LDL.LU R73, [R1+0x3e8] ;  /* 0x0003e80001497983 */ /* 0x000f280000300800 */
[----:B------:R-:W-:Y:S04]  /*11930*/  STL [R1+0xce0], R3 ;  /* 0x000ce00301007387 */ /* 0x000fe80000100800 */
[----:B------:R-:W-:Y:S04]  /*11940*/  STL [R1+0xce4], R4 ;  /* 0x000ce40401007387 */ /* 0x000fe80000100800 */
[----:B------:R-:W-:Y:S04]  /*11950*/  STL [R1+0x430], R2 ;  /* 0x0004300201007387 */ /* 0x000fe80000100800 */
[----:B------:R0:W-:Y:S02]  /*11960*/  STL [R1+0x42c], R16 ;  /* 0x00042c1001007387 */ /* 0x0001e40000100800 */
[----:B0-----:R-:W-:-:S05]  /*11970*/  @!P1 IMAD.MOV.U32 R16, RZ, RZ, R2 ;  /* 0x000000ffff109224 */ /* 0x001fca00078e0002 */
[----:B------:R-:W2:Y:S04]  /*11980*/  @!P1 LDG.E.U8 R0, desc[UR24][R16.64] ;  /* 0x0000001810009981 */ /* 0x000ea8000c1e1100 */
[----:B------:R-:W4:Y:S01]  /*11990*/  LDL.LU.64 R16, [R1+0xd68] ;  /* 0x000d680001107983 */ /* 0x000f220000300a00 */
[----:B------:R-:W-:Y:S01]  /*119a0*/  @!P3 IMAD.MOV R15, RZ, RZ, -R15 ;  /* 0x000000ffff0fb224 */ /* 0x000fe200078e0a0f */
[----:B---3--:R-:W-:Y:S02]  /*119b0*/  ISETP.GE.AND P3, PT, R70, RZ, PT ;  /* 0x000000ff4600720c */ /* 0x008fe40003f66270 */
[----:B------:R-:W-:Y:S01]  /*119c0*/  IADD3 R70, P6, PT, R5, UR4, RZ ;  /* 0x0000000405467c10 */ /* 0x000fe2000ffde0ff */
[----:B------:R-:W-:Y:S01]  /*119d0*/  @!P5 IMAD.MOV R19, RZ, RZ, -R19 ;  /* 0x000000ffff13d224 */ /* 0x000fe200078e0a13 */
[----:B------:R-:W3:Y:S01]  /*119e0*/  LDL.LU R2, [R1+0x2c4] ;  /* 0x0002c40001027983 */ /* 0x000ee20000300800 */
[----:B------:R-:W-:-:S02]  /*119f0*/  ISETP.GE.AND P5, PT, R86, RZ, PT ;  /* 0x000000ff5600720c */ /* 0x000fc40003fa6270 */
[----:B------:R-:W-:Y:S02]  /*11a00*/  IADD3.X R86, PT, PT, R6, UR5, RZ, P6, !PT ;  /* 0x0000000506567c10 */ /* 0x000fe4000b7fe4ff */
[----:B------:R-:W-:Y:S01]  /*11a10*/  PRMT R4, RZ, 0x7610, R4 ;  /* 0x00007610ff047816 */ /* 0x000fe20000000004 */
[----:B--2---:R0:W-:Y:S04]  /*11a20*/  STL [R1+0x8], R0 ;  /* 0x0000080001007387 */ /* 0x0041e80000100800 */
[----:B0-----:R-:W2:Y:S01]  /*11a30*/  LDL.LU R0, [R1+0x3e0] ;  /* 0x0003e00001007983 */ /* 0x001ea20000300800 */
[----:B----4-:R-:W-:-:S03]  /*11a40*/  @!P0 IMAD.MOV R16, RZ, RZ, -R16 ;  /* 0x000000ffff108224 */ /* 0x010fc600078e0a10 */
[----:B------:R-:W-:Y:S01]  /*11a50*/  STL [R1+0xce8], R5 ;  /* 0x000ce80501007387 */ /* 0x000fe20000100800 */
[----:B------:R-:W-:-:S03]  /*11a60*/  ISETP.GE.AND P0, PT, R87, RZ, PT ;  /* 0x000000ff5700720c */ /* 0x000fc60003f06270 */
[----:B------:R0:W-:Y:S01]  /*11a70*/  STL [R1+0xcec], R6 ;  /* 0x000cec0601007387 */ /* 0x0001e20000100800 */
[----:B------:R-:W-:-:S03]  /*11a80*/  @!P1 IMAD.MOV.U32 R87, RZ, RZ, R86 ;  /* 0x000000ffff579224 */ /* 0x000fc600078e0056 */
[----:B------:R-:W-:Y:S04]  /*11a90*/  STL [R1+0x438], R70 ;  /* 0x0004384601007387 */ /* 0x000fe80000100800 */
[----:B0-----:R-:W4:Y:S04]  /*11aa0*/  LDL.LU R6, [R1+0x2bc] ;  /* 0x0002bc0001067983 */ /* 0x001f280000300800 */
[----:B------:R0:W-:Y:S02]  /*11ab0*/  STL [R1+0x434], R86 ;  /* 0x0004345601007387 */ /* 0x0001e40000100800 */
[----:B0-----:R-:W-:-:S05]  /*11ac0*/  @!P1 IMAD.MOV.U32 R86, RZ, RZ, R70 ;  /* 0x000000ffff569224 */ /* 0x001fca00078e0046 */
[----:B------:R-:W2:Y:S01]  /*11ad0*/  @!P1 LDG.E.U8 R4, desc[UR24][R86.64] ;  /* 0x0000001856049981 */ /* 0x000ea2000c1e1100 */
[----:B------:R-:W-:Y:S01]  /*11ae0*/  @!P4 IMAD.MOV R21, RZ, RZ, -R21 ;  /* 0x000000ffff15c224 */ /* 0x000fe200078e0a15 */
[----:B------:R-:W-:Y:S01]  /*11af0*/  ISETP.GE.AND P4, PT, R72, RZ, PT ;  /* 0x000000ff4800720c */ /* 0x000fe20003f86270 */
[----:B------:R-:W-:Y:S01]  /*11b00*/  @!P5 IMAD.MOV R20, RZ, RZ, -R20 ;  /* 0x000000ffff14d224 */ /* 0x000fe200078e0a14 */
[----:B------:R-:W-:Y:S01]  /*11b10*/  ISETP.GE.AND P5, PT, R73, RZ, PT ;  /* 0x000000ff4900720c */ /* 0x000fe20003fa6270 */
[----:B------:R-:W3:Y:S04]  /*11b20*/  LDL.LU.64 R86, [R1+0xd60] ;  /* 0x000d600001567983 */ /* 0x000ee80000300a00 */
[----:B------:R-:W3:Y:S04]  /*11b30*/  LDL.LU R70, [R1+0x2a0] ;  /* 0x0002a00001467983 */ /* 0x000ee80000300800 */
[----:B------:R-:W3:Y:S04]  /*11b40*/  LDL.LU R72, [R1+0x2a8] ;  /* 0x0002a80001487983 */ /* 0x000ee80000300800 */
[----:B------:R-:W4:Y:S01]  /*11b50*/  LDL.LU R73, [R1+0x2b8] ;  /* 0x0002b80001497983 */ /* 0x000f220000300800 */
[----:B------:R-:W-:-:S03]  /*11b60*/  PRMT R3, RZ, 0x7610, R3 ;  /* 0x00007610ff037816 */ /* 0x000fc60000000003 */
[----:B--2---:R0:W-:Y:S02]  /*11b70*/  STL [R1+0x4], R4 ;  /* 0x0000040401007387 */ /* 0x0041e40000100800 */
[----:B0-----:R-:W-:Y:S02]  /*11b80*/  IADD3 R4, P6, PT, R7, UR4, RZ ;  /* 0x0000000407047c10 */ /* 0x001fe4000ffde0ff */
[----:B------:R-:W-:Y:S01]  /*11b90*/  STL [R1+0xcf0], R7 ;  /* 0x000cf00701007387 */ /* 0x000fe20000100800 */
[----:B------:R-:W-:Y:S01]  /*11ba0*/  @!P0 IMAD.MOV R37, RZ, RZ, -R37 ;  /* 0x000000ffff258224 */ /* 0x000fe200078e0a25 */
[----:B------:R-:W0:Y:S01]  /*11bb0*/  LDCU UR4, c[0x0][0x3b0] ;  /* 0x00007600ff0477ac */ /* 0x000e220008000800 */
[----:B------:R-:W-:Y:S01]  /*11bc0*/  IADD3.X R5, PT, PT, R8, UR5, RZ, P6, !PT ;  /* 0x0000000508057c10 */ /* 0x000fe2000b7fe4ff */
[----:B------:R-:W-:Y:S01]  /*11bd0*/  STL [R1+0xcf4], R8 ;  /* 0x000cf40801007387 */ /* 0x000fe20000100800 */
[----:B------:R-:W-:Y:S01]  /*11be0*/  @!P5 IMAD.MOV R34, RZ, RZ, -R34 ;  /* 0x000000ffff22d224 */ /* 0x000fe200078e0a22 */
[----:B---3--:R-:W-:Y:S01]  /*11bf0*/  ISETP.GE.AND P0, PT, R2, RZ, PT ;  /* 0x000000ff0200720c */ /* 0x008fe20003f06270 */
[----:B------:R-:W-:Y:S01]  /*11c00*/  @!P3 IMAD.MOV R36, RZ, RZ, -R36 ;  /* 0x000000ffff24b224 */ /* 0x000fe200078e0a24 */
[----:B------:R-:W2:Y:S01]  /*11c10*/  @!P1 LDG.E.U8 R3, desc[UR24][R4.64] ;  /* 0x0000001804039981 */ /* 0x000ea2000c1e1100 */
[----:B------:R-:W-:Y:S01]  /*11c20*/  @!P4 IMAD.MOV R35, RZ, RZ, -R35 ;  /* 0x000000ffff23c224 */ /* 0x000fe200078e0a23 */
[----:B------:R-:W1:Y:S02]  /*11c30*/  LDCU UR5, c[0x0][0x3b0] ;  /* 0x00007600ff0577ac */ /* 0x000e640008000800 */
[----:B------:R-:W-:Y:S01]  /*11c40*/  STL [R1+0x440], R4 ;  /* 0x0004400401007387 */ /* 0x000fe20000100800 */
[----:B----4-:R-:W-:-:S03]  /*11c50*/  ISETP.GE.AND P5, PT, R73, RZ, PT ;  /* 0x000000ff4900720c */ /* 0x010fc60003fa6270 */
[----:B------:R-:W-:Y:S01]  /*11c60*/  STL [R1+0x43c], R5 ;  /* 0x00043c0501007387 */ /* 0x000fe20000100800 */
[----:B------:R-:W-:Y:S02]  /*11c70*/  ISETP.GE.AND P1, PT, R0, RZ, PT ;  /* 0x000000ff0000720c */ /* 0x000fe40003f26270 */
[----:B------:R-:W-:Y:S02]  /*11c80*/  ISETP.GE.AND P3, PT, R70, RZ, PT ;  /* 0x000000ff4600720c */ /* 0x000fe40003f66270 */
[----:B------:R-:W-:-:S05]  /*11c90*/  ISETP.GE.AND P4, PT, R72, RZ, PT ;  /* 0x000000ff4800720c */ /* 0x000fca0003f86270 */
[----:B------:R-:W-:Y:S01]  /*11ca0*/  @!P5 IMAD.MOV R27, RZ, RZ, -R27 ;  /* 0x000000ffff1bd224 */ /* 0x000fe200078e0a1b */
[----:B------:R-:W-:Y:S01]  /*11cb0*/  ISETP.GE.AND P5, PT, R17, RZ, PT ;  /* 0x000000ff1100720c */ /* 0x000fe20003fa6270 */
[----:B--2---:R2:W-:Y:S04]  /*11cc0*/  STL [R1], R3 ;  /* 0x0000000301007387 */ /* 0x0045e80000100800 */
[----:B--2---:R-:W2:Y:S04]  /*11cd0*/  LDL.LU R3, [R1+0x294] ;  /* 0x0002940001037983 */ /* 0x004ea80000300800 */
[----:B------:R-:W3:Y:S04]  /*11ce0*/  LDL.LU R2, [R1+0x298] ;  /* 0x0002980001027983 */ /* 0x000ee80000300800 */
[----:B------:R-:W4:Y:S04]  /*11cf0*/  LDL.LU R0, [R1+0x29c] ;  /* 0x00029c0001007983 */ /* 0x000f280000300800 */
[----:B------:R-:W2:Y:S04]  /*11d00*/  LDL.LU R70, [R1+0x288] ;  /* 0x0002880001467983 */ /* 0x000ea80000300800 */
[----:B------:R-:W2:Y:S04]  /*11d10*/  LDL.LU R72, [R1+0x290] ;  /* 0x0002900001487983 */ /* 0x000ea80000300800 */
[----:B------:R-:W2:Y:S04]  /*11d20*/  LDL.LU R73, [R1+0x284] ;  /* 0x0002840001497983 */ /* 0x000ea80000300800 */
[----:B------:R-:W2:Y:S01]  /*11d30*/  LDL.LU R17, [R1+0xd58] ;  /* 0x000d580001117983 */ /* 0x000ea20000300800 */
[----:B------:R-:W-:-:S02]  /*11d40*/  @!P1 IMAD.MOV R31, RZ, RZ, -R31 ;  /* 0x000000ffff1f9224 */ /* 0x000fc400078e0a1f */
[----:B------:R-:W-:Y:S02]  /*11d50*/  @!P3 IMAD.MOV R30, RZ, RZ, -R30 ;  /* 0x000000ffff1eb224 */ /* 0x000fe400078e0a1e */
[----:B------:R-:W-:Y:S01]  /*11d60*/  @!P0 IMAD.MOV R32, RZ, RZ, -R32 ;  /* 0x000000ffff208224 */ /* 0x000fe200078e0a20 */
[----:B------:R-:W-:Y:S01]  /*11d70*/  ISETP.GE.AND P6, PT, R6, RZ, PT ;  /* 0x000000ff0600720c */ /* 0x000fe20003fc6270 */
[----:B------:R-:W-:-:S12]  /*11d80*/  @!P4 IMAD.MOV R28, RZ, RZ, -R28 ;  /* 0x000000ffff1cc224 */ /* 0x000fd800078e0a1c */
[----:B------:R-:W-:Y:S01]  /*11d90*/  @!P6 IMAD.MOV R33, RZ, RZ, -R33 ;  /* 0x000000ffff21e224 */ /* 0x000fe200078e0a21 */
[----:B---3--:R-:W-:Y:S02]  /*11da0*/  ISETP.GE.AND P1, PT, R2, RZ, PT ;  /* 0x000000ff0200720c */ /* 0x008fe40003f26270 */
[----:B----4-:R-:W-:-:S11]  /*11db0*/  ISETP.GE.AND P3, PT, R0, RZ, PT ;  /* 0x000000ff0000720c */ /* 0x010fd60003f66270 */
[----:B------:R-:W-:Y:S01]  /*11dc0*/  @!P1 IMAD.MOV R25, RZ, RZ, -R25 ;  /* 0x000000ffff199224 */ /* 0x000fe200078e0a19 */
[----:B--2---:R-:W-:Y:S02]  /*11dd0*/  ISETP.NE.AND P1, PT, R17, RZ, PT ;  /* 0x000000ff1100720c */ /* 0x004fe40003f25270 */
[----:B------:R-:W-:Y:S02]  /*11de0*/  LOP3.LUT R17, RZ, R17, RZ, 0x33, !PT ;  /* 0x00000011ff117212 */ /* 0x000fe400078e33ff */
[----:B------:R-:W-:Y:S02]  /*11df0*/  ISETP.GE.AND P0, PT, R3, RZ, PT ;  /* 0x000000ff0300720c */ /* 0x000fe40003f06270 */
[C---:B------:R-:W-:Y:S02]  /*11e00*/  SEL R0, R17.reuse, R38, !P1 ;  /* 0x0000002611007207 */ /* 0x040fe40004800000 */
[C---:B------:R-:W-:Y:S02]  /*11e10*/  SEL R3, R17.reuse, R42, !P1 ;  /* 0x0000002a11037207 */ /* 0x040fe40004800000 */
[C---:B------:R-:W-:Y:S01]  /*11e20*/  SEL R2, R17.reuse, R41, !P1 ;  /* 0x0000002911027207 */ /* 0x040fe20004800000 */
[----:B------:R2:W-:Y:S04]  /*11e30*/  STL [R1+0xe4], R0 ;  /* 0x0000e40001007387 */ /* 0x0005e80000100800 */
[----:B------:R3:W-:Y:S01]  /*11e40*/  STL [R1+0xe0], R3 ;  /* 0x0000e00301007387 */ /* 0x0007e20000100800 */
[----:B--2---:R-:W-:-:S03]  /*11e50*/  SEL R0, R17, R40, !P1 ;  /* 0x0000002811007207 */ /* 0x004fc60004800000 */
[----:B------:R2:W-:Y:S01]  /*11e60*/  STL [R1+0xdc], R2 ;  /* 0x0000dc0201007387 */ /* 0x0005e20000100800 */
[----:B---3--:R-:W-:-:S03]  /*11e70*/  SEL R3, R17, R39, !P1 ;  /* 0x0000002711037207 */ /* 0x008fc60004800000 */
[----:B------:R3:W-:Y:S01]  /*11e80*/  STL [R1+0xd8], R0 ;  /* 0x0000d80001007387 */ /* 0x0007e20000100800 */
[----:B--2---:R-:W-:-:S03]  /*11e90*/  SEL R2, R17, R45, !P1 ;  /* 0x0000002d11027207 */ /* 0x004fc60004800000 */
[----:B------:R2:W-:Y:S01]  /*11ea0*/  STL [R1+0xd4], R3 ;  /* 0x0000d40301007387 */ /* 0x0005e20000100800 */
[C---:B---3--:R-:W-:Y:S02]  /*11eb0*/  SEL R0, R17.reuse, R44, !P1 ;  /* 0x0000002c11007207 */ /* 0x048fe40004800000 */
[C---:B------:R-:W-:Y:S02]  /*11ec0*/  SEL R44, R17.reuse, R59, !P1 ;  /* 0x0000003b112c7207 */ /* 0x040fe40004800000 */
[C---:B------:R-:W-:Y:S01]  /*11ed0*/  SEL R59, R17.reuse, R65, !P1 ;  /* 0x00000041113b7207 */ /* 0x040fe20004800000 */
[----:B------:R-:W-:Y:S01]  /*11ee0*/  STL [R1+0xd0], R2 ;  /* 0x0000d00201007387 */ /* 0x000fe20000100800 */
[C---:B------:R-:W-:Y:S02]  /*11ef0*/  SEL R65, R17.reuse, R68, !P1 ;  /* 0x0000004411417207 */ /* 0x040fe40004800000 */
[C---:B--2---:R-:W-:Y:S01]  /*11f00*/  SEL R3, R17.reuse, R52, !P1 ;  /* 0x0000003411037207 */ /* 0x044fe20004800000 */
[----:B------:R2:W-:Y:S01]  /*11f10*/  STL [R1+0xcc], R0 ;  /* 0x0000cc0001007387 */ /* 0x0005e20000100800 */
[----:B------:R-:W-:-:S02]  /*11f20*/  SEL R52, R17, R62, !P1 ;  /* 0x0000003e11347207 */ /* 0x000fc40004800000 */
[----:B------:R-:W-:Y:S02]  /*11f30*/  SEL R68, R17, R67, !P1 ;  /* 0x0000004311447207 */ /* 0x000fe40004800000 */
[----:B------:R-:W-:Y:S02]  /*11f40*/  ISETP.GE.AND P6, PT, R73, RZ, PT ;  /* 0x000000ff4900720c */ /* 0x000fe40003fc6270 */
[C---:B------:R-:W-:Y:S02]  /*11f50*/  SEL R5, R17.reuse, R54, !P1 ;  /* 0x0000003611057207 */ /* 0x040fe40004800000 */
[C---:B------:R-:W-:Y:S02]  /*11f60*/  SEL R62, R17.reuse, R64, !P1 ;  /* 0x00000040113e7207 */ /* 0x040fe40004800000 */
[C---:B------:R-:W-:Y:S02]  /*11f70*/  SEL R67, R17.reuse, R66, !P1 ;  /* 0x0000004211437207 */ /* 0x040fe40004800000 */
[C---:B------:R-:W-:Y:S01]  /*11f80*/  SEL R73, R17.reuse, R43, !P1 ;  /* 0x0000002b11497207 */ /* 0x040fe20004800000 */
[----:B------:R-:W3:Y:S01]  /*11f90*/  LDL.LU R66, [R1+0xc] ;  /* 0x00000c0001427983 */ /* 0x000ee20000300800 */
[----:B------:R-:W-:-:S02]  /*11fa0*/  SEL R54, R17, R61, !P1 ;  /* 0x0000003d11367207 */ /* 0x000fc40004800000 */
[C---:B------:R-:W-:Y:S02]  /*11fb0*/  SEL R64, R17.reuse, R11, !P1 ;  /* 0x0000000b11407207 */ /* 0x040fe40004800000 */
[C---:B------:R-:W-:Y:S01]  /*11fc0*/  SEL R43, R17.reuse, R60, !P1 ;  /* 0x0000003c112b7207 */ /* 0x040fe20004800000 */
[----:B------:R-:W4:Y:S01]  /*11fd0*/  LDL.LU R11, [R1+0x10] ;  /* 0x00001000010b7983 */ /* 0x000f220000300800 */
[C---:B------:R-:W-:Y:S02]  /*11fe0*/  SEL R61, R17.reuse, R10, !P1 ;  /* 0x0000000a113d7207 */ /* 0x040fe40004800000 */
[C---:B--2---:R-:W-:Y:S01]  /*11ff0*/  SEL R0, R17.reuse, R57, !P1 ;  /* 0x0000003911007207 */ /* 0x044fe20004800000 */
[----:B------:R-:W2:Y:S01]  /*12000*/  LDL.LU R10, [R1+0x14] ;  /* 0x00001400010a7983 */ /* 0x000ea20000300800 */
[C---:B------:R-:W-:Y:S02]  /*12010*/  SEL R60, R17.reuse, R9, !P1 ;  /* 0x00000009113c7207 */ /* 0x040fe40004800000 */
[C---:B------:R-:W-:Y:S01]  /*12020*/  SEL R39, R17.reuse, R56, !P1 ;  /* 0x0000003811277207 */ /* 0x040fe20004800000 */
[----:B------:R-:W2:Y:S01]  /*12030*/  LDL.LU R9, [R1+0x18] ;  /* 0x0000180001097983 */ /* 0x000ea20000300800 */
[----:B------:R-:W-:-:S02]  /*12040*/  SEL R57, R17, R19, !P1 ;  /* 0x0000001311397207 */ /* 0x000fc40004800000 */
[C---:B------:R-:W-:Y:S01]  /*12050*/  SEL R40, R17.reuse, R55, !P1 ;  /* 0x0000003711287207 */ /* 0x040fe20004800000 */
[----:B------:R-:W2:Y:S01]  /*12060*/  LDL.LU R19, [R1+0x1c] ;  /* 0x00001c0001137983 */ /* 0x000ea20000300800 */
[C---:B------:R-:W-:Y:S02]  /*12070*/  SEL R56, R17.reuse, R16, !P1 ;  /* 0x0000001011387207 */ /* 0x040fe40004800000 */
[C---:B------:R-:W-:Y:S01]  /*12080*/  SEL R4, R17.reuse, R53, !P1 ;  /* 0x0000003511047207 */ /* 0x040fe20004800000 */
[----:B------:R-:W2:Y:S01]  /*12090*/  LDL.LU R16, [R1+0x20] ;  /* 0x0000200001107983 */ /* 0x000ea20000300800 */
[C---:B------:R-:W-:Y:S02]  /*120a0*/  SEL R55, R17.reuse, R15, !P1 ;  /* 0x0000000f11377207 */ /* 0x040fe40004800000 */
[----:B------:R-:W-:Y:S01]  /*120b0*/  ISETP.GE.AND P4, PT, R70, RZ, PT ;  /* 0x000000ff4600720c */ /* 0x000fe20003f86270 */
[----:B------:R-:W2:Y:S01]  /*120c0*/  LDL.LU R15, [R1+0x24] ;  /* 0x00002400010f7983 */ /* 0x000ea20000300800 */
[----:B------:R-:W-:-:S02]  /*120d0*/  SEL R2, R17, R51, !P1 ;  /* 0x0000003311027207 */ /* 0x000fc40004800000 */
[C---:B------:R-:W-:Y:S02]  /*120e0*/  SEL R53, R17.reuse, R21, !P1 ;  /* 0x0000001511357207 */ /* 0x040fe40004800000 */
[C---:B------:R-:W-:Y:S01]  /*120f0*/  SEL R70, R17.reuse, R47, !P1 ;  /* 0x0000002f11467207 */ /* 0x040fe20004800000 */
[----:B------:R-:W2:Y:S01]  /*12100*/  LDL.LU R21, [R1+0x28] ;  /* 0x0000280001157983 */ /* 0x000ea20000300800 */
[C---:B------:R-:W-:Y:S02]  /*12110*/  SEL R51, R17.reuse, R20, !P1 ;  /* 0x0000001411337207 */ /* 0x040fe40004800000 */
[C---:B------:R-:W-:Y:S01]  /*12120*/  SEL R47, R17.reuse, R35, !P1 ;  /* 0x00000023112f7207 */ /* 0x040fe20004800000 */
[----:B------:R-:W2:Y:S01]  /*12130*/  LDL.LU R20, [R1+0x2c] ;  /* 0x00002c0001147983 */ /* 0x000ea20000300800 */
[----:B------:R-:W-:-:S03]  /*12140*/  SEL R45, R17, R33, !P1 ;  /* 0x00000021112d7207 */ /* 0x000fc60004800000 */
[----:B------:R-:W2:Y:S04]  /*12150*/  LDL.LU R35, [R1+0x30] ;  /* 0x0000300001237983 */ /* 0x000ea80000300800 */
[----:B------:R-:W2:Y:S01]  /*12160*/  LDL.LU R33, [R1+0x38] ;  /* 0x0000380001217983 */ /* 0x000ea20000300800 */
[C---:B------:R-:W-:Y:S02]  /*12170*/  SEL R7, R17.reuse, R50, !P1 ;  /* 0x0000003211077207 */ /* 0x040fe40004800000 */
[C---:B------:R-:W-:Y:S02]  /*12180*/  SEL R50, R17.reuse, R58, !P1 ;  /* 0x0000003a11327207 */ /* 0x040fe40004800000 */
[----:B------:R-:W-:Y:S02]  /*12190*/  SEL R58, R17, R14, !P1 ;  /* 0x0000000e113a7207 */ /* 0x000fe40004800000 */
[----:B------:R-:W0:Y:S02]  /*121a0*/  S2R R14, SR_TID.X ;  /* 0x00000000000e7919 */ /* 0x000e240000002100 */
[----:B0-----:R-:W-:-:S04]  /*121b0*/  LOP3.LUT R14, R14, 0x7f, RZ, 0xc0, !PT ;  /* 0x0000007f0e0e7812 */ /* 0x001fc800078ec0ff */
[----:B------:R-:W-:-:S05]  /*121c0*/  LOP3.LUT R14, R14, 0x60, RZ, 0x3c, !PT ;  /* 0x000000600e0e7812 */ /* 0x000fca00078e3cff */
[----:B--2---:R-:W-:Y:S04]  /*121d0*/  STS.U8 [R14+UR9+0x6700], R33 ;  /* 0x006700210e007988 */ /* 0x004fe80008000009 */
[----:B------:R-:W-:Y:S04]  /*121e0*/  STS.U8 [R14+UR9+0xb00], R35 ;  /* 0x000b00230e007988 */ /* 0x000fe80008000009 */
[----:B------:R-:W-:Y:S04]  /*121f0*/  STS.U8 [R14+UR9+0x2b00], R20 ;  /* 0x002b00140e007988 */ /* 0x000fe80008000009 */
[----:B------:R-:W-:Y:S04]  /*12200*/  STS.U8 [R14+UR9+0x4b00], R21 ;  /* 0x004b00150e007988 */ /* 0x000fe80008000009 */
[----:B------:R-:W-:Y:S04]  /*12210*/  STS.U8 [R14+UR9+0x6b00], R15 ;  /* 0x006b000f0e007988 */ /* 0x000fe80008000009 */
[----:B------:R-:W-:Y:S04]  /*12220*/  STS.U8 [R14+UR9+0xf00], R16 ;  /* 0x000f00100e007988 */ /* 0x000fe80008000009 */
[----:B------:R-:W-:Y:S04]  /*12230*/  STS.U8 [R14+UR9+0x2f00], R19 ;  /* 0x002f00130e007988 */ /* 0x000fe80008000009 */
[----:B------:R-:W-:Y:S04]  /*12240*/  STS.U8 [R14+UR9+0x4f00], R9 ;  /* 0x004f00090e007988 */ /* 0x000fe80008000009 */
[----:B------:R-:W-:Y:S04]  /*12250*/  STS.U8 [R14+UR9+0x6f00], R10 ;  /* 0x006f000a0e007988 */ /* 0x000fe80008000009 */
[----:B----4-:R0:W-:Y:S04]  /*12260*/  STS.U8 [R14+UR9+0x1300], R11 ;  /* 0x0013000b0e007988 */ /* 0x0101e80008000009 */
[----:B0-----:R-:W2:Y:S04]  /*12270*/  LDL.LU R11, [R1+0x48] ;  /* 0x00004800010b7983 */ /* 0x001ea80000300800 */
[----:B---3--:R0:W-:Y:S04]  /*12280*/  STS.U8 [R14+UR9+0x3300], R66 ;  /* 0x003300420e007988 */ /* 0x0081e80008000009 */
[----:B0-----:R-:W3:Y:S01]  /*12290*/  LDL.LU R66, [R1+0x44] ;  /* 0x0000440001427983 */ /* 0x001ee20000300800 */
[----:B------:R-:W0:Y:S01]  /*122a0*/  S2R R9, SR_TID.X ;  /* 0x0000000000097919 */ /* 0x000e220000002100 */
[----:B------:R-:W-:-:S02]  /*122b0*/  @!P6 IMAD.MOV R13, RZ, RZ, -R13 ;  /* 0x000000ffff0de224 */ /* 0x000fc400078e0a0d */
[----:B------:R-:W-:Y:S04]  /*122c0*/  STS.U8 [R14+UR9+0x5300], R87 ;  /* 0x005300570e007988 */ /* 0x000fe80008000009 */
[----:B------:R-:W-:Y:S04]  /*122d0*/  STS.U8 [R14+UR9+0x7300], R86 ;  /* 0x007300560e007988 */ /* 0x000fe80008000009 */
[----:B------:R-:W-:Y:S01]  /*122e0*/  STS.U8 [R14+UR9+0x1700], R85 ;  /* 0x001700550e007988 */ /* 0x000fe20008000009 */
[----:B------:R-:W-:-:S03]  /*122f0*/  SEL R42, R17, R32, !P1 ;  /* 0x00000020112a7207 */ /* 0x000fc60004800000 */
[----:B------:R-:W-:Y:S01]  /*12300*/  STS.U8 [R14+UR9+0x3700], R84 ;  /* 0x003700540e007988 */ /* 0x000fe20008000009 */
[----:B------:R-:W-:-:S03]  /*12310*/  SEL R32, R17, R25, !P1 ;  /* 0x0000001911207207 */ /* 0x000fc60004800000 */
[----:B------:R-:W-:Y:S01]  /*12320*/  STS.U8 [R14+UR9+0x5700], R83 ;  /* 0x005700530e007988 */ /* 0x000fe20008000009 */
[----:B------:R-:W-:-:S03]  /*12330*/  SEL R25, R17, R13, !P1 ;  /* 0x0000000d11197207 */ /* 0x000fc60004800000 */
[----:B------:R-:W-:Y:S04]  /*12340*/  STS.U8 [R14+UR9+0x7700], R82 ;  /* 0x007700520e007988 */ /* 0x000fe80008000009 */
[----:B------:R-:W-:Y:S01]  /*12350*/  STS.U8 [R14+UR9+0x1b00], R80 ;  /* 0x001b00500e007988 */ /* 0x000fe20008000009 */
[----:B0-----:R-:W-:-:S03]  /*12360*/  LOP3.LUT R9, R9, 0x7f, RZ, 0xc0, !PT ;  /* 0x0000007f09097812 */ /* 0x001fc600078ec0ff */
[----:B------:R-:W-:Y:S01]  /*12370*/  STS.U8 [R14+UR9+0x3b00], R79 ;  /* 0x003b004f0e007988 */ /* 0x000fe20008000009 */
[----:B------:R-:W-:-:S03]  /*12380*/  LOP3.LUT R13, R9, 0x70, RZ, 0x3c, !PT ;  /* 0x00000070090d7812 */ /* 0x000fc600078e3cff */
[----:B------:R-:W-:Y:S04]  /*12390*/  STS.U8 [R14+UR9+0x5b00], R78 ;  /* 0x005b004e0e007988 */ /* 0x000fe80008000009 */
[----:B------:R-:W-:Y:S04]  /*123a0*/  STS.U8 [R14+UR9+0x7b00], R77 ;  /* 0x007b004d0e007988 */ /* 0x000fe80008000009 */
[----:B------:R-:W-:Y:S04]  /*123b0*/  STS.U8 [R14+UR9+0x1f00], R74 ;  /* 0x001f004a0e007988 */ /* 0x000fe80008000009 */
[----:B------:R-:W4:Y:S04]  /*123c0*/  LDL.LU R16, [R1+0x40] ;  /* 0x0000400001107983 */ /* 0x000f280000300800 */
[----:B------:R-:W-:Y:S04]  /*123d0*/  STS.U8 [R14+UR9+0x3f00], R71 ;  /* 0x003f00470e007988 */ /* 0x000fe80008000009 */
[----:B------:R-:W4:Y:S04]  /*123e0*/  LDL.LU R10, [R1+0x3c] ;  /* 0x00003c00010a7983 */ /* 0x000f280000300800 */
[----:B------:R-:W-:Y:S04]  /*123f0*/  STS.U8 [R14+UR9+0x5f00], R18 ;  /* 0x005f00120e007988 */ /* 0x000fe80008000009 */
[----:B------:R-:W4:Y:S04]  /*12400*/  LDL.LU R19, [R1+0x84] ;  /* 0x0000840001137983 */ /* 0x000f280000300800 */
[----:B------:R0:W-:Y:S04]  /*12410*/  STS.U8 [R14+UR9+0x7f00], R12 ;  /* 0x007f000c0e007988 */ /* 0x0001e80008000009 */
[----:B0-----:R-:W4:Y:S04]  /*12420*/  LDL.LU R14, [R1+0x90] ;  /* 0x00009000010e7983 */ /* 0x001f280000300800 */
[----:B--2---:R0:W-:Y:S04]  /*12430*/  STS.U8 [R13+UR9+0x380], R11 ;  /* 0x0003800b0d007988 */ /* 0x0041e80008000009 */
[----:B0-----:R-:W2:Y:S04]  /*12440*/  LDL.LU R11, [R1+0x8c] ;  /* 0x00008c00010b7983 */ /* 0x001ea80000300800 */
[----:B---3--:R0:W-:Y:S04]  /*12450*/  STS.U8 [R13+UR9+0x2380], R66 ;  /* 0x002380420d007988 */ /* 0x0081e80008000009 */
[----:B0-----:R-:W3:Y:S01]  /*12460*/  LDL.LU R66, [R1+0x88] ;  /* 0x0000880001427983 */ /* 0x001ee20000300800 */
[----:B------:R-:W-:Y:S01]  /*12470*/  @!P0 IMAD.MOV R26, RZ, RZ, -R26 ;  /* 0x000000ffff1a8224 */ /* 0x000fe200078e0a1a */
[----:B------:R-:W-:Y:S01]  /*12480*/  ISETP.GE.AND P0, PT, R72, RZ, PT ;  /* 0x000000ff4800720c */ /* 0x000fe20003f06270 */
[----:B------:R-:W-:Y:S01]  /*12490*/  @!P3 IMAD.MOV R24, RZ, RZ, -R24 ;  /* 0x000000ffff18b224 */ /* 0x000fe200078e0a18 */
[----:B------:R-:W3:Y:S01]  /*124a0*/  LDL.LU R82, [R1+0x80] ;  /* 0x0000800001527983 */ /* 0x000ee20000300800 */
[----:B------:R-:W-:-:S02]  /*124b0*/  @!P4 IMAD.MOV R23, RZ, RZ, -R23 ;  /* 0x000000ffff17c224 */ /* 0x000fc400078e0a17 */
[----:B------:R-:W-:Y:S01]  /*124c0*/  @!P5 IMAD.MOV R22, RZ, RZ, -R22 ;  /* 0x000000ffff16d224 */ /* 0x000fe200078e0a16 */
[----:B------:R-:W3:Y:S01]  /*124d0*/  LDL.LU R83, [R1+0x7c] ;  /* 0x00007c0001537983 */ /* 0x000ee20000300800 */
[C---:B------:R-:W-:Y:S02]  /*124e0*/  SEL R72, R17.reuse, R48, !P1 ;  /* 0x0000003011487207 */ /* 0x040fe40004800000 */
[C---:B------:R-:W-:Y:S01]  /*124f0*/  SEL R6, R17.reuse, R49, !P1 ;  /* 0x0000003111067207 */ /* 0x040fe20004800000 */
[----:B------:R-:W3:Y:S03]  /*12500*/  LDL.LU R84, [R1+0x78] ;  /* 0x0000780001547983 */ /* 0x000ee60000300800 */
[----:B------:R-:W-:Y:S01]  /*12510*/  @!P0 IMAD.MOV R29, RZ, RZ, -R29 ;  /* 0x000000ffff1d8224 */ /* 0x000fe200078e0a1d */
[C---:B------:R-:W-:Y:S01]  /*12520*/  SEL R8, R17.reuse, R46, !P1 ;  /* 0x0000002e11087207 */ /* 0x040fe20004800000 */
[----:B------:R-:W3:Y:S01]  /*12530*/  LDL.LU R85, [R1+0x74] ;  /* 0x0000740001557983 */ /* 0x000ee20000300800 */
[----:B------:R-:W-:-:S02]  /*12540*/  SEL R49, R17, R37, !P1 ;  /* 0x0000002511317207 */ /* 0x000fc40004800000 */
[C---:B------:R-:W-:Y:S01]  /*12550*/  SEL R48, R17.reuse, R36, !P1 ;  /* 0x0000002411307207 */ /* 0x040fe20004800000 */
[----:B------:R-:W3:Y:S01]  /*12560*/  LDL.LU R86, [R1+0x70] ;  /* 0x0000700001567983 */ /* 0x000ee20000300800 */
[C---:B------:R-:W-:Y:S02]  /*12570*/  SEL R46, R17.reuse, R34, !P1 ;  /* 0x00000022112e7207 */ /* 0x040fe40004800000 */
[C---:B------:R-:W-:Y:S01]  /*12580*/  SEL R38, R17.reuse, R30, !P1 ;  /* 0x0000001e11267207 */ /* 0x040fe20004800000 */
[----:B------:R-:W3:Y:S01]  /*12590*/  LDL.LU R87, [R1+0x6c] ;  /* 0x00006c0001577983 */ /* 0x000ee20000300800 */
[C---:B------:R-:W-:Y:S02]  /*125a0*/  SEL R37, R17.reuse, R28, !P1 ;  /* 0x0000001c11257207 */ /* 0x040fe40004800000 */
[C---:B------:R-:W-:Y:S02]  /*125b0*/  SEL R36, R17.reuse, R27, !P1 ;  /* 0x0000001b11247207 */ /* 0x040fe40004800000 */
[----:B------:R-:W-:-:S02]  /*125c0*/  SEL R63, R17, R63, !P1 ;  /* 0x0000003f113f7207 */ /* 0x000fc40004800000 */
[C---:B------:R-:W-:Y:S02]  /*125d0*/  SEL R89, R17.reuse, R89, !P1 ;  /* 0x0000005911597207 */ /* 0x040fe40004800000 */
[C---:B------:R-:W-:Y:S02]  /*125e0*/  SEL R88, R17.reuse, R88, !P1 ;  /* 0x0000005811587207 */ /* 0x040fe40004800000 */
[C---:B------:R-:W-:Y:S02]  /*125f0*/  SEL R69, R17.reuse, R69, !P1 ;  /* 0x0000004511457207 */ /* 0x040fe40004800000 */
        /* <DEDUP_REMOVED lines=9> */
[----:B------:R-:W-:Y:S02]  /*12690*/  SEL R29, R17, R29, !P1 ;  /* 0x0000001d111d7207 */ /* 0x000fe40004800000 */
[----:B------:R-:W3:Y:S04]  /*126a0*/  LDL.LU R17, [R1+0x68] ;  /* 0x0000680001117983 */ /* 0x000ee80000300800 */
[----:B------:R-:W3:Y:S04]  /*126b0*/  LDL.LU R22, [R1+0x64] ;  /* 0x0000640001167983 */ /* 0x000ee80000300800 */
[----:B------:R-:W3:Y:S04]  /*126c0*/  LDL.LU R23, [R1+0x60] ;  /* 0x0000600001177983 */ /* 0x000ee80000300800 */
[----:B------:R-:W3:Y:S04]  /*126d0*/  LDL.LU R24, [R1+0x5c] ;  /* 0x00005c0001187983 */ /* 0x000ee80000300800 */
[----:B----4-:R-:W-:Y:S04]  /*126e0*/  STS.U8 [R13+UR9+0x4380], R16 ;  /* 0x004380100d007988 */ /* 0x010fe80008000009 */
[----:B------:R-:W4:Y:S04]  /*126f0*/  LDL.LU R26, [R1+0x58] ;  /* 0x00005800011a7983 */ /* 0x000f280000300800 */
[----:B------:R-:W-:Y:S04]  /*12700*/  STS.U8 [R13+UR9+0x6380], R10 ;  /* 0x0063800a0d007988 */ /* 0x000fe80008000009 */
[----:B------:R-:W4:Y:S04]  /*12710*/  LDL.LU R31, [R1+0x54] ;  /* 0x00005400011f7983 */ /* 0x000f280000300800 */
[----:B------:R-:W-:Y:S04]  /*12720*/  STS.U8 [R13+UR9+0x780], R19 ;  /* 0x000780130d007988 */ /* 0x000fe80008000009 */
[----:B------:R-:W4:Y:S04]  /*12730*/  LDL.LU R33, [R1+0x50] ;  /* 0x0000500001217983 */ /* 0x000f280000300800 */
[----:B------:R-:W4:Y:S04]  /*12740*/  LDL.LU R35, [R1+0x4c] ;  /* 0x00004c0001237983 */ /* 0x000f280000300800 */
[----:B------:R-:W-:Y:S04]  /*12750*/  STS.U8 [R13+UR9+0x2780], R14 ;  /* 0x0027800e0d007988 */ /* 0x000fe80008000009 */
[----:B------:R-:W4:Y:S04]  /*12760*/  LDL.LU R20, [R1+0x34] ;  /* 0x0000340001147983 */ /* 0x000f280000300800 */
[----:B--2---:R0:W-:Y:S04]  /*12770*/  STS.U8 [R13+UR9+0x4780], R11 ;  /* 0x0047800b0d007988 */ /* 0x0041e80008000009 */
[----:B0-----:R-:W2:Y:S04]  /*12780*/  LDL.LU R11, [R1+0xe4] ;  /* 0x0000e400010b7983 */ /* 0x001ea80000300800 */
[----:B------:R-:W2:Y:S04]  /*12790*/  LDL.LU R21, [R1+0xe0] ;  /* 0x0000e00001157983 */ /* 0x000ea80000300800 */
[----:B------:R-:W2:Y:S04]  /*127a0*/  LDL.LU R15, [R1+0xdc] ;  /* 0x0000dc00010f7983 */ /* 0x000ea80000300800 */
[----:B------:R-:W2:Y:S04]  /*127b0*/  LDL.LU R14, [R1+0xd8] ;  /* 0x0000d800010e7983 */ /* 0x000ea80000300800 */
[----:B------:R-:W2:Y:S04]  /*127c0*/  LDL.LU R16, [R1+0xd4] ;  /* 0x0000d40001107983 */ /* 0x000ea80000300800 */
[----:B------:R-:W2:Y:S04]  /*127d0*/  LDL.LU R19, [R1+0xd0] ;  /* 0x0000d00001137983 */ /* 0x000ea80000300800 */
[----:B---3--:R0:W-:Y:S04]  /*127e0*/  STS.U8 [R13+UR9+0x6780], R66 ;  /* 0x006780420d007988 */ /* 0x0081e80008000009 */
[----:B0-----:R-:W3:Y:S01]  /*127f0*/  LDL.LU R66, [R1+0xcc] ;  /* 0x0000cc0001427983 */ /* 0x001ee20000300800 */
[----:B------:R-:W0:Y:S03]  /*12800*/  S2R R9, SR_TID.X ;  /* 0x0000000000097919 */ /* 0x000e260000002100 */
[----:B------:R-:W-:Y:S04]  /*12810*/  STS.U8 [R13+UR9+0xb80], R82 ;  /* 0x000b80520d007988 */ /* 0x000fe80008000009 */
[----:B------:R-:W-:Y:S04]  /*12820*/  STS.U8 [R13+UR9+0x2b80], R83 ;  /* 0x002b80530d007988 */ /* 0x000fe80008000009 */
[----:B------:R-:W-:Y:S04]  /*12830*/  STS.U8 [R13+UR9+0x4b80], R84 ;  /* 0x004b80540d007988 */ /* 0x000fe80008000009 */
[----:B------:R-:W-:Y:S04]  /*12840*/  STS.U8 [R13+UR9+0x6b80], R85 ;  /* 0x006b80550d007988 */ /* 0x000fe80008000009 */
[----:B------:R-:W-:Y:S04]  /*12850*/  STS.U8 [R13+UR9+0xf80], R86 ;  /* 0x000f80560d007988 */ /* 0x000fe80008000009 */
[----:B------:R-:W-:Y:S01]  /*12860*/  STS.U8 [R13+UR9+0x2f80], R87 ;  /* 0x002f80570d007988 */ /* 0x000fe20008000009 */
[----:B0-----:R-:W-:-:S03]  /*12870*/  LOP3.LUT R9, R9, 0x3f, RZ, 0xc0, !PT ;  /* 0x0000003f09097812 */ /* 0x001fc600078ec0ff */
[----:B------:R-:W-:Y:S02]  /*12880*/  STS.U8 [R13+UR9+0x4f80], R17 ;  /* 0x004f80110d007988 */ /* 0x000fe40008000009 */
[----:B------:R-:W-:Y:S02]  /*12890*/  IMAD R9, R9, UR13, RZ ;  /* 0x0000000d09097c24 */ /* 0x000fe4000f8e02ff */
[----:B------:R-:W-:Y:S04]  /*128a0*/  STS.U8 [R13+UR9+0x6f80], R22 ;  /* 0x006f80160d007988 */ /* 0x000fe80008000009 */
[----:B------:R0:W-:Y:S01]  /*128b0*/  STS.U8 [R13+UR9+0x1380], R23 ;  /* 0x001380170d007988 */ /* 0x0001e20008000009 */
[----:B------:R-:W-:Y:S01]  /*128c0*/  IADD3 R10, P0, PT, R9, UR18, RZ ;  /* 0x00000012090a7c10 */ /* 0x000fe2000ff1e0ff */
[----:B------:R-:W-:Y:S01]  /*128d0*/  IMAD R18, R73, UR63, RZ ;  /* 0x0000003f49127c24 */ /* 0x000fe2000f8e02ff */
[----:B------:R-:W1:Y:S01]  /*128e0*/  LDCU UR18, c[0x0][0x3b0] ;  /* 0x00007600ff1277ac */ /* 0x000e620008000800 */
[----:B------:R-:W-:Y:S04]  /*128f0*/  STS.U8 [R13+UR9+0x3380], R24 ;  /* 0x003380180d007988 */ /* 0x000fe80008000009 */
[----:B----4-:R-:W-:Y:S01]  /*12900*/  STS.U8 [R13+UR9+0x5380], R26 ;  /* 0x0053801a0d007988 */ /* 0x010fe20008000009 */
[----:B------:R-:W-:Y:S01]  /*12910*/  LEA.HI.X.SX32 R9, R9, UR19, 0x1, P0 ;  /* 0x0000001309097c11 */ /* 0x000fe200080f0eff */
[----:B0-----:R-:W-:Y:S01]  /*12920*/  IMAD R23, R6, UR58, RZ ;  /* 0x0000003a06177c24 */ /* 0x001fe2000f8e02ff */
[----:B------:R-:W0:Y:S01]  /*12930*/  LDCU UR19, c[0x0][0x3b0] ;  /* 0x00007600ff1377ac */ /* 0x000e220008000800 */
[----:B------:R4:W-:Y:S04]  /*12940*/  STS.U8 [R13+UR9+0x7380], R31 ;  /* 0x0073801f0d007988 */ /* 0x0009e80008000009 */
[----:B------:R-:W-:Y:S04]  /*12950*/  STS.U8 [R13+UR9+0x1780], R33 ;  /* 0x001780210d007988 */ /* 0x000fe80008000009 */
[----:B------:R0:W-:Y:S01]  /*12960*/  STS.U8 [R13+UR9+0x3780], R35 ;  /* 0x003780230d007988 */ /* 0x0001e20008000009 */
[----:B----4-:R-:W-:-:S03]  /*12970*/  IMAD R31, R3, UR55, RZ ;  /* 0x00000037031f7c24 */ /* 0x010fc6000f8e02ff */
[----:B------:R4:W-:Y:S01]  /*12980*/  STS.U8 [R13+UR9+0x5780], R20 ;  /* 0x005780140d007988 */ /* 0x0009e20008000009 */
[----:B0-----:R-:W-:-:S03]  /*12990*/  IMAD R35, R0, UR53, RZ ;  /* 0x0000003500237c24 */ /* 0x001fc6000f8e02ff */
[----:B------:R-:W-:Y:S04]  /*129a0*/  STS.U8 [R13+UR9+0x7780], R81 ;  /* 0x007780510d007988 */ /* 0x000fe80008000009 */
[----:B------:R-:W-:Y:S01]  /*129b0*/  STS.U8 [R13+UR9+0x1b80], R76 ;  /* 0x001b804c0d007988 */ /* 0x000fe20008000009 */
[----:B------:R-:W-:-:S03]  /*129c0*/  IMAD R33, R2, UR54, RZ ;  /* 0x0000003602217c24 */ /* 0x000fc6000f8e02ff */
[----:B------:R0:W-:Y:S01]  /*129d0*/  STS.U8 [R13+UR9+0x3b80], R75 ;  /* 0x003b804b0d007988 */ /* 0x0001e20008000009 */
[----:B------:R-:W-:Y:S02]  /*129e0*/  IMAD R24, R5, UR57, RZ ;  /* 0x0000003905187c24 */ /* 0x000fe4000f8e02ff */
[----:B----4-:R-:W-:Y:S02]  /*129f0*/  IMAD R20, R70, UR61, RZ ;  /* 0x0000003d46147c24 */ /* 0x010fe4000f8e02ff */
[----:B------:R-:W-:Y:S02]  /*12a00*/  IMAD R22, R7, UR59, RZ ;  /* 0x0000003b07167c24 */ /* 0x000fe4000f8e02ff */
[----:B------:R-:W-:Y:S02]  /*12a10*/  IMAD R26, R4, UR56, RZ ;  /* 0x00000038041a7c24 */ /* 0x000fe4000f8e02ff */
[----:B------:R-:W-:Y:S02]  /*12a20*/  IMAD R39, R39, UR52, RZ ;  /* 0x0000003427277c24 */ /* 0x000fe4000f8e02ff */
[----:B------:R-:W-:-:S02]  /*12a30*/  IMAD R43, R43, UR50, RZ ;  /* 0x000000322b2b7c24 */ /* 0x000fc4000f8e02ff */
[----:B------:R-:W-:Y:S02]  /*12a40*/  IMAD R40, R40, UR51, RZ ;  /* 0x0000003328287c24 */ /* 0x000fe4000f8e02ff */
[----:B------:R-:W-:Y:S02]  /*12a50*/  IMAD R44, R44, UR49, RZ ;  /* 0x000000312c2c7c24 */ /* 0x000fe4000f8e02ff */
        /* <DEDUP_REMOVED lines=12> */
[----:B--2---:R-:W-:Y:S02]  /*12b20*/  IMAD R11, R11, UR4, RZ ;  /* 0x000000040b0b7c24 */ /* 0x004fe4000f8e02ff */
[----:B------:R-:W-:-:S03]  /*12b30*/  IMAD R12, R21, UR69, RZ ;  /* 0x00000045150c7c24 */ /* 0x000fc6000f8e02ff */
[----:B------:R-:W-:Y:S01]  /*12b40*/  IADD3 R0, P0, PT, R11, R10, RZ ;  /* 0x0000000a0b007210 */ /* 0x000fe20007f1e0ff */
[----:B0-----:R-:W-:-:S03]  /*12b50*/  IMAD R13, R15, UR68, RZ ;  /* 0x000000440f0d7c24 */ /* 0x001fc6000f8e02ff */
[----:B------:R-:W-:Y:S01]  /*12b60*/  LEA.HI.X.SX32 R3, R11, R9, 0x1, P0 ;  /* 0x000000090b037211 */ /* 0x000fe200000f0eff */
[----:B------:R0:W-:Y:S01]  /*12b70*/  STL [R1+0x448], R0 ;  /* 0x0004480001007387 */ /* 0x0001e20000100800 */
[-C--:B------:R-:W-:Y:S01]  /*12b80*/  IADD3 R2, P0, PT, R12, R10.reuse, RZ ;  /* 0x0000000a0c027210 */ /* 0x080fe20007f1e0ff */
[----:B------:R-:W-:Y:S02]  /*12b90*/  IMAD R14, R14, UR67, RZ ;  /* 0x000000430e0e7c24 */ /* 0x000fe4000f8e02ff */
[----:B------:R-:W-:Y:S01]  /*12ba0*/  IMAD R15, R16, UR66, RZ ;  /* 0x00000042100f7c24 */ /* 0x000fe2000f8e02ff */
[----:B------:R2:W-:Y:S01]  /*12bb0*/  STL [R1+0x444], R3 ;  /* 0x0004440301007387 */ /* 0x0005e20000100800 */
[----:B------:R-:W-:Y:S01]  /*12bc0*/  IMAD R16, R19, UR65, RZ ;  /* 0x0000004113107c24 */ /* 0x000fe2000f8e02ff */
[-C--:B0-----:R-:W-:Y:S02]  /*12bd0*/  IADD3 R0, P6, PT, R13, R10.reuse, RZ ;  /* 0x0000000a0d007210 */ /* 0x081fe40007fde0ff */
[----:B------:R0:W-:Y:S01]  /*12be0*/  STL [R1+0x450], R2 ;  /* 0x0004500201007387 */ /* 0x0001e20000100800 */
[----:B------:R-:W-:-:S02]  /*12bf0*/  IADD3 R5, P5, PT, R14, R10, RZ ;  /* 0x0000000a0e057210 */ /* 0x000fc40007fbe0ff */
[-C--:B--2---:R-:W-:Y:S01]  /*12c00*/  IADD3 R3, P1, PT, R15, R10.reuse, RZ ;  /* 0x0000000a0f037210 */ /* 0x084fe20007f3e0ff */
[----:B------:R2:W-:Y:S01]  /*12c10*/  STL [R1+0x458], R0 ;  /* 0x0004580001007387 */ /* 0x0005e20000100800 */
[----:B---3--:R-:W-:Y:S01]  /*12c20*/  IMAD R17, R66, UR64, RZ ;  /* 0x0000004042117c24 */ /* 0x008fe2000f8e02ff */
[-C--:B0-----:R-:W-:Y:S02]  /*12c30*/  IADD3 R2, P4, PT, R16, R10.reuse, RZ ;  /* 0x0000000a10027210 */ /* 0x081fe40007f9e0ff */
[----:B------:R-:W-:Y:S02]  /*12c40*/  STL [R1+0x468], R3 ;  /* 0x0004680301007387 */ /* 0x000fe40000100800 */
[----:B--2---:R-:W-:Y:S02]  /*12c50*/  IADD3 R0, P3, PT, R17, R10, RZ ;  /* 0x0000000a11007210 */ /* 0x004fe40007f7e0ff */
[----:B------:R-:W-:Y:S04]  /*12c60*/  STL [R1+0x460], R5 ;  /* 0x0004600501007387 */ /* 0x000fe80000100800 */
[----:B------:R0:W-:Y:S01]  /*12c70*/  STL [R1+0x470], R2 ;  /* 0x0004700201007387 */ /* 0x0001e20000100800 */
[----:B------:R-:W-:-:S03]  /*12c80*/  IMAD R19, R72, UR62, RZ ;  /* 0x0000003e48137c24 */ /* 0x000fc6000f8e02ff */
[----:B------:R-:W-:Y:S04]  /*12c90*/  STL [R1+0xcf8], R5 ;  /* 0x000cf80501007387 */ /* 0x000fe80000100800 */
[----:B------:R2:W-:Y:S01]  /*12ca0*/  STL [R1+0x478], R0 ;  /* 0x0004780001007387 */ /* 0x0005e20000100800 */
[-C--:B0-----:R-:W-:Y:S02]  /*12cb0*/  LEA.HI.X.SX32 R2, R13, R9.reuse, 0x1, P6 ;  /* 0x000000090d027211 */ /* 0x081fe400030f0eff */
[----:B--2---:R-:W-:Y:S02]  /*12cc0*/  LEA.HI.X.SX32 R0, R12, R9, 0x1, P0 ;  /* 0x000000090c007211 */ /* 0x004fe400000f0eff */
[----:B------:R-:W-:-:S03]  /*12cd0*/  IADD3 R3, P0, PT, R18, R10, RZ ;  /* 0x0000000a12037210 */ /* 0x000fc60007f1e0ff */
[----:B------:R0:W-:Y:S01]  /*12ce0*/  STL [R1+0x44c], R0 ;  /* 0x00044c0001007387 */ /* 0x0001e20000100800 */
[----:B------:R-:W-:-:S03]  /*12cf0*/  LEA.HI.X.SX32 R6, R14, R9, 0x1, P5 ;  /* 0x000000090e067211 */ /* 0x000fc600028f0eff */
[----:B------:R-:W-:Y:S01]  /*12d00*/  STL [R1+0x454], R2 ;  /* 0x0004540201007387 */ /* 0x000fe20000100800 */
[----:B0-----:R-:W-:-:S03]  /*12d10*/  IADD3 R0, P6, PT, R19, R10, RZ ;  /* 0x0000000a13007210 */ /* 0x001fc60007fde0ff */
[----:B------:R-:W-:Y:S01]  /*12d20*/  STL [R1+0x480], R3 ;  /* 0x0004800301007387 */ /* 0x000fe20000100800 */
[----:B------:R-:W-:-:S03]  /*12d30*/  IMAD R21, R8, UR60, RZ ;  /* 0x0000003c08157c24 */ /* 0x000fc6000f8e02ff */
[----:B------:R0:W-:Y:S01]  /*12d40*/  STL [R1+0x488], R0 ;  /* 0x0004880001007387 */ /* 0x0001e20000100800 */
[----:B------:R-:W-:-:S03]  /*12d50*/  LEA.HI.X.SX32 R13, R15, R9, 0x1, P1 ;  /* 0x000000090f0d7211 */ /* 0x000fc600008f0eff */
[----:B------:R2:W-:Y:S01]  /*12d60*/  STL [R1+0xcfc], R3 ;  /* 0x000cfc0301007387 */ /* 0x0005e20000100800 */
[----:B0-----:R-:W-:-:S03]  /*12d70*/  IADD3 R0, P5, PT, R20, R10, RZ ;  /* 0x0000000a14007210 */ /* 0x001fc60007fbe0ff */
[----:B------:R-:W-:Y:S01]  /*12d80*/  STL [R1+0x45c], R6 ;  /* 0x00045c0601007387 */ /* 0x000fe20000100800 */
[----:B------:R-:W-:-:S03]  /*12d90*/  LEA.HI.X.SX32 R2, R16, R9, 0x1, P4 ;  /* 0x0000000910027211 */ /* 0x000fc600020f0eff */
[----:B------:R0:W-:Y:S01]  /*12da0*/  STL [R1+0x490], R0 ;  /* 0x0004900001007387 */ /* 0x0001e20000100800 */
[----:B--2---:R-:W-:-:S03]  /*12db0*/  LEA.HI.X.SX32 R3, R17, R9, 0x1, P3 ;  /* 0x0000000911037211 */ /* 0x004fc600018f0eff */
[----:B------:R-:W-:Y:S01]  /*12dc0*/  STL [R1+0xd00], R6 ;  /* 0x000d000601007387 */ /* 0x000fe20000100800 */
[----:B0-----:R-:W-:-:S03]  /*12dd0*/  IADD3 R0, P1, PT, R21, R10, RZ ;  /* 0x0000000a15007210 */ /* 0x001fc60007f3e0ff */
[----:B------:R-:W-:Y:S04]  /*12de0*/  STL [R1+0x464], R13 ;  /* 0x0004640d01007387 */ /* 0x000fe80000100800 */
[----:B------:R0:W-:Y:S01]  /*12df0*/  STL [R1+0x498], R0 ;  /* 0x0004980001007387 */ /* 0x0001e20000100800 */
[----:B------:R-:W-:-:S03]  /*12e00*/  LEA.HI.X.SX32 R4, R18, R9, 0x1, P0 ;  /* 0x0000000912047211 */ /* 0x000fc600000f0eff */
[----:B------:R2:W-:Y:S01]  /*12e10*/  STL [R1+0x46c], R2 ;  /* 0x00046c0201007387 */ /* 0x0005e20000100800 */
[-C--:B------:R-:W-:Y:S02]  /*12e20*/  IADD3 R73, P0, PT, R24, R10.reuse, RZ ;  /* 0x0000000a18497210 */ /* 0x080fe40007f1e0ff */
[-C--:B0-----:R-:W-:Y:S01]  /*12e30*/  IADD3 R0, P4, PT, R22, R10.reuse, RZ ;  /* 0x0000000a16007210 */ /* 0x081fe20007f9e0ff */
[----:B------:R-:W-:Y:S01]  /*12e40*/  STL [R1+0x474], R3 ;  /* 0x0004740301007387 */ /* 0x000fe20000100800 */
[----:B--2---:R-:W-:-:S03]  /*12e50*/  IADD3 R2, P3, PT, R23, R10, RZ ;  /* 0x0000000a17027210 */ /* 0x004fc60007f7e0ff */
[----:B------:R-:W-:Y:S01]  /*12e60*/  STL [R1+0x4a0], R0 ;  /* 0x0004a00001007387 */ /* 0x000fe20000100800 */
[----:B------:R-:W-:-:S03]  /*12e70*/  LEA.HI.X.SX32 R17, R19, R9, 0x1, P6 ;  /* 0x0000000913117211 */ /* 0x000fc600030f0eff */
[----:B------:R0:W-:Y:S01]  /*12e80*/  STL [R1+0x4a8], R2 ;  /* 0x0004a80201007387 */ /* 0x0001e20000100800 */
[----:B------:R-:W-:-:S03]  /*12e90*/  IADD3 R72, P6, PT, R26, R10, RZ ;  /* 0x0000000a1a487210 */ /* 0x000fc60007fde0ff */
[----:B------:R2:W-:Y:S04]  /*12ea0*/  STL [R1+0xd04], R0 ;  /* 0x000d040001007387 */ /* 0x0005e80000100800 */
[----:B------:R-:W-:Y:S01]  /*12eb0*/  STL [R1+0x47c], R4 ;  /* 0x00047c0401007387 */ /* 0x000fe20000100800 */
[----:B0-----:R-:W-:-:S03]  /*12ec0*/  LEA.HI.X.SX32 R2, R20, R9, 0x1, P5 ;  /* 0x0000000914027211 */ /* 0x001fc600028f0eff */
[----:B------:R-:W-:Y:S01]  /*12ed0*/  STL [R1+0xd08], R4 ;  /* 0x000d080401007387 */ /* 0x000fe20000100800 */
[----:B--2---:R-:W-:-:S03]  /*12ee0*/  LEA.HI.X.SX32 R0, R21, R9, 0x1, P1 ;  /* 0x0000000915007211 */ /* 0x004fc600008f0eff */
[----:B------:R-:W-:Y:S04]  /*12ef0*/  STL [R1+0x4b0], R73 ;  /* 0x0004b04901007387 */ /* 0x000fe80000100800 */
[----:B------:R-:W-:Y:S04]  /*12f00*/  STL [R1+0x484], R17 ;  /* 0x0004841101007387 */ /* 0x000fe80000100800 */
[----:B------:R-:W-:Y:S01]  /*12f10*/  STL [R1+0xd2c], R73 ;  /* 0x000d2c4901007387 */ /* 0x000fe20000100800 */
[----:B------:R-:W-:-:S03]  /*12f20*/  IADD3 R70, P5, PT, R31, R10, RZ ;  /* 0x0000000a1f467210 */ /* 0x000fc60007fbe0ff */
[----:B------:R0:W-:Y:S04]  /*12f30*/  STL [R1+0x48c], R2 ;  /* 0x00048c0201007387 */ /* 0x0001e80000100800 */
[----:B------:R-:W-:Y:S04]  /*12f40*/  STL [R1+0x4b8], R72 ;  /* 0x0004b84801007387 */ /* 0x000fe80000100800 */
[----:B------:R-:W-:Y:S04]  /*12f50*/  STL [R1+0xd10], R72 ;  /* 0x000d104801007387 */ /* 0x000fe80000100800 */
[----:B------:R2:W-:Y:S01]  /*12f60*/  STL [R1+0x494], R0 ;  /* 0x0004940001007387 */ /* 0x0005e20000100800 */
[----:B0-----:R-:W-:-:S02]  /*12f70*/  LEA.HI.X.SX32 R2, R22, R9, 0x1, P4 ;  /* 0x0000000916027211 */ /* 0x001fc400020f0eff */
[-C--:B------:R-:W-:Y:S01]  /*12f80*/  IADD3 R3, P4, PT, R35, R10.reuse, RZ ;  /* 0x0000000a23037210 */ /* 0x080fe20007f9e0ff */
[----:B------:R-:W-:Y:S01]  /*12f90*/  STL [R1+0x4c0], R70 ;  /* 0x0004c04601007387 */ /* 0x000fe20000100800 */
[----:B--2---:R-:W-:-:S05]  /*12fa0*/  IADD3 R0, P1, PT, R33, R10, RZ ;  /* 0x0000000a21007210 */ /* 0x004fca0007f3e0ff */
[----:B------:R0:W-:Y:S04]  /*12fb0*/  STL [R1+0x4c8], R0 ;  /* 0x0004c80001007387 */ /* 0x0001e80000100800 */
[----:B------:R-:W-:Y:S04]  /*12fc0*/  STL [R1+0xd0c], R70 ;  /* 0x000d0c4601007387 */ /* 0x000fe80000100800 */
[----:B------:R-:W-:Y:S01]  /*12fd0*/  STL [R1+0x49c], R2 ;  /* 0x00049c0201007387 */ /* 0x000fe20000100800 */
[----:B0-----:R-:W-:-:S03]  /*12fe0*/  LEA.HI.X.SX32 R0, R23, R9, 0x1, P3 ;  /* 0x0000000917007211 */ /* 0x001fc600018f0eff */
[----:B------:R-:W-:Y:S04]  /*12ff0*/  STL [R1+0x4d0], R3 ;  /* 0x0004d00301007387 */ /* 0x000fe80000100800 */
[----:B------:R0:W-:Y:S04]  /*13000*/  STL [R1+0xd14], R2 ;  /* 0x000d140201007387 */ /* 0x0001e80000100800 */
[----:B------:R2:W-:Y:S01]  /*13010*/  STL [R1+0x4a4], R0 ;  /* 0x0004a40001007387 */ /* 0x0005e20000100800 */
[----:B0-----:R-:W-:Y:S02]  /*13020*/  LEA.HI.X.SX32 R2, R24, R9, 0x1, P0 ;  /* 0x0000000918027211 */ /* 0x001fe400000f0eff */
[----:B--2---:R-:W-:-:S03]  /*13030*/  IADD3 R0, P3, PT, R39, R10, RZ ;  /* 0x0000000a27007210 */ /* 0x004fc60007f7e0ff */
[----:B------:R0:W-:Y:S01]  /*13040*/  STL [R1+0x4ac], R2 ;  /* 0x0004ac0201007387 */ /* 0x0001e20000100800 */
[----:B------:R-:W-:-:S03]  /*13050*/  LEA.HI.X.SX32 R70, R26, R9, 0x1, P6 ;  /* 0x000000091a467211 */ /* 0x000fc600030f0eff */
[----:B------:R-:W-:Y:S01]  /*13060*/  STL [R1+0x4d8], R0 ;  /* 0x0004d80001007387 */ /* 0x000fe20000100800 */
[----:B------:R-:W-:-:S03]  /*13070*/  IADD3 R15, P0, PT, R40, R10, RZ ;  /* 0x0000000a280f7210 */ /* 0x000fc60007f1e0ff */
[----:B------:R2:W-:Y:S01]  /*13080*/  STL [R1+0xd18], R0 ;  /* 0x000d180001007387 */ /* 0x0005e20000100800 */
[-C--:B------:R-:W-:Y:S02]  /*13090*/  LEA.HI.X.SX32 R31, R31, R9.reuse, 0x1, P5 ;  /* 0x000000091f1f7211 */ /* 0x080fe400028f0eff */
[----:B0-----:R-:W-:Y:S01]  /*130a0*/  LEA.HI.X.SX32 R2, R33, R9, 0x1, P1 ;  /* 0x0000000921027211 */ /* 0x001fe200008f0eff */
[----:B------:R-:W-:Y:S01]  /*130b0*/  STL [R1+0x4b4], R70 ;  /* 0x0004b44601007387 */ /* 0x000fe20000100800 */
[----:B--2---:R-:W-:-:S05]  /*130c0*/  IADD3 R0, P6, PT, R43, R10, RZ ;  /* 0x0000000a2b007210 */ /* 0x004fca0007fde0ff */
[----:B------:R0:W-:Y:S04]  /*130d0*/  STL [R1+0x4e8], R0 ;  /* 0x0004e80001007387 */ /* 0x0001e80000100800 */
[----:B------:R-:W-:Y:S04]  /*130e0*/  STL [R1+0xd1c], R70 ;  /* 0x000d1c4601007387 */ /* 0x000fe80000100800 */
[----:B------:R-:W-:Y:S01]  /*130f0*/  STL [R1+0x4e0], R15 ;  /* 0x0004e00f01007387 */ /* 0x000fe20000100800 */
[----:B0-----:R-:W-:-:S03]  /*13100*/  LEA.HI.X.SX32 R0, R35, R9, 0x1, P4 ;  /* 0x0000000923007211 */ /* 0x001fc600020f0eff */
[----:B------:R-:W-:Y:S04]  /*13110*/  STL [R1+0xd20], R15 ;  /* 0x000d200f01007387 */ /* 0x000fe80000100800 */
[----:B------:R-:W-:Y:S04]  /*13120*/  STL [R1+0x4bc], R31 ;  /* 0x0004bc1f01007387 */ /* 0x000fe80000100800 */
[----:B------:R0:W-:Y:S04]  /*13130*/  STL [R1+0x4c4], R2 ;  /* 0x0004c40201007387 */ /* 0x0001e80000100800 */
[----:B------:R-:W-:Y:S04]  /*13140*/  STL [R1+0xd24], R31 ;  /* 0x000d241f01007387 */ /* 0x000fe80000100800 */
[----:B------:R2:W-:Y:S01]  /*13150*/  STL [R1+0x4cc], R0 ;  /* 0x0004cc0001007387 */ /* 0x0005e20000100800 */
[----:B------:R-:W-:-:S02]  /*13160*/  LEA.HI.X.SX32 R4, R39, R9, 0x1, P3 ;  /* 0x0000000927047211 */ /* 0x000fc400018f0eff */
[-C--:B0-----:R-:W-:Y:S02]  /*13170*/  LEA.HI.X.SX32 R2, R43, R9.reuse, 0x1, P6 ;  /* 0x000000092b027211 */ /* 0x081fe400030f0eff */
[----:B--2---:R-:W-:Y:S02]  /*13180*/  IADD3 R0, P1, PT, R44, R10, RZ ;  /* 0x0000000a2c007210 */ /* 0x004fe40007f3e0ff */
[----:B------:R-:W-:-:S03]  /*13190*/  LEA.HI.X.SX32 R23, R40, R9, 0x1, P0 ;  /* 0x0000000928177211 */ /* 0x000fc600000f0eff */
[----:B------:R0:W-:Y:S01]  /*131a0*/  STL [R1+0x4f0], R0 ;  /* 0x0004f00001007387 */ /* 0x0001e20000100800 */
[----:B------:R-:W-:-:S03]  /*131b0*/  IADD3 R3, P0, PT, R50, R10, RZ ;  /* 0x0000000a32037210 */ /* 0x000fc60007f1e0ff */
[----:B------:R-:W-:Y:S01]  /*131c0*/  STL [R1+0x4d4], R4 ;  /* 0x0004d40401007387 */ /* 0x000fe20000100800 */
[----:B0-----:R-:W-:-:S03]  /*131d0*/  LEA.HI.X.SX32 R0, R44, R9, 0x1, P1 ;  /* 0x000000092c007211 */ /* 0x001fc600008f0eff */
[----:B------:R-:W-:Y:S04]  /*131e0*/  STL [R1+0x4e4], R2 ;  /* 0x0004e40201007387 */ /* 0x000fe80000100800 */
[----:B------:R-:W-:Y:S01]  /*131f0*/  STL [R1+0xd28], R4 ;  /* 0x000d280401007387 */ /* 0x000fe20000100800 */
[----:B------:R-:W-:-:S03]  /*13200*/  IADD3 R21, P1, PT, R52, R10, RZ ;  /* 0x0000000a34157210 */ /* 0x000fc60007f3e0ff */
[----:B------:R0:W-:Y:S01]  /*13210*/  STL [R1+0x4ec], R0 ;  /* 0x0004ec0001007387 */ /* 0x0001e20000100800 */
[----:B------:R-:W-:-:S03]  /*13220*/  LEA.HI.X.SX32 R6, R50, R9, 0x1, P0 ;  /* 0x0000000932067211 */ /* 0x000fc600000f0eff */
[----:B------:R-:W-:Y:S04]  /*13230*/  STL [R1+0x4dc], R23 ;  /* 0x0004dc1701007387 */ /* 0x000fe80000100800 */
[----:B------:R-:W-:Y:S01]  /*13240*/  STL [R1+0xd30], R23 ;  /* 0x000d301701007387 */ /* 0x000fe20000100800 */
[----:B0-----:R-:W-:-:S03]  /*13250*/  IADD3 R0, P3, PT, R54, R10, RZ ;  /* 0x0000000a36007210 */ /* 0x001fc60007f7e0ff */
[----:B------:R-:W-:Y:S01]  /*13260*/  STL [R1+0x4f8], R3 ;  /* 0x0004f80301007387 */ /* 0x000fe20000100800 */
[----:B------:R-:W-:-:S03]  /*13270*/  LEA.HI.X.SX32 R22, R52, R9, 0x1, P1 ;  /* 0x0000000934167211 */ /* 0x000fc600008f0eff */
[----:B------:R-:W-:Y:S04]  /*13280*/  STL [R1+0xd34], R3 ;  /* 0x000d340301007387 */ /* 0x000fe80000100800 */
[----:B------:R0:W-:Y:S01]  /*13290*/  STL [R1+0x508], R0 ;  /* 0x0005080001007387 */ /* 0x0001e20000100800 */
[----:B------:R-:W-:-:S03]  /*132a0*/  IADD3 R31, P0, PT, R59, R10, RZ ;  /* 0x0000000a3b1f7210 */ /* 0x000fc60007f1e0ff */
[----:B------:R-:W-:Y:S01]  /*132b0*/  STL [R1+0x500], R21 ;  /* 0x0005001501007387 */ /* 0x000fe20000100800 */
[----:B------:R-:W-:-:S03]  /*132c0*/  IADD3 R8, P1, PT, R62, R10, RZ ;  /* 0x0000000a3e087210 */ /* 0x000fc60007f3e0ff */
[----:B------:R-:W-:Y:S01]  /*132d0*/  STL [R1+0xd38], R21 ;  /* 0x000d381501007387 */ /* 0x000fe20000100800 */
[----:B0-----:R-:W-:-:S03]  /*132e0*/  LEA.HI.X.SX32 R0, R54, R9, 0x1, P3 ;  /* 0x0000000936007211 */ /* 0x001fc600018f0eff */
[----:B------:R-:W-:Y:S01]  /*132f0*/  STL [R1+0x4f4], R6 ;  /* 0x0004f40601007387 */ /* 0x000fe20000100800 */
[----:B------:R-:W-:-:S03]  /*13300*/  LEA.HI.X.SX32 R4, R59, R9, 0x1, P0 ;  /* 0x000000093b047211 */ /* 0x000fc600000f0eff */
[----:B------:R-:W-:Y:S04]  /*13310*/  STL [R1+0xd3c], R6 ;  /* 0x000d3c0601007387 */ /* 0x000fe80000100800 */
[----:B------:R0:W-:Y:S01]  /*13320*/  STL [R1+0x504], R0 ;  /* 0x0005040001007387 */ /* 0x0001e20000100800 */
[----:B------:R-:W-:-:S03]  /*13330*/  IADD3 R19, P3, PT, R63, R10, RZ ;  /* 0x0000000a3f137210 */ /* 0x000fc60007f7e0ff */
[----:B------:R-:W-:Y:S04]  /*13340*/  STL [R1+0x4fc], R22 ;  /* 0x0004fc1601007387 */ /* 0x000fe80000100800 */
[----:B------:R-:W-:Y:S01]  /*13350*/  STL [R1+0xd40], R22 ;  /* 0x000d401601007387 */ /* 0x000fe20000100800 */
[----:B------:R-:W-:-:S03]  /*13360*/  LEA.HI.X.SX32 R5, R62, R9, 0x1, P1 ;  /* 0x000000093e057211 */ /* 0x000fc600008f0eff */
[----:B------:R-:W-:Y:S04]  /*13370*/  STL [R1+0x510], R31 ;  /* 0x0005101f01007387 */ /* 0x000fe80000100800 */
[----:B------:R-:W-:Y:S01]  /*13380*/  STL [R1+0xd44], R31 ;  /* 0x000d441f01007387 */ /* 0x000fe20000100800 */
[----:B------:R-:W-:-:S03]  /*13390*/  LEA.HI.X.SX32 R20, R63, R9, 0x1, P3 ;  /* 0x000000093f147211 */ /* 0x000fc600018f0eff */
[----:B------:R-:W-:Y:S01]  /*133a0*/  STL [R1+0x518], R8 ;  /* 0x0005180801007387 */ /* 0x000fe20000100800 */
[----:B0-----:R-:W-:-:S03]  /*133b0*/  IADD3 R0, P0, PT, R65, R10, RZ ;  /* 0x0000000a41007210 */ /* 0x001fc60007f1e0ff */
[----:B------:R-:W-:Y:S01]  /*133c0*/  STL [R1+0xd48], R8 ;  /* 0x000d480801007387 */ /* 0x000fe20000100800 */
[----:B------:R-:W-:-:S03]  /*133d0*/  IMAD R66, R68, UR41, RZ ;  /* 0x0000002944427c24 */ /* 0x000fc6000f8e02ff */
[----:B------:R-:W-:Y:S04]  /*133e0*/  STL [R1+0x50c], R4 ;  /* 0x00050c0401007387 */ /* 0x000fe80000100800 */
[----:B------:R-:W-:Y:S04]  /*133f0*/  STL [R1+0xd4c], R4 ;  /* 0x000d4c0401007387 */ /* 0x000fe80000100800 */
[----:B------:R-:W-:Y:S04]  /*13400*/  STL [R1+0x520], R19 ;  /* 0x0005201301007387 */ /* 0x000fe80000100800 */
[----:B------:R0:W-:Y:S04]  /*13410*/  STL [R1+0xd50], R19 ;  /* 0x000d501301007387 */ /* 0x0001e80000100800 */
[----:B------:R-:W-:Y:S01]  /*13420*/  STL [R1+0x514], R5 ;  /* 0x0005140501007387 */ /* 0x000fe20000100800 */
[----:B------:R-:W-:-:S03]  /*13430*/  IADD3 R70, P1, PT, R66, R10, RZ ;  /* 0x0000000a42467210 */ /* 0x000fc60007f3e0ff */
[----:B------:R-:W-:Y:S01]  /*13440*/  STL [R1+0xd54], R5 ;  /* 0x000d540501007387 */ /* 0x000fe20000100800 */
[----:B------:R-:W-:-:S03]  /*13450*/  IADD3 R7, P3, PT, R67, R10, RZ ;  /* 0x0000000a43077210 */ /* 0x000fc60007f7e0ff */
[----:B------:R-:W-:Y:S04]  /*13460*/  STL [R1+0x51c], R20 ;  /* 0x00051c1401007387 */ /* 0x000fe80000100800 */
[----:B------:R2:W-:Y:S01]  /*13470*/  STL [R1+0x528], R0 ;  /* 0x0005280001007387 */ /* 0x0005e20000100800 */
[-C--:B------:R-:W-:Y:S01]  /*13480*/  LEA.HI.X.SX32 R15, R66, R9.reuse, 0x1, P1 ;  /* 0x00000009420f7211 */ /* 0x080fe200008f0eff */
[----:B------:R-:W-:Y:S01]  /*13490*/  IMAD R90, R90, UR35, RZ ;  /* 0x000000235a5a7c24 */ /* 0x000fe2000f8e02ff */
[-C--:B------:R-:W-:Y:S01]  /*134a0*/  LEA.HI.X.SX32 R67, R67, R9.reuse, 0x1, P3 ;  /* 0x0000000943437211 */ /* 0x080fe200018f0eff */
[----:B------:R-:W-:Y:S01]  /*134b0*/  IMAD R93, R93, UR33, RZ ;  /* 0x000000215d5d7c24 */ /* 0x000fe2000f8e02ff */
[----:B0-----:R-:W-:Y:S01]  /*134c0*/  IADD3 R19, P1, PT, R88, R10, RZ ;  /* 0x0000000a58137210 */ /* 0x001fe20007f3e0ff */
[----:B------:R-:W3:Y:S01]  /*134d0*/  LDL R12, [R1+0x468] ;  /* 0x00046800010c7983 */ /* 0x000ee20000100800 */
[----:B--2---:R-:W-:-:S03]  /*134e0*/  LEA.HI.X.SX32 R0, R65, R9, 0x1, P0 ;  /* 0x0000000941007211 */ /* 0x004fc600000f0eff */
[----:B------:R-:W2:Y:S01]  /*134f0*/  LDL R16, [R1+0x488] ;  /* 0x0004880001107983 */ /* 0x000ea20000100800 */
[-C--:B------:R-:W-:Y:S02]  /*13500*/  IADD3 R68, P0, PT, R89, R10.reuse, RZ ;  /* 0x0000000a59447210 */ /* 0x080fe40007f1e0ff */
[-C--:B------:R-:W-:Y:S02]  /*13510*/  IADD3 R2, P3, PT, R69, R10.reuse, RZ ;  /* 0x0000000a45027210 */ /* 0x080fe40007f7e0ff */
[-C--:B------:R-:W-:Y:S02]  /*13520*/  LEA.HI.X.SX32 R18, R89, R9.reuse, 0x1, P0 ;  /* 0x0000000959127211 */ /* 0x080fe400000f0eff */
[CC--:B------:R-:W-:Y:S01]  /*13530*/  IADD3 R65, P0, PT, R91.reuse, R10.reuse, RZ ;  /* 0x0000000a5b417210 */ /* 0x0c0fe20007f1e0ff */
[----:B------:R0:W-:Y:S01]  /*13540*/  STL [R1+0x524], R0 ;  /* 0x0005240001007387 */ /* 0x0001e20000100800 */
[-C--:B------:R-:W-:Y:S01]  /*13550*/  LEA.HI.X.SX32 R5, R88, R9.reuse, 0x1, P1 ;  /* 0x0000000958057211 */ /* 0x080fe200008f0eff */
[----:B------:R-:W-:Y:S01]  /*13560*/  IMAD R92, R92, UR32, RZ ;  /* 0x000000205c5c7c24 */ /* 0x000fe2000f8e02ff */
[----:B------:R-:W-:Y:S01]  /*13570*/  IADD3 R86, P1, PT, R90, R10, RZ ;  /* 0x0000000a5a567210 */ /* 0x000fe20007f3e0ff */
[----:B------:R-:W-:Y:S01]  /*13580*/  IMAD R60, R60, UR30, RZ ;  /* 0x0000001e3c3c7c24 */ /* 0x000fe2000f8e02ff */
[----:B------:R-:W-:-:S02]  /*13590*/  LEA.HI.X.SX32 R66, R91, R9, 0x1, P0 ;  /* 0x000000095b427211 */ /* 0x000fc400000f0eff */
[-C--:B0-----:R-:W-:Y:S02]  /*135a0*/  LEA.HI.X.SX32 R0, R69, R9.reuse, 0x1, P3 ;  /* 0x0000000945007211 */ /* 0x081fe400018f0eff */
[CC--:B------:R-:W-:Y:S01]  /*135b0*/  IADD3 R69, P0, PT, R93.reuse, R10.reuse, RZ ;  /* 0x0000000a5d457210 */ /* 0x0c0fe20007f1e0ff */
[----:B------:R-:W-:Y:S01]  /*135c0*/  IMAD R58, R58, UR29, RZ ;  /* 0x0000001d3a3a7c24 */ /* 0x000fe2000f8e02ff */
[-C--:B------:R-:W-:Y:S01]  /*135d0*/  LEA.HI.X.SX32 R87, R90, R9.reuse, 0x1, P1 ;  /* 0x000000095a577211 */ /* 0x080fe200008f0eff */
[----:B------:R-:W-:Y:S01]  /*135e0*/  IMAD R56, R56, UR27, RZ ;  /* 0x0000001b38387c24 */ /* 0x000fe2000f8e02ff */
[-C--:B------:R-:W-:Y:S02]  /*135f0*/  IADD3 R62, P1, PT, R92, R10.reuse, RZ ;  /* 0x0000000a5c3e7210 */ /* 0x080fe40007f3e0ff */
[-C--:B------:R-:W-:Y:S02]  /*13600*/  LEA.HI.X.SX32 R91, R93, R9.reuse, 0x1, P0 ;  /* 0x000000095d5b7211 */ /* 0x080fe400000f0eff */
[-C--:B------:R-:W-:Y:S01]  /*13610*/  IADD3 R22, P0, PT, R60, R10.reuse, RZ ;  /* 0x0000000a3c167210 */ /* 0x080fe20007f1e0ff */
[----:B------:R-:W-:Y:S01]  /*13620*/  STL [R1+0x530], R70 ;  /* 0x0005304601007387 */ /* 0x000fe20000100800 */
[----:B------:R-:W-:Y:S01]  /*13630*/  IMAD R64, R64, UR34, RZ ;  /* 0x0000002240407c24 */ /* 0x000fe2000f8e02ff */
[-C--:B------:R-:W-:Y:S01]  /*13640*/  LEA.HI.X.SX32 R63, R92, R9.reuse, 0x1, P1 ;  /* 0x000000095c3f7211 */ /* 0x080fe200008f0eff */
[----:B------:R-:W-:Y:S01]  /*13650*/  IMAD R55, R55, UR26, RZ ;  /* 0x0000001a37377c24 */ /* 0x000fe2000f8e02ff */
[----:B------:R-:W-:Y:S01]  /*13660*/  STL [R1+0x538], R7 ;  /* 0x0005380701007387 */ /* 0x000fe20000100800 */
[-C--:B------:R-:W-:Y:S01]  /*13670*/  IADD3 R89, P1, PT, R58, R10.reuse, RZ ;  /* 0x0000000a3a597210 */ /* 0x080fe20007f3e0ff */
[----:B------:R-:W-:Y:S01]  /*13680*/  IMAD R51, R51, UR22, RZ ;  /* 0x0000001633337c24 */ /* 0x000fe2000f8e02ff */
[----:B------:R-:W-:Y:S01]  /*13690*/  LEA.HI.X.SX32 R31, R60, R9, 0x1, P0 ;  /* 0x000000093c1f7211 */ /* 0x000fe200000f0eff */
[----:B------:R-:W-:Y:S01]  /*136a0*/  STL [R1+0x52c], R15 ;  /* 0x00052c0f01007387 */ /* 0x000fe20000100800 */
[----:B------:R-:W-:-:S03]  /*136b0*/  IADD3 R82, P0, PT, R56, R10, RZ ;  /* 0x0000000a38527210 */ /* 0x000fc60007f1e0ff */
[----:B------:R-:W-:Y:S01]  /*136c0*/  STL [R1+0x534], R67 ;  /* 0x0005344301007387 */ /* 0x000fe20000100800 */
[----:B------:R-:W-:-:S03]  /*136d0*/  IADD3 R8, P3, PT, R64, R10, RZ ;  /* 0x0000000a40087210 */ /* 0x000fc60007f7e0ff */
[----:B------:R-:W-:Y:S01]  /*136e0*/  STL [R1+0x548], R19 ;  /* 0x0005481301007387 */ /* 0x000fe20000100800 */
[-C--:B------:R-:W-:Y:S01]  /*136f0*/  LEA.HI.X.SX32 R88, R58, R9.reuse, 0x1, P1 ;  /* 0x000000093a587211 */ /* 0x080fe200008f0eff */
[----:B------:R-:W-:Y:S02]  /*13700*/  IMAD R61, R61, UR31, RZ ;  /* 0x0000001f3d3d7c24 */ /* 0x000fe4000f8e02ff */
[----:B------:R-:W-:Y:S01]  /*13710*/  STL [R1+0x540], R68 ;  /* 0x0005404401007387 */ /* 0x000fe20000100800 */
[----:B------:R-:W-:Y:S01]  /*13720*/  IMAD R49, R49, UR21, RZ ;  /* 0x0000001531317c24 */ /* 0x000fe2000f8e02ff */
[-C--:B------:R-:W-:Y:S02]  /*13730*/  IADD3 R21, P1, PT, R55, R10.reuse, RZ ;  /* 0x0000000a37157210 */ /* 0x080fe40007f3e0ff */
[----:B------:R-:W-:Y:S01]  /*13740*/  STL [R1+0x550], R2 ;  /* 0x0005500201007387 */ /* 0x000fe20000100800 */
[-C--:B------:R-:W-:Y:S01]  /*13750*/  LEA.HI.X.SX32 R83, R56, R9.reuse, 0x1, P0 ;  /* 0x0000000938537211 */ /* 0x080fe200000f0eff */
[----:B------:R-:W-:Y:S01]  /*13760*/  IMAD R47, R47, UR17, RZ ;  /* 0x000000112f2f7c24 */ /* 0x000fe2000f8e02ff */
[----:B------:R-:W-:Y:S01]  /*13770*/  IADD3 R50, P0, PT, R51, R10, RZ ;  /* 0x0000000a33327210 */ /* 0x000fe20007f1e0ff */
[----:B------:R-:W-:Y:S01]  /*13780*/  STL [R1+0x53c], R18 ;  /* 0x00053c1201007387 */ /* 0x000fe20000100800 */
[----:B------:R-:W-:-:S03]  /*13790*/  LEA.HI.X.SX32 R4, R64, R9, 0x1, P3 ;  /* 0x0000000940047211 */ /* 0x000fc600018f0eff */
[----:B------:R-:W-:Y:S01]  /*137a0*/  STL [R1+0x544], R5 ;  /* 0x0005440501007387 */ /* 0x000fe20000100800 */
[----:B------:R-:W-:-:S03]  /*137b0*/  LEA.HI.X.SX32 R6, R55, R9, 0x1, P1 ;  /* 0x0000000937067211 */ /* 0x000fc600008f0eff */
[----:B------:R-:W-:Y:S01]  /*137c0*/  STL [R1+0x54c], R0 ;  /* 0x00054c0001007387 */ /* 0x000fe20000100800 */
[----:B------:R-:W-:Y:S01]  /*137d0*/  IMAD R46, R46, UR16, RZ ;  /* 0x000000102e2e7c24 */ /* 0x000fe2000f8e02ff */
[-C--:B------:R-:W-:Y:S02]  /*137e0*/  IADD3 R84, P3, PT, R61, R10.reuse, RZ ;  /* 0x0000000a3d547210 */ /* 0x080fe40007f7e0ff */
[----:B------:R-:W-:Y:S01]  /*137f0*/  STL [R1+0x558], R65 ;  /* 0x0005584101007387 */ /* 0x000fe20000100800 */
[-C--:B------:R-:W-:Y:S01]  /*13800*/  IADD3 R80, P1, PT, R49, R10.reuse, RZ ;  /* 0x0000000a31507210 */ /* 0x080fe20007f3e0ff */
[----:B------:R-:W-:Y:S01]  /*13810*/  IMAD R57, R57, UR28, RZ ;  /* 0x0000001c39397c24 */ /* 0x000fe2000f8e02ff */
[----:B------:R-:W-:Y:S01]  /*13820*/  LEA.HI.X.SX32 R52, R51, R9, 0x1, P0 ;  /* 0x0000000933347211 */ /* 0x000fe200000f0eff */
[----:B------:R-:W-:Y:S01]  /*13830*/  STL [R1+0x568], R8 ;  /* 0x0005680801007387 */ /* 0x000fe20000100800 */
[----:B------:R-:W-:Y:S01]  /*13840*/  IMAD R42, R42, UR14, RZ ;  /* 0x0000000e2a2a7c24 */ /* 0x000fe2000f8e02ff */
[----:B------:R-:W-:-:S02]  /*13850*/  IADD3 R56, P0, PT, R47, R10, RZ ;  /* 0x0000000a2f387210 */ /* 0x000fc40007f1e0ff */
[----:B------:R-:W-:Y:S01]  /*13860*/  STL [R1+0x560], R86 ;  /* 0x0005605601007387 */ /* 0x000fe20000100800 */
[----:B------:R-:W-:-:S03]  /*13870*/  LEA.HI.X.SX32 R85, R61, R9, 0x1, P3 ;  /* 0x000000093d557211 */ /* 0x000fc600018f0eff */
[----:B------:R-:W-:Y:S01]  /*13880*/  STL [R1+0x554], R66 ;  /* 0x0005544201007387 */ /* 0x000fe20000100800 */
[----:B------:R-:W-:-:S03]  /*13890*/  LEA.HI.X.SX32 R81, R49, R9, 0x1, P1 ;  /* 0x0000000931517211 */ /* 0x000fc600008f0eff */
[----:B------:R-:W-:Y:S01]  /*138a0*/  STL [R1+0x55c], R87 ;  /* 0x00055c5701007387 */ /* 0x000fe20000100800 */
[----:B------:R-:W-:Y:S01]  /*138b0*/  IMAD R41, R41, UR6, RZ ;  /* 0x0000000629297c24 */ /* 0x000fe2000f8e02ff */
[----:B------:R-:W-:Y:S02]  /*138c0*/  IADD3 R43, P1, PT, R46, R10, RZ ;  /* 0x0000000a2e2b7210 */ /* 0x000fe40007f3e0ff */
[----:B------:R-:W-:Y:S01]  /*138d0*/  STL [R1+0x564], R4 ;  /* 0x0005640401007387 */ /* 0x000fe20000100800 */
[----:B------:R-:W-:-:S03]  /*138e0*/  LEA.HI.X.SX32 R55, R47, R9, 0x1, P0 ;  /* 0x000000092f377211 */ /* 0x000fc600000f0eff */
[----:B------:R-:W-:Y:S01]  /*138f0*/  STL [R1+0x570], R69 ;  /* 0x0005704501007387 */ /* 0x000fe20000100800 */
[-C--:B------:R-:W-:Y:S01]  /*13900*/  IADD3 R54, P3, PT, R57, R10.reuse, RZ ;  /* 0x0000000a39367210 */ /* 0x080fe20007f7e0ff */
[----:B------:R-:W-:Y:S01]  /*13910*/  IMAD R53, R53, UR23, RZ ;  /* 0x0000001735357c24 */ /* 0x000fe2000f8e02ff */
[----:B------:R-:W-:Y:S01]  /*13920*/  IADD3 R90, P0, PT, R42, R10, RZ ;  /* 0x0000000a2a5a7210 */ /* 0x000fe20007f1e0ff */
[----:B------:R-:W-:Y:S01]  /*13930*/  STL [R1+0x578], R62 ;  /* 0x0005783e01007387 */ /* 0x000fe20000100800 */
[----:B------:R-:W-:-:S03]  /*13940*/  LEA.HI.X.SX32 R44, R46, R9, 0x1, P1 ;  /* 0x000000092e2c7211 */ /* 0x000fc600008f0eff */
[----:B------:R-:W-:Y:S01]  /*13950*/  STL [R1+0x56c], R91 ;  /* 0x00056c5b01007387 */ /* 0x000fe20000100800 */
[----:B------:R-:W-:-:S03]  /*13960*/  LEA.HI.X.SX32 R59, R57, R9, 0x1, P3 ;  /* 0x00000009393b7211 */ /* 0x000fc600018f0eff */
[----:B------:R-:W-:Y:S01]  /*13970*/  STL [R1+0x580], R84 ;  /* 0x0005805401007387 */ /* 0x000fe20000100800 */
[----:B------:R-:W-:-:S03]  /*13980*/  IADD3 R58, P1, PT, R41, R10, RZ ;  /* 0x0000000a293a7210 */ /* 0x000fc60007f3e0ff */
[----:B------:R-:W-:Y:S01]  /*13990*/  STL [R1+0x574], R63 ;  /* 0x0005743f01007387 */ /* 0x000fe20000100800 */
[----:B------:R-:W-:-:S03]  /*139a0*/  LEA.HI.X.SX32 R64, R42, R9, 0x1, P0 ;  /* 0x000000092a407211 */ /* 0x000fc600000f0eff */
[----:B------:R-:W-:Y:S01]  /*139b0*/  STL [R1+0x57c], R85 ;  /* 0x00057c5501007387 */ /* 0x000fe20000100800 */
[----:B------:R-:W-:-:S03]  /*139c0*/  IADD3 R72, P3, PT, R53, R10, RZ ;  /* 0x0000000a35487210 */ /* 0x000fc60007f7e0ff */
[----:B------:R-:W-:Y:S01]  /*139d0*/  STL [R1+0x588], R22 ;  /* 0x0005881601007387 */ /* 0x000fe20000100800 */
[----:B------:R-:W-:-:S03]  /*139e0*/  IMAD R48, R48, UR20, RZ ;  /* 0x0000001430307c24 */ /* 0x000fc6000f8e02ff */
[----:B------:R-:W-:Y:S01]  /*139f0*/  STL [R1+0x590], R89 ;  /* 0x0005905901007387 */ /* 0x000fe20000100800 */
[-C--:B------:R-:W-:Y:S02]  /*13a00*/  LEA.HI.X.SX32 R57, R41, R9.reuse, 0x1, P1 ;  /* 0x0000000929397211 */ /* 0x080fe400008f0eff */
[----:B------:R-:W0:Y:S01]  /*13a10*/  LDC R41, c[0x0][0x3a0] ;  /* 0x0000e800ff297b82 */ /* 0x000e220000000800 */
[----:B------:R-:W4:Y:S01]  /*13a20*/  S2R R42, SR_TID.X ;  /* 0x00000000002a7919 */ /* 0x000f220000002100 */
[----:B------:R-:W-:Y:S01]  /*13a30*/  STL [R1+0x584], R31 ;  /* 0x0005841f01007387 */ /* 0x000fe20000100800 */
[----:B------:R-:W-:-:S03]  /*13a40*/  LEA.HI.X.SX32 R53, R53, R9, 0x1, P3 ;  /* 0x0000000935357211 */ /* 0x000fc600018f0eff */
[----:B------:R-:W-:Y:S04]  /*13a50*/  STL [R1+0x598], R54 ;  /* 0x0005983601007387 */ /* 0x000fe80000100800 */
[----:B------:R-:W-:Y:S04]  /*13a60*/  STL [R1+0x58c], R88 ;  /* 0x00058c5801007387 */ /* 0x000fe80000100800 */
[----:B------:R-:W-:Y:S01]  /*13a70*/  STL [R1+0x594], R59 ;  /* 0x0005943b01007387 */ /* 0x000fe20000100800 */
[----:B------:R-:W-:-:S03]  /*13a80*/  IADD3 R3, P3, PT, R48, R10, RZ ;  /* 0x0000000a30037210 */ /* 0x000fc60007f7e0ff */
[----:B------:R-:W-:Y:S04]  /*13a90*/  STL [R1+0x5a8], R21 ;  /* 0x0005a81501007387 */ /* 0x000fe80000100800 */
[----:B------:R-:W-:Y:S04]  /*13aa0*/  STL [R1+0x5a0], R82 ;  /* 0x0005a05201007387 */ /* 0x000fe80000100800 */
[----:B------:R-:W-:Y:S04]  /*13ab0*/  STL [R1+0x5b0], R72 ;  /* 0x0005b04801007387 */ /* 0x000fe80000100800 */
[----:B------:R-:W-:Y:S01]  /*13ac0*/  STL [R1+0x59c], R83 ;  /* 0x00059c5301007387 */ /* 0x000fe20000100800 */
[----:B------:R-:W-:-:S03]  /*13ad0*/  IMAD R45, R45, UR15, RZ ;  /* 0x0000000f2d2d7c24 */ /* 0x000fc6000f8e02ff */
[----:B------:R-:W-:Y:S01]  /*13ae0*/  STL [R1+0x5a4], R6 ;  /* 0x0005a40601007387 */ /* 0x000fe20000100800 */
[----:B------:R-:W-:-:S03]  /*13af0*/  LEA.HI.X.SX32 R48, R48, R9, 0x1, P3 ;  /* 0x0000000930307211 */ /* 0x000fc600018f0eff */
[----:B------:R-:W-:Y:S04]  /*13b00*/  STL [R1+0x5ac], R53 ;  /* 0x0005ac3501007387 */ /* 0x000fe80000100800 */
[----:B------:R-:W2:Y:S04]  /*13b10*/  LDL.LU R51, [R1+0x94] ;  /* 0x0000940001337983 */ /* 0x000ea80000300800 */
[----:B------:R-:W-:Y:S04]  /*13b20*/  STL [R1+0x5b8], R50 ;  /* 0x0005b83201007387 */ /* 0x000fe80000100800 */
[----:B------:R-:W-:Y:S01]  /*13b30*/  STL [R1+0x5c8], R3 ;  /* 0x0005c80301007387 */ /* 0x000fe20000100800 */
[----:B------:R-:W-:-:S03]  /*13b40*/  IADD3 R78, P3, PT, R45, R10, RZ ;  /* 0x0000000a2d4e7210 */ /* 0x000fc60007f7e0ff */
[----:B------:R-:W-:Y:S01]  /*13b50*/  STL [R1+0x5c0], R80 ;  /* 0x0005c05001007387 */ /* 0x000fe20000100800 */
[----:B-1----:R-:W-:-:S03]  /*13b60*/  IMAD R38, R38, UR5, RZ ;  /* 0x0000000526267c24 */ /* 0x002fc6000f8e02ff */
[----:B------:R-:W-:Y:S01]  /*13b70*/  STL [R1+0x5b4], R52 ;  /* 0x0005b43401007387 */ /* 0x000fe20000100800 */
[----:B------:R-:W-:-:S03]  /*13b80*/  IMAD R29, R29, UR18, RZ ;  /* 0x000000121d1d7c24 */ /* 0x000fc6000f8e02ff */
[----:B------:R-:W-:Y:S04]  /*13b90*/  STL [R1+0x5bc], R81 ;  /* 0x0005bc5101007387 */ /* 0x000fe80000100800 */
[----:B------:R-:W-:Y:S01]  /*13ba0*/  STL [R1+0x5c4], R48 ;  /* 0x0005c43001007387 */ /* 0x000fe20000100800 */
[----:B------:R-:W-:-:S03]  /*13bb0*/  LEA.HI.X.SX32 R79, R45, R9, 0x1, P3 ;  /* 0x000000092d4f7211 */ /* 0x000fc600018f0eff */
[----:B------:R-:W-:Y:S04]  /*13bc0*/  STL [R1+0x5d0], R56 ;  /* 0x0005d03801007387 */ /* 0x000fe80000100800 */
[----:B------:R-:W2:Y:S01]  /*13bd0*/  LDL.LU R47, [R1+0x4] ;  /* 0x00000400012f7983 */ /* 0x000ea20000300800 */
[----:B------:R-:W-:-:S03]  /*13be0*/  IMAD R37, R37, UR19, RZ ;  /* 0x0000001325257c24 */ /* 0x000fc6000f8e02ff */
[----:B------:R-:W2:Y:S01]  /*13bf0*/  LDL.LU R46, [R1+0x98] ;  /* 0x00009800012e7983 */ /* 0x000ea20000300800 */
[----:B------:R-:W-:Y:S01]  /*13c00*/  IMAD R34, R34, UR71, RZ ;  /* 0x0000004722227c24 */ /* 0x000fe2000f8e02ff */
[-C--:B------:R-:W-:Y:S02]  /*13c10*/  IADD3 R39, P3, PT, R38, R10.reuse, RZ ;  /* 0x0000000a26277210 */ /* 0x080fe40007f7e0ff */
[----:B------:R-:W-:Y:S01]  /*13c20*/  STL [R1+0x5d8], R43 ;  /* 0x0005d82b01007387 */ /* 0x000fe20000100800 */
[----:B------:R-:W-:Y:S01]  /*13c30*/  IADD3 R76, P0, PT, R29, R10, RZ ;  /* 0x0000000a1d4c7210 */ /* 0x000fe20007f1e0ff */
[----:B------:R-:W-:Y:S02]  /*13c40*/  IMAD R36, R36, UR70, RZ ;  /* 0x0000004624247c24 */ /* 0x000fe4000f8e02ff */
[----:B------:R-:W2:Y:S04]  /*13c50*/  LDL.LU R45, [R1+0x9c] ;  /* 0x00009c00012d7983 */ /* 0x000ea80000300800 */
[----:B------:R-:W-:Y:S01]  /*13c60*/  STL [R1+0x5cc], R55 ;  /* 0x0005cc3701007387 */ /* 0x000fe20000100800 */
[----:B------:R-:W-:-:S03]  /*13c70*/  LEA.HI.X.SX32 R40, R38, R9, 0x1, P3 ;  /* 0x0000000926287211 */ /* 0x000fc600018f0eff */
[----:B------:R-:W-:Y:S01]  /*13c80*/  STL [R1+0x5e0], R78 ;  /* 0x0005e04e01007387 */ /* 0x000fe20000100800 */
[----:B------:R-:W-:-:S03]  /*13c90*/  LEA.HI.X.SX32 R77, R29, R9, 0x1, P0 ;  /* 0x000000091d4d7211 */ /* 0x000fc600000f0eff */
[----:B------:R-:W-:Y:S01]  /*13ca0*/  STL [R1+0x5d4], R44 ;  /* 0x0005d42c01007387 */ /* 0x000fe20000100800 */
[-C--:B------:R-:W-:Y:S01]  /*13cb0*/  IADD3 R73, P1, PT, R37, R10.reuse, RZ ;  /* 0x0000000a25497210 */ /* 0x080fe20007f3e0ff */
[----:B0-----:R-:W-:Y:S02]  /*13cc0*/  VIADD R71, R41, 0x3f ;  /* 0x0000003f29477836 */ /* 0x001fe40000000000 */
[----:B------:R-:W-:Y:S01]  /*13cd0*/  STL [R1+0x5dc], R79 ;  /* 0x0005dc4f01007387 */ /* 0x000fe20000100800 */
[----:B------:R-:W-:-:S03]  /*13ce0*/  IADD3 R33, P0, PT, R34, R10, RZ ;  /* 0x0000000a22217210 */ /* 0x000fc60007f1e0ff */
[----:B------:R-:W-:Y:S01]  /*13cf0*/  STL [R1+0x5e8], R90 ;  /* 0x0005e85a01007387 */ /* 0x000fe20000100800 */
[----:B------:R-:W-:Y:S01]  /*13d00*/  IADD3 R61, P3, PT, R36, R10, RZ ;  /* 0x0000000a243d7210 */ /* 0x000fe20007f7e0ff */
[----:B------:R-:W-:Y:S02]  /*13d10*/  IMAD R30, R30, UR73, RZ ;  /* 0x000000491e1e7c24 */ /* 0x000fe4000f8e02ff */
[----:B------:R-:W-:Y:S01]  /*13d20*/  STL [R1+0x5f0], R58 ;  /* 0x0005f03a01007387 */ /* 0x000fe20000100800 */
[----:B------:R-:W-:-:S03]  /*13d30*/  IMAD R32, R32, UR72, RZ ;  /* 0x0000004820207c24 */ /* 0x000fc6000f8e02ff */
[----:B------:R-:W-:Y:S01]  /*13d40*/  STL [R1+0x5e4], R64 ;  /* 0x0005e44001007387 */ /* 0x000fe20000100800 */
[----:B------:R-:W-:Y:S01]  /*13d50*/  IMAD R28, R28, UR74, RZ ;  /* 0x0000004a1c1c7c24 */ /* 0x000fe2000f8e02ff */
[-C--:B------:R-:W-:Y:S02]  /*13d60*/  LEA.HI.X.SX32 R23, R37, R9.reuse, 0x1, P1 ;  /* 0x0000000925177211 */ /* 0x080fe400008f0eff */
[----:B------:R-:W-:Y:S01]  /*13d70*/  STL [R1+0x5f8], R39 ;  /* 0x0005f82701007387 */ /* 0x000fe20000100800 */
[-C--:B------:R-:W-:Y:S02]  /*13d80*/  LEA.HI.X.SX32 R35, R34, R9.reuse, 0x1, P0 ;  /* 0x0000000922237211 */ /* 0x080fe400000f0eff */
[----:B----4-:R-:W-:Y:S01]  /*13d90*/  LOP3.LUT R38, R42, 0x7f, RZ, 0xc0, !PT ;  /* 0x0000007f2a267812 */ /* 0x010fe200078ec0ff */
[----:B------:R-:W-:Y:S01]  /*13da0*/  STL [R1+0x5ec], R57 ;  /* 0x0005ec3901007387 */ /* 0x000fe20000100800 */
[----:B------:R-:W-:Y:S01]  /*13db0*/  LEA.HI.X.SX32 R60, R36, R9, 0x1, P3 ;  /* 0x00000009243c7211 */ /* 0x000fe200018f0eff */
[----:B------:R-:W-:Y:S01]  /*13dc0*/  IMAD R27, R27, UR75, RZ ;  /* 0x0000004b1b1b7c24 */ /* 0x000fe2000f8e02ff */
[----:B------:R-:W-:Y:S01]  /*13dd0*/  LOP3.LUT R42, R42, 0x3f, RZ, 0xc0, !PT ;  /* 0x0000003f2a2a7812 */ /* 0x000fe200078ec0ff */
[----:B------:R-:W-:Y:S01]  /*13de0*/  STL [R1+0x5f4], R40 ;  /* 0x0005f42801007387 */ /* 0x000fe20000100800 */
[----:B------:R-:W-:Y:S01]  /*13df0*/  ISETP.GT.AND P0, PT, R71, 0x3f, PT ;  /* 0x0000003f4700780c */ /* 0x000fe20003f04270 */
[----:B------:R-:W-:-:S02]  /*13e00*/  IMAD R25, R25, UR76, RZ ;  /* 0x0000004c19197c24 */ /* 0x000fc4000f8e02ff */
[----:B------:R-:W-:Y:S01]  /*13e10*/  STL [R1+0x608], R73 ;  /* 0x0006084901007387 */ /* 0x000fe20000100800 */
[----:B------:R-:W-:-:S03]  /*13e20*/  IADD3 R37, P3, PT, R30, R10, RZ ;  /* 0x0000000a1e257210 */ /* 0x000fc60007f7e0ff */
[----:B------:R-:W-:Y:S01]  /*13e30*/  STL [R1+0x600], R76 ;  /* 0x0006004c01007387 */ /* 0x000fe20000100800 */
[----:B------:R-:W-:-:S03]  /*13e40*/  IADD3 R74, P1, PT, R32, R10, RZ ;  /* 0x0000000a204a7210 */ /* 0x000fc60007f3e0ff */
[----:B------:R-:W-:Y:S01]  /*13e50*/  STL [R1+0x610], R61 ;  /* 0x0006103d01007387 */ /* 0x000fe20000100800 */
[-C--:B------:R-:W-:Y:S02]  /*13e60*/  IADD3 R93, P4, PT, R28, R10.reuse, RZ ;  /* 0x0000000a1c5d7210 */ /* 0x080fe40007f9e0ff */
[----:B------:R-:W-:Y:S01]  /*13e70*/  ISETP.LT.AND P0, PT, R42, R41, P0 ;  /* 0x000000292a00720c */ /* 0x000fe20000701270 */
[----:B------:R-:W-:Y:S01]  /*13e80*/  STL [R1+0x5fc], R77 ;  /* 0x0005fc4d01007387 */ /* 0x000fe20000100800 */
[----:B------:R-:W-:-:S03]  /*13e90*/  IADD3 R24, P5, PT, R27, R10, RZ ;  /* 0x0000000a1b187210 */ /* 0x000fc60007fbe0ff */
[----:B------:R-:W-:Y:S01]  /*13ea0*/  STL [R1+0x604], R23 ;  /* 0x0006041701007387 */ /* 0x000fe20000100800 */
[----:B------:R-:W-:-:S03]  /*13eb0*/  IADD3 R11, P6, PT, R25, R10, RZ ;  /* 0x0000000a190b7210 */ /* 0x000fc60007fde0ff */
[----:B------:R-:W-:Y:S04]  /*13ec0*/  STL [R1+0x60c], R60 ;  /* 0x00060c3c01007387 */ /* 0x000fe80000100800 */
[----:B------:R-:W-:Y:S04]  /*13ed0*/  STL [R1+0x614], R33 ;  /* 0x0006142101007387 */ /* 0x000fe80000100800 */
[----:B------:R-:W-:Y:S04]  /*13ee0*/  STL [R1+0x61c], R37 ;  /* 0x00061c2501007387 */ /* 0x000fe80000100800 */
[----:B------:R-:W-:Y:S01]  /*13ef0*/  STL [R1+0x618], R74 ;  /* 0x0006184a01007387 */ /* 0x000fe20000100800 */
[----:B------:R-:W-:-:S03]  /*13f00*/  LEA.HI.X.SX32 R75, R32, R9, 0x1, P1 ;  /* 0x00000009204b7211 */ /* 0x000fc600008f0eff */
[----:B------:R-:W-:Y:S01]  /*13f10*/  STL [R1+0x620], R93 ;  /* 0x0006205d01007387 */ /* 0x000fe20000100800 */
[----:B------:R-:W-:-:S03]  /*13f20*/  LEA.HI.X.SX32 R36, R30, R9, 0x1, P3 ;  /* 0x000000091e247211 */ /* 0x000fc600018f0eff */
[----:B------:R-:W4:Y:S01]  /*13f30*/  LDL R34, [R1+0x4a8] ;  /* 0x0004a80001227983 */ /* 0x000f220000100800 */
[----:B------:R-:W-:-:S03]  /*13f40*/  LEA.HI.X.SX32 R49, R25, R9, 0x1, P6 ;  /* 0x0000000919317211 */ /* 0x000fc600030f0eff */
[----:B------:R-:W-:Y:S01]  /*13f50*/  STL [R1+0x624], R24 ;  /* 0x0006241801007387 */ /* 0x000fe20000100800 */
[----:B------:R-:W-:-:S03]  /*13f60*/  LEA.HI.X.SX32 R26, R27, R9, 0x1, P5 ;  /* 0x000000091b1a7211 */ /* 0x000fc600028f0eff */
[----:B------:R0:W-:Y:S01]  /*13f70*/  STL [R1+0x3f8], R11 ;  /* 0x0003f80b01007387 */ /* 0x0001e20000100800 */
[----:B------:R-:W-:-:S03]  /*13f80*/  LEA.HI.X.SX32 R92, R28, R9, 0x1, P4 ;  /* 0x000000091c5c7211 */ /* 0x000fc600020f0eff */
[----:B------:R-:W2:Y:S01]  /*13f90*/  LDL R32, [R1+0x4a4] ;  /* 0x0004a40001207983 */ /* 0x000ea20000100800 */
[----:B------:R-:W-:-:S03]  /*13fa0*/  PRMT R14, RZ, 0x7610, R14 ;  /* 0x00007610ff0e7816 */ /* 0x000fc6000000000e */
[----:B------:R-:W2:Y:S01]  /*13fb0*/  LDL.LU R30, [R1] ;  /* 0x00000000011e7983 */ /* 0x000ea20000300800 */
[----:B------:R-:W-:-:S03]  /*13fc0*/  @P0 IMAD.MOV.U32 R10, RZ, RZ, R11 ;  /* 0x000000ffff0a0224 */ /* 0x000fc600078e000b */
[----:B------:R-:W-:Y:S01]  /*13fd0*/  STL [R1+0x3e0], R35 ;  /* 0x0003e02301007387 */ /* 0x000fe20000100800 */
[----:B0-----:R-:W-:-:S03]  /*13fe0*/  @P0 IMAD.MOV.U32 R11, RZ, RZ, R49 ;  /* 0x000000ffff0b0224 */ /* 0x001fc600078e0031 */
[----:B------:R-:W2:Y:S04]  /*13ff0*/  LDL.LU R27, [R1+0x8] ;  /* 0x00000800011b7983 */ /* 0x000ea80000300800 */
[----:B------:R-:W-:Y:S04]  /*14000*/  STL [R1+0x3ec], R36 ;  /* 0x0003ec2401007387 */ /* 0x000fe80000100800 */
[----:B------:R-:W-:Y:S04]  /*14010*/  STL [R1+0x3e8], R75 ;  /* 0x0003e84b01007387 */ /* 0x000fe80000100800 */
[----:B------:R-:W2:Y:S04]  /*14020*/  LDL R25, [R1+0x448] ;  /* 0x0004480001197983 */ /* 0x000ea80000100800 */
[----:B------:R-:W-:Y:S04]  /*14030*/  STL [R1+0x3f0], R92 ;  /* 0x0003f05c01007387 */ /* 0x000fe80000100800 */
[----:B------:R0:W-:Y:S04]  /*14040*/  STL [R1+0x3e4], R49 ;  /* 0x0003e43101007387 */ /* 0x0001e80000100800 */
[----:B------:R-:W-:Y:S04]  /*14050*/  STL [R1+0x3f4], R26 ;  /* 0x0003f41a01007387 */ /* 0x000fe80000100800 */
[----:B------:R2:W3:Y:S01]  /*14060*/  @P0 LDG.E.U8 R14, desc[UR24][R10.64] ;  /* 0x000000180a0e0981 */ /* 0x0004e2000c1e1100 */
[----:B------:R-:W-:-:S02]  /*14070*/  PRMT R9, RZ, 0x7610, R9 ;  /* 0x00007610ff097816 */ /* 0x000fc40000000009 */
[----:B------:R-:W-:Y:S01]  /*14080*/  LOP3.LUT R28, R38, 0x70, RZ, 0x3c, !PT ;  /* 0x00000070261c7812 */ /* 0x000fe200078e3cff */
[----:B------:R-:W3:Y:S04]  /*14090*/  LDL R29, [R1+0x4c4] ;  /* 0x0004c400011d7983 */ /* 0x000ee80000100800 */
[----:B------:R-:W3:Y:S04]  /*140a0*/  LDL R38, [R1+0x4c8] ;  /* 0x0004c80001267983 */ /* 0x000ee80000100800 */
[----:B------:R-:W3:Y:S04]  /*140b0*/  LDL R11, [R1+0x444] ;  /* 0x00044400010b7983 */ /* 0x000ee80000100800 */
[----:B------:R-:W4:Y:S04]  /*140c0*/  LDL R41, [R1+0x4e4] ;  /* 0x0004e40001297983 */ /* 0x000f280000100800 */
[----:B------:R-:W4:Y:S04]  /*140d0*/  LDL R42, [R1+0x4e8] ;  /* 0x0004e800012a7983 */ /* 0x000f280000100800 */
[----:B0-----:R-:W4:Y:S01]  /*140e0*/  LDL R49, [R1+0x524] ;  /* 0x0005240001317983 */ /* 0x001f220000100800 */
[----:B--2---:R-:W-:-:S05]  /*140f0*/  @P0 IMAD.MOV.U32 R10, RZ, RZ, R25 ;  /* 0x000000ffff0a0224 */ /* 0x004fca00078e0019 */
[----:B---3--:R0:W2:Y:S04]  /*14100*/  @P0 LDG.E.U8 R9, desc[UR24][R10.64] ;  /* 0x000000180a090981 */ /* 0x0080a8000c1e1100 */
[----:B------:R1:W-:Y:S04]  /*14110*/  STS.U8 [R28+UR9+0x5b80], R45 ;  /* 0x005b802d1c007988 */ /* 0x0003e80008000009 */
[----:B------:R-:W-:Y:S04]  /*14120*/  STS.U8 [R28+UR9+0x7b80], R46 ;  /* 0x007b802e1c007988 */ /* 0x000fe80008000009 */
[----:B------:R-:W-:Y:S01]  /*14130*/  STS.U8 [R28+UR9+0x1f80], R51 ;  /* 0x001f80331c007988 */ /* 0x000fe20008000009 */
[----:B0-----:R-:W-:-:S03]  /*14140*/  PRMT R11, RZ, 0x7610, R11 ;  /* 0x00007610ff0b7816 */ /* 0x001fc6000000000b */
[----:B------:R-:W-:Y:S04]  /*14150*/  STS.U8 [R28+UR9+0x3f80], R27 ;  /* 0x003f801b1c007988 */ /* 0x000fe80008000009 */
[----:B------:R0:W-:Y:S04]  /*14160*/  STS.U8 [R28+UR9+0x5f80], R47 ;  /* 0x005f802f1c007988 */ /* 0x0001e80008000009 */
[----:B------:R3:W2:Y:S04]  /*14170*/  @P0 LDG.E.U8 R11, desc[UR24][R12.64] ;  /* 0x000000180c0b0981 */ /* 0x0006a8000c1e1100 */
[----:B-1----:R-:W2:Y:S01]  /*14180*/  LDL R45, [R1+0x504] ;  /* 0x00050400012d7983 */ /* 0x002ea20000100800 */
[----:B0-----:R-:W0:Y:S01]  /*14190*/  S2R R47, SR_TID.X ;  /* 0x00000000002f7919 */ /* 0x001e220000002100 */
[----:B---3--:R-:W-:-:S02]  /*141a0*/  PRMT R12, RZ, 0x7610, R12 ;  /* 0x00007610ff0c7816 */ /* 0x008fc4000000000c */
[----:B------:R-:W-:Y:S01]  /*141b0*/  PRMT R13, RZ, 0x7610, R13 ;  /* 0x00007610ff0d7816 */ /* 0x000fe2000000000d */
[----:B------:R-:W3:Y:S04]  /*141c0*/  LDL R46, [R1+0x508] ;  /* 0x00050800012e7983 */ /* 0x000ee80000100800 */
[----:B------:R4:W3:Y:S04]  /*141d0*/  @P0 LDG.E.U8 R12, desc[UR24][R16.64] ;  /* 0x00000018100c0981 */ /* 0x0008e8000c1e1100 */
[----:B------:R-:W3:Y:S01]  /*141e0*/  LDL R51, [R1+0x528] ;  /* 0x0005280001337983 */ /* 0x000ee20000100800 */
[----:B----4-:R-:W-:-:S02]  /*141f0*/  @P0 IMAD.MOV.U32 R16, RZ, RZ, R34 ;  /* 0x000000ffff100224 */ /* 0x010fc400078e0022 */
[----:B------:R-:W-:-:S05]  /*14200*/  @P0 IMAD.MOV.U32 R17, RZ, RZ, R32 ;  /* 0x000000ffff110224 */ /* 0x000fca00078e0020 */
[----:B------:R1:W4:Y:S01]  /*14210*/  @P0 LDG.E.U8 R13, desc[UR24][R16.64] ;  /* 0x00000018100d0981 */ /* 0x000322000c1e1100 */
[----:B------:R-:W-:Y:S02]  /*14220*/  PRMT R10, RZ, 0x7610, R10 ;  /* 0x00007610ff0a7816 */ /* 0x000fe4000000000a */
[----:B0-----:R-:W-:Y:S01]  /*14230*/  LOP3.LUT R47, R47, 0x7f, RZ, 0xc0, !PT ;  /* 0x0000007f2f2f7812 */ /* 0x001fe200078ec0ff */
[----:B------:R-:W-:Y:S01]  /*14240*/  STS.U8 [R28+UR9+0x7f80], R30 ;  /* 0x007f801e1c007988 */ /* 0x000fe20008000009 */
[----:B-1----:R-:W-:Y:S02]  /*14250*/  @P0 IMAD.MOV.U32 R16, RZ, RZ, R38 ;  /* 0x000000ffff100224 */ /* 0x002fe400078e0026 */
[----:B------:R-:W-:-:S05]  /*14260*/  @P0 IMAD.MOV.U32 R17, RZ, RZ, R29 ;  /* 0x000000ffff110224 */ /* 0x000fca00078e001d */
[----:B------:R0:W4:Y:S02]  /*14270*/  @P0 LDG.E.U8 R10, desc[UR24][R16.64] ;  /* 0x00000018100a0981 */ /* 0x000124000c1e1100 */
[----:B0-----:R-:W-:Y:S02]  /*14280*/  @P0 IMAD.MOV.U32 R16, RZ, RZ, R42 ;  /* 0x000000ffff100224 */ /* 0x001fe400078e002a */
[----:B------:R-:W-:Y:S01]  /*14290*/  @P0 IMAD.MOV.U32 R17, RZ, RZ, R41 ;  /* 0x000000ffff110224 */ /* 0x000fe200078e0029 */
[----:B--2---:R0:W-:Y:S02]  /*142a0*/  STS.U8 [R47+UR9+0x10000], R9 ;  /* 0x010000092f007988 */ /* 0x0041e40008000009 */
[----:B0-----:R-:W-:-:S06]  /*142b0*/  PRMT R9, RZ, 0x7610, R9 ;  /* 0x00007610ff097816 */ /* 0x001fcc0000000009 */
[----:B------:R0:W2:Y:S04]  /*142c0*/  @P0 LDG.E.U8 R9, desc[UR24][R16.64] ;  /* 0x0000001810090981 */ /* 0x0000a8000c1e1100 */
[----:B------:R-:W-:Y:S01]  /*142d0*/  STS.U8 [R47+UR9+0x10200], R11 ;  /* 0x0102000b2f007988 */ /* 0x000fe20008000009 */
[----:B0-----:R-:W-:Y:S02]  /*142e0*/  @P0 IMAD.MOV.U32 R17, RZ, RZ, R45 ;  /* 0x000000ffff110224 */ /* 0x001fe400078e002d */
[----:B---3--:R-:W-:Y:S01]  /*142f0*/  @P0 IMAD.MOV.U32 R16, RZ, RZ, R46 ;  /* 0x000000ffff100224 */ /* 0x008fe200078e002e */
[----:B------:R0:W-:Y:S02]  /*14300*/  STS.U8 [R47+UR9+0x10400], R12 ;  /* 0x0104000c2f007988 */ /* 0x0001e40008000009 */
[----:B0-----:R-:W-:-:S06]  /*14310*/  PRMT R12, RZ, 0x7610, R12 ;  /* 0x00007610ff0c7816 */ /* 0x001fcc000000000c */
[----:B------:R0:W3:Y:S04]  /*14320*/  @P0 LDG.E.U8 R12, desc[UR24][R16.64] ;  /* 0x00000018100c0981 */ /* 0x0000e8000c1e1100 */
[----:B----4-:R1:W-:Y:S01]  /*14330*/  STS.U8 [R47+UR9+0x10600], R13 ;  /* 0x0106000d2f007988 */ /* 0x0103e20008000009 */
[----:B0-----:R-:W-:Y:S02]  /*14340*/  @P0 IMAD.MOV.U32 R16, RZ, RZ, R51 ;  /* 0x000000ffff100224 */ /* 0x001fe400078e0033 */
[----:B------:R-:W-:Y:S01]  /*14350*/  @P0 IMAD.MOV.U32 R17, RZ, RZ, R49 ;  /* 0x000000ffff110224 */ /* 0x000fe200078e0031 */
[----:B-1----:R-:W-:-:S06]  /*14360*/  PRMT R13, RZ, 0x7610, R13 ;  /* 0x00007610ff0d7816 */ /* 0x002fcc000000000d */
[----:B------:R0:W4:Y:S01]  /*14370*/  @P0 LDG.E.U8 R13, desc[UR24][R16.64] ;  /* 0x00000018100d0981 */ /* 0x000122000c1e1100 */
[----:B------:R-:W-:-:S03]  /*14380*/  PRMT R11, RZ, 0x7610, R11 ;  /* 0x00007610ff0b7816 */ /* 0x000fc6000000000b */
[----:B------:R1:W-:Y:S01]  /*14390*/  STS.U8 [R47+UR9+0x10800], R10 ;  /* 0x0108000a2f007988 */ /* 0x0003e20008000009 */
[----:B0-----:R-:W-:Y:S02]  /*143a0*/  @P0 IMAD.MOV.U32 R16, RZ, RZ, R19 ;  /* 0x000000ffff100224 */ /* 0x001fe400078e0013 */
[----:B------:R-:W-:Y:S01]  /*143b0*/  @P0 IMAD.MOV.U32 R17, RZ, RZ, R5 ;  /* 0x000000ffff110224 */ /* 0x000fe200078e0005 */
[----:B-1----:R-:W-:Y:S01]  /*143c0*/  PRMT R10, RZ, 0x7610, R10 ;  /* 0x00007610ff0a7816 */ /* 0x002fe2000000000a */
[----:B------:R-:W4:Y:S04]  /*143d0*/  LDL.LU R5, [R1+0xd54] ;  /* 0x000d540001057983 */ /* 0x000f280000300800 */
[----:B------:R0:W4:Y:S04]  /*143e0*/  @P0 LDG.E.U8 R11, desc[UR24][R16.64] ;  /* 0x00000018100b0981 */ /* 0x000128000c1e1100 */
[----:B------:R-:W4:Y:S01]  /*143f0*/  LDL.LU R19, [R1+0xd50] ;  /* 0x000d500001137983 */ /* 0x000f220000300800 */
[----:B0-----:R-:W-:-:S02]  /*14400*/  @P0 IMAD.MOV.U32 R16, RZ, RZ, R8 ;  /* 0x000000ffff100224 */ /* 0x001fc400078e0008 */
[----:B------:R-:W-:Y:S02]  /*14410*/  @P0 IMAD.MOV.U32 R17, RZ, RZ, R4 ;  /* 0x000000ffff110224 */ /* 0x000fe400078e0004 */
[----:B------:R-:W4:Y:S04]  /*14420*/  LDL.LU R4, [R1+0xd4c] ;  /* 0x000d4c0001047983 */ /* 0x000f280000300800 */
[----:B------:R0:W4:Y:S04]  /*14430*/  @P0 LDG.E.U8 R10, desc[UR24][R16.64] ;  /* 0x00000018100a0981 */ /* 0x000128000c1e1100 */
[----:B------:R-:W4:Y:S01]  /*14440*/  LDL.LU R8, [R1+0xd48] ;  /* 0x000d480001087983 */ /* 0x000f220000300800 */
[----:B0-----:R-:W-:-:S02]  /*14450*/  @P0 IMAD.MOV.U32 R16, RZ, RZ, R22 ;  /* 0x000000ffff100224 */ /* 0x001fc400078e0016 */
[----:B------:R-:W-:Y:S02]  /*14460*/  @P0 IMAD.MOV.U32 R17, RZ, RZ, R31 ;  /* 0x000000ffff110224 */ /* 0x000fe400078e001f */
[----:B------:R-:W4:Y:S04]  /*14470*/  LDL.LU R31, [R1+0xd44] ;  /* 0x000d4400011f7983 */ /* 0x000f280000300800 */
[----:B------:R-:W4:Y:S04]  /*14480*/  LDL.LU R22, [R1+0xd40] ;  /* 0x000d400001167983 */ /* 0x000f280000300800 */
[----:B------:R-:W4:Y:S04]  /*14490*/  LDL R29, [R1+0x44c] ;  /* 0x00044c00011d7983 */ /* 0x000f280000100800 */
[----:B------:R-:W4:Y:S04]  /*144a0*/  LDL R38, [R1+0x450] ;  /* 0x0004500001267983 */ /* 0x000f280000100800 */
[----:B--2---:R0:W-:Y:S02]  /*144b0*/  STS.U8 [R47+UR9+0x10a00], R9 ;  /* 0x010a00092f007988 */ /* 0x0041e40008000009 */
[----:B0-----:R-:W-:-:S06]  /*144c0*/  PRMT R9, RZ, 0x7610, R9 ;  /* 0x00007610ff097816 */ /* 0x001fcc0000000009 */
[----:B------:R0:W2:Y:S02]  /*144d0*/  @P0 LDG.E.U8 R9, desc[UR24][R16.64] ;  /* 0x0000001810090981 */ /* 0x0000a4000c1e1100 */
[----:B0-----:R-:W-:Y:S02]  /*144e0*/  @P0 IMAD.MOV.U32 R16, RZ, RZ, R21 ;  /* 0x000000ffff100224 */ /* 0x001fe400078e0015 */
[----:B------:R-:W-:Y:S02]  /*144f0*/  @P0 IMAD.MOV.U32 R17, RZ, RZ, R6 ;  /* 0x000000ffff110224 */ /* 0x000fe400078e0006 */
[----:B------:R-:W2:Y:S04]  /*14500*/  LDL.LU R6, [R1+0xd3c] ;  /* 0x000d3c0001067983 */ /* 0x000ea80000300800 */
[----:B------:R-:W2:Y:S04]  /*14510*/  LDL.LU R21, [R1+0xd38] ;  /* 0x000d380001157983 */ /* 0x000ea80000300800 */
[----:B------:R-:W2:Y:S04]  /*14520*/  LDL R41, [R1+0x46c] ;  /* 0x00046c0001297983 */ /* 0x000ea80000100800 */
[----:B---3--:R0:W-:Y:S04]  /*14530*/  STS.U8 [R47+UR9+0x10c00], R12 ;  /* 0x010c000c2f007988 */ /* 0x0081e80008000009 */
[----:B------:R-:W3:Y:S04]  /*14540*/  LDL R42, [R1+0x470] ;  /* 0x00047000012a7983 */ /* 0x000ee80000100800 */
[----:B------:R-:W3:Y:S01]  /*14550*/  LDL R45, [R1+0x48c] ;  /* 0x00048c00012d7983 */ /* 0x000ee20000100800 */
[----:B0-----:R-:W-:-:S03]  /*14560*/  PRMT R12, RZ, 0x7610, R12 ;  /* 0x00007610ff0c7816 */ /* 0x001fc6000000000c */
[----:B------:R-:W3:Y:S04]  /*14570*/  LDL R46, [R1+0x490] ;  /* 0x00049000012e7983 */ /* 0x000ee80000100800 */
[----:B----4-:R0:W-:Y:S02]  /*14580*/  STS.U8 [R47+UR9+0x10e00], R13 ;  /* 0x010e000d2f007988 */ /* 0x0101e40008000009 */
[----:B0-----:R-:W-:-:S06]  /*14590*/  PRMT R13, RZ, 0x7610, R13 ;  /* 0x00007610ff0d7816 */ /* 0x001fcc000000000d */
[----:B------:R0:W4:Y:S04]  /*145a0*/  @P0 LDG.E.U8 R13, desc[UR24][R16.64] ;  /* 0x00000018100d0981 */ /* 0x000128000c1e1100 */
[----:B------:R1:W-:Y:S01]  /*145b0*/  STS.U8 [R47+UR9+0x11000], R11 ;  /* 0x0110000b2f007988 */ /* 0x0003e20008000009 */
[----:B0-----:R-:W-:Y:S02]  /*145c0*/  @P0 IMAD.MOV.U32 R16, RZ, RZ, R3 ;  /* 0x000000ffff100224 */ /* 0x001fe400078e0003 */
[----:B------:R-:W-:Y:S01]  /*145d0*/  @P0 IMAD.MOV.U32 R17, RZ, RZ, R48 ;  /* 0x000000ffff110224 */ /* 0x000fe200078e0030 */
[----:B------:R-:W3:Y:S01]  /*145e0*/  LDL.LU R3, [R1+0xd34] ;  /* 0x000d340001037983 */ /* 0x000ee20000300800 */
[----:B-1----:R-:W-:-:S03]  /*145f0*/  PRMT R11, RZ, 0x7610, R11 ;  /* 0x00007610ff0b7816 */ /* 0x002fc6000000000b */
[----:B------:R0:W3:Y:S04]  /*14600*/  @P0 LDG.E.U8 R12, desc[UR24][R16.64] ;  /* 0x00000018100c0981 */ /* 0x0000e8000c1e1100 */
[----:B------:R1:W-:Y:S04]  /*14610*/  STS.U8 [R47+UR9+0x11200], R10 ;  /* 0x0112000a2f007988 */ /* 0x0003e80008000009 */
[----:B------:R-:W3:Y:S01]  /*14620*/  LDL R48, [R1+0x4ac] ;  /* 0x0004ac0001307983 */ /* 0x000ee20000100800 */
[----:B0-----:R-:W-:Y:S02]  /*14630*/  @P0 IMAD.MOV.U32 R16, RZ, RZ, R90 ;  /* 0x000000ffff100224 */ /* 0x001fe400078e005a */
[----:B------:R-:W-:Y:S01]  /*14640*/  @P0 IMAD.MOV.U32 R17, RZ, RZ, R64 ;  /* 0x000000ffff110224 */ /* 0x000fe200078e0040 */
[----:B------:R-:W3:Y:S01]  /*14650*/  LDL R49, [R1+0x4cc] ;  /* 0x0004cc0001317983 */ /* 0x000ee20000100800 */
[----:B-1----:R-:W-:-:S03]  /*14660*/  PRMT R10, RZ, 0x7610, R10 ;  /* 0x00007610ff0a7816 */ /* 0x002fc6000000000a */
[----:B------:R0:W3:Y:S04]  /*14670*/  @P0 LDG.E.U8 R11, desc[UR24][R16.64] ;  /* 0x00000018100b0981 */ /* 0x0000e8000c1e1100 */
[----:B------:R-:W3:Y:S04]  /*14680*/  LDL R51, [R1+0x4d0] ;  /* 0x0004d00001337983 */ /* 0x000ee80000100800 */
[----:B------:R-:W3:Y:S01]  /*14690*/  LDL R64, [R1+0x4ec] ;  /* 0x0004ec0001407983 */ /* 0x000ee20000100800 */
[----:B0-----:R-:W-:Y:S02]  /*146a0*/  @P0 IMAD.MOV.U32 R16, RZ, RZ, R73 ;  /* 0x000000ffff100224 */ /* 0x001fe400078e0049 */
[----:B------:R-:W-:Y:S01]  /*146b0*/  @P0 IMAD.MOV.U32 R17, RZ, RZ, R23 ;  /* 0x000000ffff110224 */ /* 0x000fe200078e0017 */
[----:B------:R-:W3:Y:S04]  /*146c0*/  LDL R90, [R1+0x4f0] ;  /* 0x0004f000015a7983 */ /* 0x000ee80000100800 */
[----:B------:R0:W3:Y:S04]  /*146d0*/  @P0 LDG.E.U8 R10, desc[UR24][R16.64] ;  /* 0x00000018100a0981 */ /* 0x0000e8000c1e1100 */
[----:B------:R-:W3:Y:S04]  /*146e0*/  LDL.LU R23, [R1+0xd30] ;  /* 0x000d300001177983 */ /* 0x000ee80000300800 */
[----:B------:R-:W3:Y:S01]  /*146f0*/  LDL.LU R73, [R1+0xd2c] ;  /* 0x000d2c0001497983 */ /* 0x000ee20000300800 */
[----:B0-----:R-:W-:-:S02]  /*14700*/  @P0 IMAD.MOV.U32 R16, RZ, RZ, R37 ;  /* 0x000000ffff100224 */ /* 0x001fc400078e0025 */
[----:B------:R-:W-:Y:S01]  /*14710*/  @P0 IMAD.MOV.U32 R17, RZ, RZ, R36 ;  /* 0x000000ffff110224 */ /* 0x000fe200078e0024 */
[----:B--2---:R0:W-:Y:S02]  /*14720*/  STS.U8 [R47+UR9+0x11400], R9 ;  /* 0x011400092f007988 */ /* 0x0041e40008000009 */
[----:B0-----:R-:W-:-:S06]  /*14730*/  PRMT R9, RZ, 0x7610, R9 ;  /* 0x00007610ff097816 */ /* 0x001fcc0000000009 */
[----:B------:R0:W2:Y:S02]  /*14740*/  @P0 LDG.E.U8 R9, desc[UR24][R16.64] ;  /* 0x0000001810090981 */ /* 0x0000a4000c1e1100 */
[----:B0-----:R-:W-:Y:S02]  /*14750*/  @P0 IMAD.MOV.U32 R16, RZ, RZ, R38 ;  /* 0x000000ffff100224 */ /* 0x001fe400078e0026 */
[----:B------:R-:W-:Y:S01]  /*14760*/  @P0 IMAD.MOV.U32 R17, RZ, RZ, R29 ;  /* 0x000000ffff110224 */ /* 0x000fe200078e001d */
[----:B----4-:R-:W-:Y:S04]  /*14770*/  STS.U8 [R47+UR9+0x11600], R13 ;  /* 0x0116000d2f007988 */ /* 0x010fe80008000009 */
[----:B---3--:R0:W-:Y:S02]  /*14780*/  STS.U8 [R47+UR9+0x11800], R12 ;  /* 0x0118000c2f007988 */ /* 0x0081e40008000009 */
[----:B0-----:R-:W-:-:S06]  /*14790*/  PRMT R12, RZ, 0x7610, R12 ;  /* 0x00007610ff0c7816 */ /* 0x001fcc000000000c */
[----:B------:R0:W3:Y:S04]  /*147a0*/  @P0 LDG.E.U8 R12, desc[UR24][R16.64] ;  /* 0x00000018100c0981 */ /* 0x0000e8000c1e1100 */
[----:B------:R1:W-:Y:S01]  /*147b0*/  STS.U8 [R47+UR9+0x11a00], R11 ;  /* 0x011a000b2f007988 */ /* 0x0003e20008000009 */
[----:B0-----:R-:W-:Y:S02]  /*147c0*/  @P0 IMAD.MOV.U32 R16, RZ, RZ, R42 ;  /* 0x000000ffff100224 */ /* 0x001fe400078e002a */
[----:B------:R-:W-:Y:S01]  /*147d0*/  @P0 IMAD.MOV.U32 R17, RZ, RZ, R41 ;  /* 0x000000ffff110224 */ /* 0x000fe200078e0029 */
[----:B-1----:R-:W-:Y:S01]  /*147e0*/  PRMT R11, RZ, 0x7610, R11 ;  /* 0x00007610ff0b7816 */ /* 0x002fe2000000000b */
[----:B------:R0:W-:Y:S05]  /*147f0*/  STS.U8 [R47+UR9+0x11c00], R10 ;  /* 0x011c000a2f007988 */ /* 0x0001ea0008000009 */
[----:B------:R1:W4:Y:S01]  /*14800*/  @P0 LDG.E.U8 R11, desc[UR24][R16.64] ;  /* 0x00000018100b0981 */ /* 0x000322000c1e1100 */
[----:B0-----:R-:W-:Y:S01]  /*14810*/  PRMT R10, RZ, 0x7610, R10 ;  /* 0x00007610ff0a7816 */ /* 0x001fe2000000000a */
[----:B-1----:R-:W-:-:S02]  /*14820*/  @P0 IMAD.MOV.U32 R16, RZ, RZ, R46 ;  /* 0x000000ffff100224 */ /* 0x002fc400078e002e */
[----:B------:R-:W-:-:S05]  /*14830*/  @P0 IMAD.MOV.U32 R17, RZ, RZ, R45 ;  /* 0x000000ffff110224 */ /* 0x000fca00078e002d */
[----:B------:R0:W4:Y:S02]  /*14840*/  @P0 LDG.E.U8 R10, desc[UR24][R16.64] ;  /* 0x00000018100a0981 */ /* 0x000124000c1e1100 */
[----:B0-----:R-:W-:Y:S02]  /*14850*/  @P0 IMAD.MOV.U32 R16, RZ, RZ, R73 ;  /* 0x000000ffff100224 */ /* 0x001fe400078e0049 */
[----:B------:R-:W-:Y:S01]  /*14860*/  @P0 IMAD.MOV.U32 R17, RZ, RZ, R48 ;  /* 0x000000ffff110224 */ /* 0x000fe200078e0030 */
[----:B--2---:R0:W-:Y:S02]  /*14870*/  STS.U8 [R47+UR9+0x11e00], R9 ;  /* 0x011e00092f007988 */ /* 0x0041e40008000009 */
[----:B0-----:R-:W-:-:S06]  /*14880*/  PRMT R9, RZ, 0x7610, R9 ;  /* 0x00007610ff097816 */ /* 0x001fcc0000000009 */
[----:B------:R0:W2:Y:S01]  /*14890*/  @P0 LDG.E.U8 R9, desc[UR24][R16.64] ;  /* 0x0000001810090981 */ /* 0x0000a2000c1e1100 */
[----:B------:R-:W1:Y:S01]  /*148a0*/  S2R R73, SR_TID.X ;  /* 0x0000000000497919 */ /* 0x000e620000002100 */
[----:B0-----:R-:W-:Y:S02]  /*148b0*/  @P0 IMAD.MOV.U32 R16, RZ, RZ, R51 ;  /* 0x000000ffff100224 */ /* 0x001fe400078e0033 */
[----:B------:R-:W-:Y:S01]  /*148c0*/  @P0 IMAD.MOV.U32 R17, RZ, RZ, R49 ;  /* 0x000000ffff110224 */ /* 0x000fe200078e0031 */
[----:B-1----:R-:W-:-:S04]  /*148d0*/  LOP3.LUT R73, R73, 0x7f, RZ, 0xc0, !PT ;  /* 0x0000007f49497812 */ /* 0x002fc800078ec0ff */
[----:B------:R-:W-:-:S05]  /*148e0*/  LOP3.LUT R73, R73, 0x10, RZ, 0x3c, !PT ;  /* 0x0000001049497812 */ /* 0x000fca00078e3cff */
[----:B---3--:R0:W-:Y:S02]  /*148f0*/  STS.U8 [R73+UR9+0x10080], R12 ;  /* 0x0100800c49007988 */ /* 0x0081e40008000009 */
[----:B0-----:R-:W-:-:S06]  /*14900*/  PRMT R12, RZ, 0x7610, R12 ;  /* 0x00007610ff0c7816 */ /* 0x001fcc000000000c */
[----:B------:R0:W3:Y:S04]  /*14910*/  @P0 LDG.E.U8 R12, desc[UR24][R16.64] ;  /* 0x00000018100c0981 */ /* 0x0000e8000c1e1100 */
[----:B----4-:R1:W-:Y:S01]  /*14920*/  STS.U8 [R73+UR9+0x10280], R11 ;  /* 0x0102800b49007988 */ /* 0x0103e20008000009 */
[----:B0-----:R-:W-:Y:S02]  /*14930*/  @P0 IMAD.MOV.U32 R16, RZ, RZ, R90 ;  /* 0x000000ffff100224 */ /* 0x001fe400078e005a */
[----:B------:R-:W-:Y:S01]  /*14940*/  @P0 IMAD.MOV.U32 R17, RZ, RZ, R64 ;  /* 0x000000ffff110224 */ /* 0x000fe200078e0040 */
[----:B-1----:R-:W-:-:S06]  /*14950*/  PRMT R11, RZ, 0x7610, R11 ;  /* 0x00007610ff0b7816 */ /* 0x002fcc000000000b */
[----:B------:R0:W4:Y:S04]  /*14960*/  @P0 LDG.E.U8 R11, desc[UR24][R16.64] ;  /* 0x00000018100b0981 */ /* 0x000128000c1e1100 */
[----:B------:R1:W-:Y:S01]  /*14970*/  STS.U8 [R73+UR9+0x10480], R10 ;  /* 0x0104800a49007988 */ /* 0x0003e20008000009 */
[----:B0-----:R-:W-:Y:S02]  /*14980*/  @P0 IMAD.MOV.U32 R16, RZ, RZ, R31 ;  /* 0x000000ffff100224 */ /* 0x001fe400078e001f */
[----:B------:R-:W-:Y:S01]  /*14990*/  @P0 IMAD.MOV.U32 R17, RZ, RZ, R4 ;  /* 0x000000ffff110224 */ /* 0x000fe200078e0004 */
[----:B-1----:R-:W-:Y:S01]  /*149a0*/  PRMT R10, RZ, 0x7610, R10 ;  /* 0x00007610ff0a7816 */ /* 0x002fe2000000000a */
[----:B------:R-:W4:Y:S04]  /*149b0*/  LDL.LU R4, [R1+0xd28] ;  /* 0x000d280001047983 */ /* 0x000f280000300800 */
[----:B------:R-:W4:Y:S04]  /*149c0*/  LDL.LU R31, [R1+0xd24] ;  /* 0x000d2400011f7983 */ /* 0x000f280000300800 */
[----:B------:R0:W4:Y:S02]  /*149d0*/  @P0 LDG.E.U8 R10, desc[UR24][R16.64] ;  /* 0x00000018100a0981 */ /* 0x000124000c1e1100 */
[----:B0-----:R-:W-:-:S02]  /*149e0*/  @P0 IMAD.MOV.U32 R16, RZ, RZ, R70 ;  /* 0x000000ffff100224 */ /* 0x001fc400078e0046 */
[----:B------:R-:W-:Y:S02]  /*149f0*/  @P0 IMAD.MOV.U32 R17, RZ, RZ, R15 ;  /* 0x000000ffff110224 */ /* 0x000fe400078e000f */
[----:B------:R-:W4:Y:S04]  /*14a00*/  LDL.LU R15, [R1+0xd20] ;  /* 0x000d2000010f7983 */ /* 0x000f280000300800 */
[----:B------:R-:W4:Y:S04]  /*14a10*/  LDL.LU R70, [R1+0xd1c] ;  /* 0x000d1c0001467983 */ /* 0x000f280000300800 */
        /* <DEDUP_REMOVED lines=8> */
[----:B------:R-:W2:Y:S04]  /*14aa0*/  LDL R90, [R1+0x458] ;  /* 0x00045800015a7983 */ /* 0x000ea80000100800 */
[----:B---3--:R0:W-:Y:S02]  /*14ab0*/  STS.U8 [R73+UR9+0x10880], R12 ;  /* 0x0108800c49007988 */ /* 0x0081e40008000009 */
[----:B0-----:R-:W-:-:S06]  /*14ac0*/  PRMT R12, RZ, 0x7610, R12 ;  /* 0x00007610ff0c7816 */ /* 0x001fcc000000000c */
[----:B------:R0:W3:Y:S04]  /*14ad0*/  @P0 LDG.E.U8 R12, desc[UR24][R16.64] ;  /* 0x00000018100c0981 */ /* 0x0000e8000c1e1100 */
[----:B----4-:R1:W-:Y:S01]  /*14ae0*/  STS.U8 [R73+UR9+0x10a80], R11 ;  /* 0x010a800b49007988 */ /* 0x0103e20008000009 */
[----:B0-----:R-:W-:Y:S02]  /*14af0*/  @P0 IMAD.MOV.U32 R16, RZ, RZ, R69 ;  /* 0x000000ffff100224 */ /* 0x001fe400078e0045 */
[----:B------:R-:W-:Y:S01]  /*14b00*/  @P0 IMAD.MOV.U32 R17, RZ, RZ, R91 ;  /* 0x000000ffff110224 */ /* 0x000fe200078e005b */
[----:B------:R-:W4:Y:S01]  /*14b10*/  LDL R69, [R1+0x478] ;  /* 0x0004780001457983 */ /* 0x000f220000100800 */
[----:B-1----:R-:W-:-:S03]  /*14b20*/  PRMT R11, RZ, 0x7610, R11 ;  /* 0x00007610ff0b7816 */ /* 0x002fc6000000000b */
[----:B------:R-:W4:Y:S04]  /*14b30*/  LDL R91, [R1+0x474] ;  /* 0x00047400015b7983 */ /* 0x000f280000100800 */
[----:B------:R0:W4:Y:S04]  /*14b40*/  @P0 LDG.E.U8 R11, desc[UR24][R16.64] ;  /* 0x00000018100b0981 */ /* 0x000128000c1e1100 */
[----:B------:R1:W-:Y:S01]  /*14b50*/  STS.U8 [R73+UR9+0x10c80], R10 ;  /* 0x010c800a49007988 */ /* 0x0003e20008000009 */
[----:B0-----:R-:W-:Y:S02]  /*14b60*/  @P0 IMAD.MOV.U32 R16, RZ, RZ, R89 ;  /* 0x000000ffff100224 */ /* 0x001fe400078e0059 */
[----:B------:R-:W-:Y:S01]  /*14b70*/  @P0 IMAD.MOV.U32 R17, RZ, RZ, R88 ;  /* 0x000000ffff110224 */ /* 0x000fe200078e0058 */
[----:B------:R-:W4:Y:S01]  /*14b80*/  LDL R89, [R1+0x498] ;  /* 0x0004980001597983 */ /* 0x000f220000100800 */
[----:B-1----:R-:W-:-:S03]  /*14b90*/  PRMT R10, RZ, 0x7610, R10 ;  /* 0x00007610ff0a7816 */ /* 0x002fc6000000000a */
[----:B------:R-:W4:Y:S04]  /*14ba0*/  LDL R88, [R1+0x494] ;  /* 0x0004940001587983 */ /* 0x000f280000100800 */
[----:B------:R0:W4:Y:S02]  /*14bb0*/  @P0 LDG.E.U8 R10, desc[UR24][R16.64] ;  /* 0x00000018100a0981 */ /* 0x000124000c1e1100 */
[----:B0-----:R-:W-:Y:S02]  /*14bc0*/  @P0 IMAD.MOV.U32 R16, RZ, RZ, R72 ;  /* 0x000000ffff100224 */ /* 0x001fe400078e0048 */
[----:B------:R-:W-:Y:S01]  /*14bd0*/  @P0 IMAD.MOV.U32 R17, RZ, RZ, R53 ;  /* 0x000000ffff110224 */ /* 0x000fe200078e0035 */
[----:B------:R-:W4:Y:S04]  /*14be0*/  LDL.LU R72, [R1+0xd10] ;  /* 0x000d100001487983 */ /* 0x000f280000300800 */
[----:B--2---:R0:W-:Y:S02]  /*14bf0*/  STS.U8 [R73+UR9+0x10e80], R9 ;  /* 0x010e800949007988 */ /* 0x0041e40008000009 */
[----:B0-----:R-:W-:-:S06]  /*14c00*/  PRMT R9, RZ, 0x7610, R9 ;  /* 0x00007610ff097816 */ /* 0x001fcc0000000009 */
[----:B------:R0:W2:Y:S02]  /*14c10*/  @P0 LDG.E.U8 R9, desc[UR24][R16.64] ;  /* 0x0000001810090981 */ /* 0x0000a4000c1e1100 */
[----:B0-----:R-:W-:Y:S02]  /*14c20*/  @P0 IMAD.MOV.U32 R16, RZ, RZ, R56 ;  /* 0x000000ffff100224 */ /* 0x001fe400078e0038 */
[----:B------:R-:W-:Y:S01]  /*14c30*/  @P0 IMAD.MOV.U32 R17, RZ, RZ, R55 ;  /* 0x000000ffff110224 */ /* 0x000fe200078e0037 */
        /* <DEDUP_REMOVED lines=11> */
[----:B-1----:R-:W-:-:S06]  /*14cf0*/  PRMT R10, RZ, 0x7610, R10 ;  /* 0x00007610ff0a7816 */ /* 0x002fcc000000000a */
[----:B------:R0:W4:Y:S02]  /*14d00*/  @P0 LDG.E.U8 R10, desc[UR24][R16.64] ;  /* 0x00000018100a0981 */ /* 0x000124000c1e1100 */
[----:B0-----:R-:W-:Y:S02]  /*14d10*/  @P0 IMAD.MOV.U32 R16, RZ, RZ, R93 ;  /* 0x000000ffff100224 */ /* 0x001fe400078e005d */
[----:B------:R-:W-:Y:S01]  /*14d20*/  @P0 IMAD.MOV.U32 R17, RZ, RZ, R92 ;  /* 0x000000ffff110224 */ /* 0x000fe200078e005c */
        /* <DEDUP_REMOVED lines=20> */
[----:B--2---:R0:W-:Y:S01]  /*14e70*/  STS.U8 [R73+UR9+0x11e80], R9 ;  /* 0x011e800949007988 */ /* 0x0041e20008000009 */
[----:B------:R-:W1:Y:S03]  /*14e80*/  S2R R72, SR_TID.X ;  /* 0x0000000000487919 */ /* 0x000e660000002100 */
[----:B------:R-:W2:Y:S01]  /*14e90*/  LDL.LU R70, [R1+0xd0c] ;  /* 0x000d0c0001467983 */ /* 0x000ea20000300800 */
[----:B0-----:R-:W-:-:S06]  /*14ea0*/  PRMT R9, RZ, 0x7610, R9 ;  /* 0x00007610ff097816 */ /* 0x001fcc0000000009 */
[----:B------:R0:W2:Y:S01]  /*14eb0*/  @P0 LDG.E.U8 R9, desc[UR24][R16.64] ;  /* 0x0000001810090981 */ /* 0x0000a2000c1e1100 */
[----:B-1----:R-:W-:-:S04]  /*14ec0*/  LOP3.LUT R72, R72, 0x7f, RZ, 0xc0, !PT ;  /* 0x0000007f48487812 */ /* 0x002fc800078ec0ff */
[----:B------:R-:W-:Y:S01]  /*14ed0*/  LOP3.LUT R72, R72, 0x20, RZ, 0x3c, !PT ;  /* 0x0000002048487812 */ /* 0x000fe200078e3cff */
[----:B0-----:R-:W-:Y:S02]  /*14ee0*/  @P0 IMAD.MOV.U32 R16, RZ, RZ, R0 ;  /* 0x000000ffff100224 */ /* 0x001fe400078e0000 */
[----:B------:R-:W-:Y:S02]  /*14ef0*/  @P0 IMAD.MOV.U32 R17, RZ, RZ, R4 ;  /* 0x000000ffff110224 */ /* 0x000fe400078e0004 */
[----:B------:R-:W2:Y:S04]  /*14f00*/  LDL.LU R4, [R1+0xd08] ;  /* 0x000d080001047983 */ /* 0x000ea80000300800 */
[----:B------:R-:W2:Y:S04]  /*14f10*/  LDL.LU R0, [R1+0xd04] ;  /* 0x000d040001007983 */ /* 0x000ea80000300800 */
[----:B---3--:R0:W-:Y:S02]  /*14f20*/  STS.U8 [R72+UR9+0x10100], R12 ;  /* 0x0101000c48007988 */ /* 0x0081e40008000009 */
[----:B0-----:R-:W-:-:S06]  /*14f30*/  PRMT R12, RZ, 0x7610, R12 ;  /* 0x00007610ff0c7816 */ /* 0x001fcc000000000c */
[----:B------:R0:W3:Y:S04]  /*14f40*/  @P0 LDG.E.U8 R12, desc[UR24][R16.64] ;  /* 0x00000018100c0981 */ /* 0x0000e8000c1e1100 */
[----:B----4-:R1:W-:Y:S01]  /*14f50*/  STS.U8 [R72+UR9+0x10300], R11 ;  /* 0x0103000b48007988 */ /* 0x0103e20008000009 */
[----:B0-----:R-:W-:Y:S02]  /*14f60*/  @P0 IMAD.MOV.U32 R16, RZ, RZ, R3 ;  /* 0x000000ffff100224 */ /* 0x001fe400078e0003 */
[----:B------:R-:W-:Y:S02]  /*14f70*/  @P0 IMAD.MOV.U32 R17, RZ, RZ, R6 ;  /* 0x000000ffff110224 */ /* 0x000fe400078e0006 */
[----:B------:R-:W4:Y:S01]  /*14f80*/  LDL.LU R6, [R1+0xd00] ;  /* 0x000d000001067983 */ /* 0x000f220000300800 */
[----:B-1----:R-:W-:-:S03]  /*14f90*/  PRMT R11, RZ, 0x7610, R11 ;  /* 0x00007610ff0b7816 */ /* 0x002fc6000000000b */
[----:B------:R-:W4:Y:S04]  /*14fa0*/  LDL.LU R3, [R1+0xcfc] ;  /* 0x000cfc0001037983 */ /* 0x000f280000300800 */
[----:B------:R0:W4:Y:S04]  /*14fb0*/  @P0 LDG.E.U8 R11, desc[UR24][R16.64] ;  /* 0x00000018100b0981 */ /* 0x000128000c1e1100 */
[----:B------:R1:W-:Y:S01]  /*14fc0*/  STS.U8 [R72+UR9+0x10500], R10 ;  /* 0x0105000a48007988 */ /* 0x0003e20008000009 */
[----:B0-----:R-:W-:Y:S02]  /*14fd0*/  @P0 IMAD.MOV.U32 R16, RZ, RZ, R8 ;  /* 0x000000ffff100224 */ /* 0x001fe400078e0008 */
[----:B------:R-:W-:-:S02]  /*14fe0*/  @P0 IMAD.MOV.U32 R17, RZ, RZ, R5 ;  /* 0x000000ffff110224 */ /* 0x000fc400078e0005 */
[----:B------:R-:W4:Y:S01]  /*14ff0*/  LDL.LU R5, [R1+0xcf8] ;  /* 0x000cf80001057983 */ /* 0x000f220000300800 */
[----:B-1----:R-:W-:-:S03]  /*15000*/  PRMT R10, RZ, 0x7610, R10 ;  /* 0x00007610ff0a7816 */ /* 0x002fc6000000000a */
[----:B------:R-:W5:Y:S04]  /*15010*/  LDL.LU R8, [R1+0xcf4] ;  /* 0x000cf40001087983 */ /* 0x000f680000300800 */
[----:B------:R0:W4:Y:S02]  /*15020*/  @P0 LDG.E.U8 R10, desc[UR24][R16.64] ;  /* 0x00000018100a0981 */ /* 0x000124000c1e1100 */
[----:B0-----:R-:W-:Y:S02]  /*15030*/  @P0 IMAD.MOV.U32 R16, RZ, RZ, R7 ;  /* 0x000000ffff100224 */ /* 0x001fe400078e0007 */
[----:B------:R-:W-:Y:S01]  /*15040*/  @P0 IMAD.MOV.U32 R17, RZ, RZ, R67 ;  /* 0x000000ffff110224 */ /* 0x000fe200078e0043 */
[----:B------:R-:W-:Y:S01]  /*15050*/  PRMT R13, RZ, 0x7610, R13 ;  /* 0x00007610ff0d7816 */ /* 0x000fe2000000000d */
[----:B------:R-:W5:Y:S04]  /*15060*/  LDL.LU R7, [R1+0xcf0] ;  /* 0x000cf00001077983 */ /* 0x000f680000300800 */
        /* <DEDUP_REMOVED lines=44> */
[----:B------:R-:W-:Y:S02]  /*15330*/  @P0 IMAD.MOV.U32 R17, RZ, RZ, R6 ;  /* 0x000000ffff110224 */ /* 0x000fe400078e0006 */
[----:B------:R-:W5:Y:S04]  /*15340*/  LDL.LU R6, [R1+0xcec] ;  /* 0x000cec0001067983 */ /* 0x000f680000300800 */
[----:B------:R-:W5:Y:S04]  /*15350*/  LDL.LU R5, [R1+0xce8] ;  /* 0x000ce80001057983 */ /* 0x000f680000300800 */
[----:B---3--:R0:W-:Y:S02]  /*15360*/  STS.U8 [R72+UR9+0x11900], R12 ;  /* 0x0119000c48007988 */ /* 0x0081e40008000009 */
[----:B0-----:R-:W-:-:S06]  /*15370*/  PRMT R12, RZ, 0x7610, R12 ;  /* 0x00007610ff0c7816 */ /* 0x001fcc000000000c */
[----:B------:R0:W3:Y:S04]  /*15380*/  @P0 LDG.E.U8 R12, desc[UR24][R16.64] ;  /* 0x00000018100c0981 */ /* 0x0000e8000c1e1100 */
[----:B----4-:R1:W-:Y:S01]  /*15390*/  STS.U8 [R72+UR9+0x11b00], R11 ;  /* 0x011b000b48007988 */ /* 0x0103e20008000009 */
[----:B0-----:R-:W-:Y:S02]  /*153a0*/  @P0 IMAD.MOV.U32 R16, RZ, RZ, R3 ;  /* 0x000000ffff100224 */ /* 0x001fe400078e0003 */
[----:B------:R-:W-:Y:S02]  /*153b0*/  @P0 IMAD.MOV.U32 R17, RZ, RZ, R4 ;  /* 0x000000ffff110224 */ /* 0x000fe400078e0004 */
[----:B------:R-:W5:Y:S01]  /*153c0*/  LDL.LU R4, [R1+0xce4] ;  /* 0x000ce40001047983 */ /* 0x000f620000300800 */
[----:B-1----:R-:W-:-:S03]  /*153d0*/  PRMT R11, RZ, 0x7610, R11 ;  /* 0x00007610ff0b7816 */ /* 0x002fc6000000000b */
[----:B------:R-:W5:Y:S04]  /*153e0*/  LDL.LU R3, [R1+0xce0] ;  /* 0x000ce00001037983 */ /* 0x000f680000300800 */
[----:B------:R0:W4:Y:S04]  /*153f0*/  @P0 LDG.E.U8 R11, desc[UR24][R16.64] ;  /* 0x00000018100b0981 */ /* 0x000128000c1e1100 */
[----:B------:R1:W-:Y:S01]  /*15400*/  STS.U8 [R72+UR9+0x11d00], R10 ;  /* 0x011d000a48007988 */ /* 0x0003e20008000009 */
[----:B0-----:R-:W-:Y:S02]  /*15410*/  @P0 IMAD.MOV.U32 R16, RZ, RZ, R0 ;  /* 0x000000ffff100224 */ /* 0x001fe400078e0000 */
[----:B------:R-:W-:-:S02]  /*15420*/  @P0 IMAD.MOV.U32 R17, RZ, RZ, R2 ;  /* 0x000000ffff110224 */ /* 0x000fc400078e0002 */
[----:B------:R-:W5:Y:S01]  /*15430*/  LDL.LU R2, [R1+0xcdc] ;  /* 0x000cdc0001027983 */ /* 0x000f620000300800 */
[----:B-1----:R-:W-:-:S03]  /*15440*/  PRMT R10, RZ, 0x7610, R10 ;  /* 0x00007610ff0a7816 */ /* 0x002fc6000000000a */
[----:B------:R-:W5:Y:S04]  /*15450*/  LDL.LU R0, [R1+0xcd8] ;  /* 0x000cd80001007983 */ /* 0x000f680000300800 */
[----:B------:R0:W4:Y:S02]  /*15460*/  @P0 LDG.E.U8 R10, desc[UR24][R16.64] ;  /* 0x00000018100a0981 */ /* 0x000124000c1e1100 */
[----:B0-----:R-:W-:Y:S02]  /*15470*/  @P0 IMAD.MOV.U32 R16, RZ, RZ, R70 ;  /* 0x000000ffff100224 */ /* 0x001fe400078e0046 */
[----:B------:R-:W-:Y:S01]  /*15480*/  @P0 IMAD.MOV.U32 R17, RZ, RZ, R31 ;  /* 0x000000ffff110224 */ /* 0x000fe200078e001f */
[----:B--2---:R0:W-:Y:S02]  /*15490*/  STS.U8 [R72+UR9+0x11f00], R9 ;  /* 0x011f000948007988 */ /* 0x0041e40008000009 */
[----:B0-----:R-:W-:-:S06]  /*154a0*/  PRMT R9, RZ, 0x7610, R9 ;  /* 0x00007610ff097816 */ /* 0x001fcc0000000009 */
[----:B------:R-:W2:Y:S01]  /*154b0*/  @P0 LDG.E.U8 R9, desc[UR24][R16.64] ;  /* 0x0000001810090981 */ /* 0x000ea2000c1e1100 */
[----:B------:R-:W0:Y:S02]  /*154c0*/  S2R R70, SR_TID.X ;  /* 0x0000000000467919 */ /* 0x000e240000002100 */
[----:B0-----:R-:W-:-:S04]  /*154d0*/  LOP3.LUT R70, R70, 0x7f, RZ, 0xc0, !PT ;  /* 0x0000007f46467812 */ /* 0x001fc800078ec0ff */
[----:B------:R-:W-:-:S05]  /*154e0*/  LOP3.LUT R70, R70, 0x30, RZ, 0x3c, !PT ;  /* 0x0000003046467812 */ /* 0x000fca00078e3cff */
[----:B------:R0:W-:Y:S02]  /*154f0*/  STS.U8 [R70+UR9+0x11f80], R14 ;  /* 0x011f800e46007988 */ /* 0x0001e40008000009 */
[----:B0-----:R-:W-:Y:S02]  /*15500*/  @P0 IMAD.MOV.U32 R14, RZ, RZ, R15 ;  /* 0x000000ffff0e0224 */ /* 0x001fe400078e000f */
[----:B------:R-:W-:Y:S01]  /*15510*/  @P0 IMAD.MOV.U32 R15, RZ, RZ, R23 ;  /* 0x000000ffff0f0224 */ /* 0x000fe200078e0017 */
[----:B---3--:R0:W-:Y:S04]  /*15520*/  STS.U8 [R70+UR9+0x10180], R12 ;  /* 0x0101800c46007988 */ /* 0x0081e80008000009 */
[----:B------:R1:W3:Y:S01]  /*15530*/  @P0 LDG.E.U8 R13, desc[UR24][R14.64] ;  /* 0x000000180e0d0981 */ /* 0x0002e2000c1e1100 */
[----:B0-----:R-:W-:Y:S01]  /*15540*/  PRMT R12, RZ, 0x7610, R12 ;  /* 0x00007610ff0c7816 */ /* 0x001fe2000000000c */
[----:B-1----:R-:W-:-:S02]  /*15550*/  @P0 IMAD.MOV.U32 R14, RZ, RZ, R21 ;  /* 0x000000ffff0e0224 */ /* 0x002fc400078e0015 */
[----:B------:R-:W-:-:S05]  /*15560*/  @P0 IMAD.MOV.U32 R15, RZ, RZ, R22 ;  /* 0x000000ffff0f0224 */ /* 0x000fca00078e0016 */
        /* <DEDUP_REMOVED lines=10> */
[----:B------:R0:W4:Y:S01]  /*15610*/  @P0 LDG.E.U8 R10, desc[UR24][R14.64] ;  /* 0x000000180e0a0981 */ /* 0x000122000c1e1100 */
[----:B------:R-:W-:Y:S02]  /*15620*/  @P0 IMAD.MOV.U32 R16, RZ, RZ, R84 ;  /* 0x000000ffff100224 */ /* 0x000fe400078e0054 */
[----:B------:R-:W-:Y:S02]  /*15630*/  @P0 IMAD.MOV.U32 R17, RZ, RZ, R85 ;  /* 0x000000ffff110224 */ /* 0x000fe400078e0055 */
[----:B0-----:R-:W-:Y:S02]  /*15640*/  @P0 IMAD.MOV.U32 R14, RZ, RZ, R86 ;  /* 0x000000ffff0e0224 */ /* 0x001fe400078e0056 */
[----:B------:R-:W-:Y:S01]  /*15650*/  @P0 IMAD.MOV.U32 R15, RZ, RZ, R87 ;  /* 0x000000ffff0f0224 */ /* 0x000fe200078e0057 */
[----:B--2---:R0:W-:Y:S02]  /*15660*/  STS.U8 [R70+UR9+0x10780], R9 ;  /* 0x0107800946007988 */ /* 0x0041e40008000009 */
[----:B0-----:R-:W-:-:S06]  /*15670*/  PRMT R9, RZ, 0x7610, R9 ;  /* 0x00007610ff097816 */ /* 0x001fcc0000000009 */
[----:B------:R0:W2:Y:S02]  /*15680*/  @P0 LDG.E.U8 R9, desc[UR24][R14.64] ;  /* 0x000000180e090981 */ /* 0x0000a4000c1e1100 */
[----:B0-----:R-:W-:-:S06]  /*15690*/  PRMT R14, RZ, 0x7610, R14 ;  /* 0x00007610ff0e7816 */ /* 0x001fcc000000000e */
[----:B------:R0:W2:Y:S02]  /*156a0*/  @P0 LDG.E.U8 R14, desc[UR24][R16.64] ;  /* 0x00000018100e0981 */ /* 0x0000a4000c1e1100 */
[----:B0-----:R-:W-:Y:S02]  /*156b0*/  @P0 IMAD.MOV.U32 R16, RZ, RZ, R82 ;  /* 0x000000ffff100224 */ /* 0x001fe400078e0052 */
[----:B------:R-:W-:Y:S02]  /*156c0*/  @P0 IMAD.MOV.U32 R17, RZ, RZ, R83 ;  /* 0x000000ffff110224 */ /* 0x000fe400078e0053 */
[----:B------:R-:W-:Y:S01]  /*156d0*/  @P0 IMAD.MOV.U32 R15, RZ, RZ, R75 ;  /* 0x000000ffff0f0224 */ /* 0x000fe200078e004b */
[----:B---3--:R0:W-:Y:S02]  /*156e0*/  STS.U8 [R70+UR9+0x10980], R13 ;  /* 0x0109800d46007988 */ /* 0x0081e40008000009 */
[----:B0-----:R-:W-:-:S06]  /*156f0*/  PRMT R13, RZ, 0x7610, R13 ;  /* 0x00007610ff0d7816 */ /* 0x001fcc000000000d */
[----:B------:R0:W3:Y:S04]  /*15700*/  @P0 LDG.E.U8 R13, desc[UR24][R16.64] ;  /* 0x00000018100d0981 */ /* 0x0000e8000c1e1100 */
[----:B------:R1:W-:Y:S01]  /*15710*/  STS.U8 [R70+UR9+0x10b80], R12 ;  /* 0x010b800c46007988 */ /* 0x0003e20008000009 */
[----:B0-----:R-:W-:Y:S02]  /*15720*/  @P0 IMAD.MOV.U32 R16, RZ, RZ, R80 ;  /* 0x000000ffff100224 */ /* 0x001fe400078e0050 */
[----:B------:R-:W-:Y:S01]  /*15730*/  @P0 IMAD.MOV.U32 R17, RZ, RZ, R81 ;  /* 0x000000ffff110224 */ /* 0x000fe200078e0051 */
[----:B-1----:R-:W-:-:S06]  /*15740*/  PRMT R12, RZ, 0x7610, R12 ;  /* 0x00007610ff0c7816 */ /* 0x002fcc000000000c */
        /* <DEDUP_REMOVED lines=10> */
[----:B------:R-:W4:Y:S04]  /*157f0*/  @P0 LDG.E.U8 R10, desc[UR24][R16.64] ;  /* 0x00000018100a0981 */ /* 0x000f28000c1e1100 */
[----:B--2---:R0:W-:Y:S02]  /*15800*/  STS.U8 [R70+UR9+0x11180], R9 ;  /* 0x0111800946007988 */ /* 0x0041e40008000009 */
[----:B0-----:R-:W-:Y:S02]  /*15810*/  PRMT R9, RZ, 0x7610, R9 ;  /* 0x00007610ff097816 */ /* 0x001fe40000000009 */
[----:B------:R0:W-:Y:S02]  /*15820*/  STS.U8 [R70+UR9+0x11380], R14 ;  /* 0x0113800e46007988 */ /* 0x0001e40008000009 */
[----:B0-----:R-:W-:-:S05]  /*15830*/  @P0 IMAD.MOV.U32 R14, RZ, RZ, R74 ;  /* 0x000000ffff0e0224 */ /* 0x001fca00078e004a */
[----:B------:R-:W2:Y:S01]  /*15840*/  @P0 LDG.E.U8 R9, desc[UR24][R14.64] ;  /* 0x000000180e090981 */ /* 0x000ea2000c1e1100 */
[----:B------:R-:W-:-:S04]  /*15850*/  ISETP.NE.U32.AND P0, PT, RZ, UR7, PT ;  /* 0x00000007ff007c0c */ /* 0x000fc8000bf05070 */
[C---:B------:R-:W-:Y:S02]  /*15860*/  ISETP.LT.OR P1, PT, R71.reuse, 0x40, P0 ;  /* 0x000000404700780c */ /* 0x040fe40000721670 */
[----:B------:R-:W-:Y:S01]  /*15870*/  ISETP.GE.AND P3, PT, R71, 0x80, PT ;  /* 0x000000804700780c */ /* 0x000fe20003f66270 */
[----:B---3--:R0:W-:Y:S04]  /*15880*/  STS.U8 [R70+UR9+0x11580], R13 ;  /* 0x0115800d46007988 */ /* 0x0081e80008000009 */
[----:B------:R0:W-:Y:S04]  /*15890*/  STS.U8 [R70+UR9+0x11780], R12 ;  /* 0x0117800c46007988 */ /* 0x0001e80008000009 */
[----:B----4-:R0:W-:Y:S04]  /*158a0*/  STS.U8 [R70+UR9+0x11980], R11 ;  /* 0x0119800b46007988 */ /* 0x0101e80008000009 */
[----:B------:R0:W-:Y:S04]  /*158b0*/  STS.U8 [R70+UR9+0x11b80], R10 ;  /* 0x011b800a46007988 */ /* 0x0001e80008000009 */
[----:B--2---:R0:W-:Y:S01]  /*158c0*/  STS.U8 [R70+UR9+0x11d80], R9 ;  /* 0x011d800946007988 */ /* 0x0041e20008000009 */
[----:B------:R1:W-:Y:S06]  /*158d0*/  MEMBAR.ALL.CTA ;  /* 0x0000000000007992 */ /* 0x0003ec0000008000 */
[----:B-1----:R-:W1:Y:S02]  /*158e0*/  FENCE.VIEW.ASYNC.S ;  /* 0x00000000000073c6 */ /* 0x002e640000000000 */
[----:B-1----:R-:W-:Y:S06]  /*158f0*/  BAR.SYNC.DEFER_BLOCKING 0x0 ;  /* 0x0000000000007b1d */ /* 0x002fec0000010000 */
[----:B------:R-:W-:Y:S05]  /*15900*/  @P1 BRA `(.L_x_6) ;  /* 0x0000000000dc1947 */ /* 0x000fea0003800000 */
[----:B------:R-:W-:Y:S02]  /*15910*/  USHF.R.U32.HI UR14, URZ, 0x4, UR9 ;  /* 0x00000004ff0e7899 */ /* 0x000fe40008011609 */
[----:B------:R-:W-:Y:S02]  /*15920*/  UIADD3 UR5, UPT, UPT, UR9, 0x10000, URZ ;  /* 0x0001000009057890 */ /* 0x000fe4000fffe0ff */
[----:B------:R-:W-:Y:S02]  /*15930*/  USGXT.U32 UR14, UR14, 0xe ;  /* 0x0000000e0e0e789a */ /* 0x000fe40008000000 */
[----:B------:R-:W-:Y:S02]  /*15940*/  USHF.R.U32.HI UR5, URZ, 0x4, UR5 ;  /* 0x00000004ff057899 */ /* 0x000fe40008011605 */
[----:B------:R-:W-:Y:S01]  /*15950*/  UIADD3 UR48, UP1, UPT, UR14, 0x100, URZ ;  /* 0x000001000e307890 */ /* 0x000fe2000ff3e0ff */
[----:B------:R-:W-:Y:S01]  /*15960*/  UMOV UR4, URZ ;  /* 0x000000ff00047c82 */ /* 0x000fe20008000000 */
[----:B------:R-:W-:-:S02]  /*15970*/  USGXT.U32 UR6, UR5, 0xe ;  /* 0x0000000e0506789a */ /* 0x000fc40008000000 */
[----:B------:R-:W-:Y:S01]  /*15980*/  UIADD3.X UR49, UPT, UPT, UR4, 0x40004040, URZ, UP1, !UPT ;  /* 0x4000404004317890 */ /* 0x000fe20008ffe4ff */
[----:B------:R-:W-:Y:S02]  /*15990*/  UMOV UR5, URZ ;  /* 0x000000ff00057c82 */ /* 0x000fe40008000000 */
[----:B------:R-:W-:Y:S01]  /*159a0*/  UMOV UR4, UR11 ;  /* 0x0000000b00047c82 */ /* 0x000fe20008000000 */
[----:B------:R-:W-:Y:S01]  /*159b0*/  UMOV UR16, 0xfffffffe ;  /* 0xfffffffe00107882 */ /* 0x000fe20000000000 */
[----:B------:R-:W-:Y:S01]  /*159c0*/  UMOV UR17, 0x7fffbfdf ;  /* 0x7fffbfdf00117882 */ /* 0x000fe20000000000 */
[----:B------:R-:W-:Y:S01]  /*159d0*/  UMOV UR7, URZ ;  /* 0x000000ff00077c82 */ /* 0x000fe20008000000 */
[----:B------:R-:W-:Y:S01]  /*159e0*/  UMOV UR45, UR4 ;  /* 0x00000004002d7c82 */ /* 0x000fe20008000000 */
[----:B------:R-:W-:Y:S02]  /*159f0*/  UIADD3.64 UR4, UPT, UPT, UR6, -UR16, URZ ;  /* 0x8000001006047297 */ /* 0x000fe4000fffe0ff */
[----:B------:R-:W-:-:S02]  /*15a00*/  UIADD3 UR34, UPT, UPT, UR8, 0x80, URZ ;  /* 0x0000008008227890 */ /* 0x000fc4000fffe0ff */
[----:B------:R-:W-:Y:S02]  /*15a10*/  UIADD3.64 UR16, UPT, UPT, UR48, 0x100, URZ ;  /* 0x0000010030107897 */ /* 0x000fe4000fffe0ff */
[----:B------:R-:W-:Y:S02]  /*15a20*/  UIADD3 UR50, UPT, UPT, UR8, 0x80, URZ ;  /* 0x0000008008327890 */ /* 0x000fe4000fffe0ff */
[----:B------:R-:W-:Y:S02]  /*15a30*/  UIADD3.64 UR36, UPT, UPT, UR48, 0x200, URZ ;  /* 0x0000020030247897 */ /* 0x000fe4000fffe0ff */
[----:B------:R-:W-:Y:S02]  /*15a40*/  UIADD3 UR35, UPT, UPT, UR8, 0x100, URZ ;  /* 0x0000010008237890 */ /* 0x000fe4000fffe0ff */
[----:B------:R-:W-:Y:S02]  /*15a50*/  UIADD3.64 UR38, UPT, UPT, UR48, 0x300, URZ ;  /* 0x0000030030267897 */ /* 0x000fe4000fffe0ff */
[----:B------:R-:W-:-:S02]  /*15a60*/  UIADD3 UR51, UPT, UPT, UR8, 0x100, URZ ;  /* 0x0000010008337890 */ /* 0x000fc4000fffe0ff */
[----:B------:R-:W-:Y:S02]  /*15a70*/  UIADD3.64 UR40, UPT, UPT, UR48, 0x400, URZ ;  /* 0x0000040030287897 */ /* 0x000fe4000fffe0ff */
[----:B------:R-:W-:Y:S02]  /*15a80*/  UIADD3 UR44, UPT, UPT, UR8, 0x180, URZ ;  /* 0x00000180082c7890 */ /* 0x000fe4000fffe0ff */
[----:B------:R-:W-:Y:S01]  /*15a90*/  UIADD3.64 UR42, UPT, UPT, UR48, 0x500, URZ ;  /* 0x00000500302a7897 */ /* 0x000fe2000fffe0ff */
[----:B------:R-:W-:Y:S01]  /*15aa0*/  UMOV UR20, 0x0 ;  /* 0x0000000000147882 */ /* 0x000fe20000000000 */
[----:B------:R-:W-:Y:S01]  /*15ab0*/  UMOV UR21, 0x8208010 ;  /* 0x0820801000157882 */ /* 0x000fe20000000000 */
[----:B------:R-:W-:Y:S01]  /*15ac0*/  UIADD3 UR52, UPT, UPT, UR8, 0x180, URZ ;  /* 0x0000018008347890 */ /* 0x000fe2000fffe0ff */
[----:B------:R-:W-:Y:S01]  /*15ad0*/  UMOV UR15, 0x40004040 ;  /* 0x40004040000f7882 */ /* 0x000fe20000000000 */
[----:B------:R-:W-:Y:S01]  /*15ae0*/  UIADD3.64 UR46, UPT, UPT, UR48, 0x600, URZ ;  /* 0x00000600302e7897 */ /* 0x000fe2000fffe0ff */
[----:B------:R-:W-:Y:S01]  /*15af0*/  UMOV UR7, 0x80004020 ;  /* 0x8000402000077882 */ /* 0x000fe20000000000 */
[----:B------:R-:W-:Y:S01]  /*15b00*/  UMOV UR26, 0x0 ;  /* 0x00000000001a7882 */ /* 0x000fe20000000000 */
[----:B------:R-:W-:Y:S01]  /*15b10*/  UMOV UR27, 0x8208010 ;  /* 0x08208010001b7882 */ /* 0x000fe20000000000 */
[----:B------:R-:W-:Y:S01]  /*15b20*/  UMOV UR32, 0x0 ;  /* 0x0000000000207882 */ /* 0x000fe20000000000 */
[----:B------:R-:W-:Y:S01]  /*15b30*/  UMOV UR33, 0x8208010 ;  /* 0x0820801000217882 */ /* 0x000fe20000000000 */
[----:B------:R1:W-:Y:S01]  /*15b40*/  UTCQMMA gdesc[UR14], gdesc[UR6], tmem[UR8], tmem[UR20], idesc[UR21], !UPT ;  /* 0x00ff14060e0075ea */ /* 0x0003e2000f800308 */
[----:B------:R-:W-:Y:S01]  /*15b50*/  UMOV UR18, 0x0 ;  /* 0x0000000000127882 */ /* 0x000fe20000000000 */
[----:B------:R-:W-:Y:S01]  /*15b60*/  UMOV UR19, 0x8208010 ;  /* 0x0820801000137882 */ /* 0x000fe20000000000 */
[----:B------:R1:W-:Y:S01]  /*15b70*/  UTCQMMA gdesc[UR48], gdesc[UR4], tmem[UR8], tmem[UR26], idesc[UR27], UPT ;  /* 0x00ff1a04300075ea */ /* 0x0003e2000b800308 */
        /* <DEDUP_REMOVED lines=12> */
[----:B------:R1:W-:Y:S01]  /*15c40*/  UTCQMMA gdesc[UR42], gdesc[UR6], tmem[UR44], tmem[UR22], idesc[UR23], !UPT ;  /* 0x00ff16062a0075ea */ /* 0x0003e2000f80032c */
[----:B------:R1:W-:Y:S01]  /*15c50*/  UTCQMMA gdesc[UR46], gdesc[UR4], tmem[UR52], tmem[UR54], idesc[UR55], UPT ;  /* 0x00ff36042e0075ea */ /* 0x0003e2000b800334 */
[----:B------:R1:W-:Y:S01]  /*15c60*/  UTCBAR [UR45], URZ ;  /* 0x000000ff2d0073e9 */ /* 0x0003e200080000ff */
[----:B------:R-:W-:Y:S01]  /*15c70*/  NOP ;  /* 0x0000000000007918 */ /* 0x000fe20000000000 */
.L_x_6:
[----:B-1----:R-:W-:Y:S01]  /*15c80*/  UMOV UR4, URZ ;  /* 0x000000ff00047c82 */ /* 0x002fe20008000000 */
[----:B------:R-:W-:Y:S05]  /*15c90*/  @!P3 BRA `(.L_x_7) ;  /* 0x0000013800bcb947 */ /* 0x000fea0003800000 */
[----:B0-----:R-:W-:Y:S01]  /*15ca0*/  SHF.R.S32.HI R9, RZ, 0x1f, R71 ;  /* 0x0000001fff097819 */ /* 0x001fe20000011447 */
[----:B------:R-:W-:Y:S01]  /*15cb0*/  UIADD3 UR4, UPT, UPT, UR9, 0x8000, URZ ;  /* 0x0000800009047890 */ /* 0x000fe2000fffe0ff */
[----:B------:R-:W-:Y:S01]  /*15cc0*/  IMAD.MOV.U32 R10, RZ, RZ, RZ ;  /* 0x000000ffff0a7224 */ /* 0x000fe200078e00ff */
[----:B------:R-:W-:Y:S01]  /*15cd0*/  UMOV UR5, URZ ;  /* 0x000000ff00057c82 */ /* 0x000fe20008000000 */
[----:B------:R-:W-:Y:S01]  /*15ce0*/  LEA.HI R9, R9, R71, RZ, 0x6 ;  /* 0x0000004709097211 */ /* 0x000fe200078f30ff */
[----:B------:R-:W-:Y:S02]  /*15cf0*/  USHF.R.U32.HI UR16, URZ, 0x4, UR4 ;  /* 0x00000004ff107899 */ /* 0x000fe40008011604 */
[----:B------:R-:W-:Y:S01]  /*15d00*/  UIADD3 UR4, UPT, UPT, UR9, 0x12000, URZ ;  /* 0x0001200009047890 */ /* 0x000fe2000fffe0ff */
[----:B------:R-:W-:Y:S01]  /*15d10*/  SHF.R.S32.HI R9, RZ, 0x6, R9 ;  /* 0x00000006ff097819 */ /* 0x000fe20000011409 */
[----:B------:R-:W-:Y:S02]  /*15d20*/  USGXT.U32 UR16, UR16, 0xe ;  /* 0x0000000e1010789a */ /* 0x000fe40008000000 */
[----:B------:R-:W-:Y:S01]  /*15d30*/  USHF.R.U32.HI UR4, URZ, 0x4, UR4 ;  /* 0x00000004ff047899 */ /* 0x000fe20008011604 */
[----:B------:R-:W-:Y:S01]  /*15d40*/  VIMNMX R9, PT, PT, R9, 0x2, !PT ;  /* 0x0000000209097848 */ /* 0x000fe20007fe0100 */
[----:B------:R-:W-:-:S02]  /*15d50*/  UIADD3 UR26, UP1, UPT, UR16, 0x100, URZ ;  /* 0x00000100101a7890 */ /* 0x000fc4000ff3e0ff */
[----:B------:R-:W-:Y:S02]  /*15d60*/  USGXT.U32 UR4, UR4, 0xe ;  /* 0x0000000e0404789a */ /* 0x000fe40008000000 */
[----:B------:R-:W-:Y:S01]  /*15d70*/  VIADD R9, R9, 0xfffffffe ;  /* 0xfffffffe09097836 */ /* 0x000fe20000000000 */
[----:B------:R-:W-:Y:S02]  /*15d80*/  USHF.L.U32 UR20, UR12, 0x6, URZ ;  /* 0x000000060c147899 */ /* 0x000fe400080006ff */
[----:B------:R-:W-:Y:S02]  /*15d90*/  USHF.L.U32 UR21, UR13, 0x6, URZ ;  /* 0x000000060d157899 */ /* 0x000fe400080006ff */
[----:B------:R0:W-:Y:S01]  /*15da0*/  STL [R1+0xcd4], R9 ;  /* 0x000cd40901007387 */ /* 0x0001e20000100800 */
[----:B------:R-:W-:Y:S01]  /*15db0*/  UIADD3.X UR27, UPT, UPT, UR5, 0x40004040, URZ, UP1, !UPT ;  /* 0x40004040051b7890 */ /* 0x000fe20008ffe4ff */
[----:B------:R-:W-:Y:S02]  /*15dc0*/  UMOV UR12, 0xfffffffe ;  /* 0xfffffffe000c7882 */ /* 0x000fe40000000000 */
[----:B------:R0:W-:Y:S01]  /*15dd0*/  STL [R1+0xccc], RZ ;  /* 0x000cccff01007387 */ /* 0x0001e20000100800 */
[----:B------:R-:W-:Y:S01]  /*15de0*/  UMOV UR13, 0x7fffbfdf ;  /* 0x7fffbfdf000d7882 */ /* 0x000fe20000000000 */
[----:B------:R-:W-:-:S02]  /*15df0*/  USHF.R.S32.HI UR23, URZ, 0x1f, UR20 ;  /* 0x0000001fff177899 */ /* 0x000fc40008011414 */
[----:B------:R-:W-:Y:S02]  /*15e00*/  USHF.R.S32.HI UR54, URZ, 0x1f, UR21 ;  /* 0x0000001fff367899 */ /* 0x000fe40008011415 */
[----:B------:R-:W-:Y:S02]  /*15e10*/  UIADD3.64 UR12, UPT, UPT, UR4, -UR12, URZ ;  /* 0x8000000c040c7297 */ /* 0x000fe4000fffe0ff */
[----:B------:R-:W-:Y:S02]  /*15e20*/  UIADD3.64 UR28, UPT, UPT, UR26, 0x100, URZ ;  /* 0x000001001a1c7897 */ /* 0x000fe4000fffe0ff */
[----:B------:R-:W-:Y:S02]  /*15e30*/  UIADD3.64 UR30, UPT, UPT, UR26, 0x200, URZ ;  /* 0x000002001a1e7897 */ /* 0x000fe4000fffe0ff */
[----:B------:R-:W-:Y:S02]  /*15e40*/  UIADD3.64 UR32, UPT, UPT, UR26, 0x300, URZ ;  /* 0x000003001a207897 */ /* 0x000fe4000fffe0ff */
[----:B------:R-:W-:-:S02]  /*15e50*/  UIADD3.64 UR34, UPT, UPT, UR26, 0x400, URZ ;  /* 0x000004001a227897 */ /* 0x000fc4000fffe0ff */
[----:B------:R-:W-:Y:S02]  /*15e60*/  UIADD3.64 UR36, UPT, UPT, UR26, 0x500, URZ ;  /* 0x000005001a247897 */ /* 0x000fe4000fffe0ff */
[----:B------:R-:W-:Y:S01]  /*15e70*/  UIADD3.64 UR38, UPT, UPT, UR26, 0x600, URZ ;  /* 0x000006001a267897 */ /* 0x000fe2000fffe0ff */
[----:B------:R-:W-:Y:S01]  /*15e80*/  UMOV UR22, 0x1 ;  /* 0x0000000100167882 */ /* 0x000fe20000000000 */
[----:B------:R-:W-:Y:S01]  /*15e90*/  UMOV UR14, UR4 ;  /* 0x00000004000e7c82 */ /* 0x000fe20008000000 */
[----:B0-----:R-:W-:-:S09]  /*15ea0*/  UMOV UR15, 0x80004020 ;  /* 0x80004020000f7882 */ /* 0x001fd20000000000 */
.L_x_10:
[----:B------:R-:W2:Y:S04]  /*15eb0*/  LDL.LU R25, [R1+0x3f8] ;  /* 0x0003f80001197983 */ /* 0x000ea80000300800 */
[----:B------:R-:W3:Y:S04]  /*15ec0*/  LDL.LU R24, [R1+0x624] ;  /* 0x0006240001187983 */ /* 0x000ee80000300800 */
        /* <DEDUP_REMOVED lines=9> */
[----:B-1----:R-:W4:Y:S04]  /*15f60*/  LDL.LU R9, [R1+0x3ec] ;  /* 0x0003ec0001097983 */ /* 0x002f280000300800 */
[----:B------:R-:W4:Y:S04]  /*15f70*/  LDL.LU R16, [R1+0x600] ;  /* 0x0006000001107983 */ /* 0x000f280000300800 */
[----:B------:R-:W4:Y:S04]  /*15f80*/  LDL.LU R14, [R1+0x3e8] ;  /* 0x0003e800010e7983 */ /* 0x000f280000300800 */
[----:B------:R-:W4:Y:S01]  /*15f90*/  LDL.LU R15, [R1+0x5f8] ;  /* 0x0005f800010f7983 */ /* 0x000f220000300800 */
[----:B------:R-:W-:Y:S01]  /*15fa0*/  IMAD.U32 R10, R10, -0x80000000, RZ ;  /* 0x800000000a0a7824 */ /* 0x000fe200078e00ff */
[----:B--2---:R-:W-:-:S02]  /*15fb0*/  IADD3 R25, P3, PT, R25, UR21, RZ ;  /* 0x0000001519197c10 */ /* 0x004fc4000ff7e0ff */
[----:B---3--:R-:W-:-:S03]  /*15fc0*/  IADD3 R24, P4, PT, R24, UR21, RZ ;  /* 0x0000001518187c10 */ /* 0x008fc6000ff9e0ff */
[----:B------:R-:W-:Y:S01]  /*15fd0*/  STL [R1+0x3f8], R25 ;  /* 0x0003f81901007387 */ /* 0x000fe20000100800 */
[----:B----4-:R-:W-:-:S03]  /*15fe0*/  IADD3 R23, P5, PT, R23, UR21, RZ ;  /* 0x0000001517177c10 */ /* 0x010fc6000ffbe0ff */
[----:B------:R-:W-:Y:S01]  /*15ff0*/  STL [R1+0x624], R24 ;  /* 0x0006241801007387 */ /* 0x000fe20000100800 */
[----:B------:R-:W-:-:S03]  /*16000*/  IADD3 R22, P6, PT, R22, UR21, RZ ;  /* 0x0000001516167c10 */ /* 0x000fc6000ffde0ff */
[----:B------:R-:W-:Y:S01]  /*16010*/  STL [R1+0x620], R23 ;  /* 0x0006201701007387 */ /* 0x000fe20000100800 */
[----:B------:R-:W-:-:S03]  /*16020*/  IADD3 R21, P1, PT, R21, UR21, RZ ;  /* 0x0000001515157c10 */ /* 0x000fc6000ff3e0ff */
[----:B------:R-:W-:Y:S01]  /*16030*/  STL [R1+0x61c], R22 ;  /* 0x00061c1601007387 */ /* 0x000fe20000100800 */
[----:B------:R-:W-:-:S03]  /*16040*/  IADD3.X R20, PT, PT, R20, UR54, RZ, P3, !PT ;  /* 0x0000003614147c10 */ /* 0x000fc60009ffe4ff */
[----:B------:R-:W-:Y:S01]  /*16050*/  STL [R1+0x618], R21 ;  /* 0x0006181501007387 */ /* 0x000fe20000100800 */
[----:B------:R-:W-:-:S03]  /*16060*/  IADD3 R19, P3, PT, R19, UR21, RZ ;  /* 0x0000001513137c10 */ /* 0x000fc6000ff7e0ff */
[----:B------:R-:W-:Y:S01]  /*16070*/  STL [R1+0x3e4], R20 ;  /* 0x0003e41401007387 */ /* 0x000fe20000100800 */
[----:B------:R-:W-:-:S03]  /*16080*/  IADD3.X R18, PT, PT, R18, UR54, RZ, P4, !PT ;  /* 0x0000003612127c10 */ /* 0x000fc6000a7fe4ff */
[----:B------:R-:W-:Y:S01]  /*16090*/  STL [R1+0x614], R19 ;  /* 0x0006141301007387 */ /* 0x000fe20000100800 */
[----:B------:R-:W-:-:S03]  /*160a0*/  IADD3 R17, P4, PT, R17, UR21, RZ ;  /* 0x0000001511117c10 */ /* 0x000fc6000ff9e0ff */
[----:B------:R-:W2:Y:S01]  /*160b0*/  LDL.LU R36, [R1+0x3e0] ;  /* 0x0003e00001247983 */ /* 0x000ea20000300800 */
[----:B------:R-:W-:-:S03]  /*160c0*/  IADD3.X R13, PT, PT, R13, UR54, RZ, P5, !PT ;  /* 0x000000360d0d7c10 */ /* 0x000fc6000affe4ff */
[----:B------:R-:W-:Y:S01]  /*160d0*/  STL [R1+0x3f4], R18 ;  /* 0x0003f41201007387 */ /* 0x000fe20000100800 */
[----:B------:R-:W-:-:S03]  /*160e0*/  IADD3 R12, P5, PT, R12, UR21, RZ ;  /* 0x000000150c0c7c10 */ /* 0x000fc6000ffbe0ff */
[----:B------:R0:W-:Y:S04]  /*160f0*/  STL [R1+0x3f0], R13 ;  /* 0x0003f00d01007387 */ /* 0x0001e80000100800 */
[----:B------:R-:W-:Y:S04]  /*16100*/  STL [R1+0x610], R17 ;  /* 0x0006101101007387 */ /* 0x000fe80000100800 */
[----:B0-----:R-:W3:Y:S04]  /*16110*/  LDL.LU R13, [R1+0x5f0] ;  /* 0x0005f000010d7983 */ /* 0x001ee80000300800 */
[----:B------:R0:W-:Y:S04]  /*16120*/  STL [R1+0x608], R12 ;  /* 0x0006080c01007387 */ /* 0x0001e80000100800 */
[----:B0-----:R-:W4:Y:S01]  /*16130*/  LDL.LU R12, [R1+0x60c] ;  /* 0x00060c00010c7983 */ /* 0x001f220000300800 */
[----:B------:R-:W-:-:S02]  /*16140*/  IADD3.X R9, PT, PT, R9, UR54, RZ, P6, !PT ;  /* 0x0000003609097c10 */ /* 0x000fc4000b7fe4ff */
[----:B------:R-:W-:-:S03]  /*16150*/  IADD3 R16, P6, PT, R16, UR21, RZ ;  /* 0x0000001510107c10 */ /* 0x000fc6000ffde0ff */
[----:B------:R0:W-:Y:S01]  /*16160*/  STL [R1+0x3ec], R9 ;  /* 0x0003ec0901007387 */ /* 0x0001e20000100800 */
[----:B------:R-:W-:Y:S02]  /*16170*/  IADD3.X R14, PT, PT, R14, UR54, RZ, P1, !PT ;  /* 0x000000360e0e7c10 */ /* 0x000fe40008ffe4ff */
[----:B------:R-:W-:Y:S01]  /*16180*/  IADD3 R15, P1, PT, R15, UR21, RZ ;  /* 0x000000150f0f7c10 */ /* 0x000fe2000ff3e0ff */
[----:B0-----:R-:W4:Y:S04]  /*16190*/  LDL.LU R9, [R1+0x5e8] ;  /* 0x0005e80001097983 */ /* 0x001f280000300800 */
[----:B------:R0:W-:Y:S04]  /*161a0*/  STL [R1+0x600], R16 ;  /* 0x0006001001007387 */ /* 0x0001e80000100800 */
[----:B0-----:R-:W4:Y:S04]  /*161b0*/  LDL.LU R16, [R1+0x604] ;  /* 0x0006040001107983 */ /* 0x001f280000300800 */
[----:B------:R0:W-:Y:S04]  /*161c0*/  STL [R1+0x3e8], R14 ;  /* 0x0003e80e01007387 */ /* 0x0001e80000100800 */
[----:B0-----:R-:W4:Y:S04]  /*161d0*/  LDL.LU R14, [R1+0x5e0] ;  /* 0x0005e000010e7983 */ /* 0x001f280000300800 */
[----:B------:R-:W4:Y:S04]  /*161e0*/  LDL.LU R35, [R1+0x5fc] ;  /* 0x0005fc0001237983 */ /* 0x000f280000300800 */
[----:B------:R-:W4:Y:S04]  /*161f0*/  LDL.LU R34, [R1+0x5d8] ;  /* 0x0005d80001227983 */ /* 0x000f280000300800 */
[----:B------:R-:W4:Y:S04]  /*16200*/  LDL.LU R33, [R1+0x5f4] ;  /* 0x0005f40001217983 */ /* 0x000f280000300800 */
[----:B------:R0:W-:Y:S04]  /*16210*/  STL [R1+0x5f8], R15 ;  /* 0x0005f80f01007387 */ /* 0x0001e80000100800 */
        /* <DEDUP_REMOVED lines=16> */
[----:B0-----:R-:W4:Y:S01]  /*16320*/  LDL.LU R15, [R1+0x590] ;  /* 0x00059000010f7983 */ /* 0x001f220000300800 */
[----:B--2---:R-:W-:-:S02]  /*16330*/  IADD3.X R36, PT, PT, R36, UR54, RZ, P3, !PT ;  /* 0x0000003624247c10 */ /* 0x004fc40009ffe4ff */
[----:B---3--:R-:W-:-:S05]  /*16340*/  IADD3 R13, P3, PT, R13, UR21, RZ ;  /* 0x000000150d0d7c10 */ /* 0x008fca000ff7e0ff */
[----:B------:R0:W-:Y:S01]  /*16350*/  STL [R1+0x5f0], R13 ;  /* 0x0005f00d01007387 */ /* 0x0001e20000100800 */
[----:B----4-:R-:W-:-:S03]  /*16360*/  IADD3.X R12, PT, PT, R12, UR54, RZ, P4, !PT ;  /* 0x000000360c0c7c10 */ /* 0x010fc6000a7fe4ff */
[----:B0-----:R-:W2:Y:S04]  /*16370*/  LDL.LU R13, [R1+0x5ac] ;  /* 0x0005ac00010d7983 */ /* 0x001ea80000300800 */
[----:B------:R-:W-:Y:S04]  /*16380*/  STL [R1+0x3e0], R36 ;  /* 0x0003e02401007387 */ /* 0x000fe80000100800 */
[----:B------:R0:W-:Y:S04]  /*16390*/  STL [R1+0x60c], R12 ;  /* 0x00060c0c01007387 */ /* 0x0001e80000100800 */
[----:B0-----:R-:W3:Y:S01]  /*163a0*/  LDL.LU R12, [R1+0x588] ;  /* 0x00058800010c7983 */ /* 0x001ee20000300800 */
[----:B------:R-:W-:-:S05]  /*163b0*/  IADD3 R9, P4, PT, R9, UR21, RZ ;  /* 0x0000001509097c10 */ /* 0x000fca000ff9e0ff */
[----:B------:R0:W-:Y:S01]  /*163c0*/  STL [R1+0x5e8], R9 ;  /* 0x0005e80901007387 */ /* 0x0001e20000100800 */
[----:B------:R-:W-:-:S03]  /*163d0*/  IADD3.X R16, PT, PT, R16, UR54, RZ, P5, !PT ;  /* 0x0000003610107c10 */ /* 0x000fc6000affe4ff */
[----:B0-----:R-:W4:Y:S04]  /*163e0*/  LDL.LU R9, [R1+0x5a4] ;  /* 0x0005a40001097983 */ /* 0x001f280000300800 */
[----:B------:R0:W-:Y:S01]  /*163f0*/  STL [R1+0x604], R16 ;  /* 0x0006041001007387 */ /* 0x0001e20000100800 */
[----:B------:R-:W-:Y:S02]  /*16400*/  IADD3 R14, P5, PT, R14, UR21, RZ ;  /* 0x000000150e0e7c10 */ /* 0x000fe4000ffbe0ff */
[----:B------:R-:W-:Y:S01]  /*16410*/  IADD3.X R35, PT, PT, R35, UR54, RZ, P6, !PT ;  /* 0x0000003623237c10 */ /* 0x000fe2000b7fe4ff */
[----:B0-----:R-:W4:Y:S01]  /*16420*/  LDL.LU R16, [R1+0x580] ;  /* 0x0005800001107983 */ /* 0x001f220000300800 */
[----:B------:R-:W-:-:S03]  /*16430*/  IADD3 R34, P6, PT, R34, UR21, RZ ;  /* 0x0000001522227c10 */ /* 0x000fc6000ffde0ff */
[----:B------:R0:W-:Y:S01]  /*16440*/  STL [R1+0x5e0], R14 ;  /* 0x0005e00e01007387 */ /* 0x0001e20000100800 */
[----:B------:R-:W-:-:S03]  /*16450*/  IADD3.X R33, PT, PT, R33, UR54, RZ, P1, !PT ;  /* 0x0000003621217c10 */ /* 0x000fc60008ffe4ff */
[----:B0-----:R-:W4:Y:S01]  /*16460*/  LDL.LU R14, [R1+0x59c] ;  /* 0x00059c00010e7983 */ /* 0x001f220000300800 */
        /* <DEDUP_REMOVED lines=33> */
[----:B------:R-:W-:Y:S04]  /*16680*/  STL [R1+0x5bc], R19 ;  /* 0x0005bc1301007387 */ /* 0x000fe80000100800 */
[----:B------:R-:W4:Y:S04]  /*16690*/  LDL.LU R36, [R1+0x578] ;  /* 0x0005780001247983 */ /* 0x000f280000300800 */
[----:B------:R-:W-:Y:S04]  /*166a0*/  STL [R1+0x598], R18 ;  /* 0x0005981201007387 */ /* 0x000fe80000100800 */
[----:B------:R0:W-:Y:S04]  /*166b0*/  STL [R1+0x590], R15 ;  /* 0x0005900f01007387 */ /* 0x0001e80000100800 */
[----:B------:R-:W-:Y:S04]  /*166c0*/  STL [R1+0x5b4], R17 ;  /* 0x0005b41101007387 */ /* 0x000fe80000100800 */
[----:B0-----:R-:W4:Y:S01]  /*166d0*/  LDL.LU R15, [R1+0x594] ;  /* 0x00059400010f7983 */ /* 0x001f220000300800 */
[----:B--2---:R-:W-:-:S05]  /*166e0*/  IADD3.X R13, PT, PT, R13, UR54, RZ, P6, !PT ;  /* 0x000000360d0d7c10 */ /* 0x004fca000b7fe4ff */
[----:B------:R0:W-:Y:S04]  /*166f0*/  STL [R1+0x5ac], R13 ;  /* 0x0005ac0d01007387 */ /* 0x0001e80000100800 */
[----:B0-----:R-:W2:Y:S01]  /*16700*/  LDL.LU R13, [R1+0x570] ;  /* 0x00057000010d7983 */ /* 0x001ea20000300800 */
[----:B---3--:R-:W-:-:S05]  /*16710*/  IADD3 R12, P6, PT, R12, UR21, RZ ;  /* 0x000000150c0c7c10 */ /* 0x008fca000ffde0ff */
[----:B------:R0:W-:Y:S04]  /*16720*/  STL [R1+0x588], R12 ;  /* 0x0005880c01007387 */ /* 0x0001e80000100800 */
[----:B0-----:R-:W3:Y:S01]  /*16730*/  LDL.LU R12, [R1+0x58c] ;  /* 0x00058c00010c7983 */ /* 0x001ee20000300800 */
[----:B----4-:R-:W-:-:S05]  /*16740*/  IADD3.X R9, PT, PT, R9, UR54, RZ, P1, !PT ;  /* 0x0000003609097c10 */ /* 0x010fca0008ffe4ff */
[----:B------:R0:W-:Y:S01]  /*16750*/  STL [R1+0x5a4], R9 ;  /* 0x0005a40901007387 */ /* 0x0001e20000100800 */
[----:B------:R-:W-:-:S03]  /*16760*/  IADD3 R16, P1, PT, R16, UR21, RZ ;  /* 0x0000001510107c10 */ /* 0x000fc6000ff3e0ff */
[----:B0-----:R-:W4:Y:S04]  /*16770*/  LDL.LU R9, [R1+0x568] ;  /* 0x0005680001097983 */ /* 0x001f280000300800 */
[----:B------:R0:W-:Y:S01]  /*16780*/  STL [R1+0x580], R16 ;  /* 0x0005801001007387 */ /* 0x0001e20000100800 */
[----:B------:R-:W-:-:S03]  /*16790*/  IADD3.X R14, PT, PT, R14, UR54, RZ, P3, !PT ;  /* 0x000000360e0e7c10 */ /* 0x000fc60009ffe4ff */
        /* <DEDUP_REMOVED lines=22> */
[----:B------:R-:W-:-:S02]  /*16900*/  IADD3 R36, P3, PT, R36, UR21, RZ ;  /* 0x0000001524247c10 */ /* 0x000fc4000ff7e0ff */
[----:B------:R-:W-:-:S05]  /*16910*/  IADD3.X R15, PT, PT, R15, UR54, RZ, P4, !PT ;  /* 0x000000360f0f7c10 */ /* 0x000fca000a7fe4ff */
[----:B------:R0:W-:Y:S04]  /*16920*/  STL [R1+0x594], R15 ;  /* 0x0005940f01007387 */ /* 0x0001e80000100800 */
[----:B0-----:R-:W4:Y:S04]  /*16930*/  LDL.LU R15, [R1+0x510] ;  /* 0x00051000010f7983 */ /* 0x001f280000300800 */
[----:B------:R-:W-:Y:S01]  /*16940*/  STL [R1+0x578], R36 ;  /* 0x0005782401007387 */ /* 0x000fe20000100800 */
[----:B--2---:R-:W-:-:S05]  /*16950*/  IADD3 R13, P4, PT, R13, UR21, RZ ;  /* 0x000000150d0d7c10 */ /* 0x004fca000ff9e0ff */
[----:B------:R0:W-:Y:S04]  /*16960*/  STL [R1+0x570], R13 ;  /* 0x0005700d01007387 */ /* 0x0001e80000100800 */
[----:B0-----:R-:W2:Y:S01]  /*16970*/  LDL.LU R13, [R1+0x52c] ;  /* 0x00052c00010d7983 */ /* 0x001ea20000300800 */
[----:B---3--:R-:W-:-:S05]  /*16980*/  IADD3.X R12, PT, PT, R12, UR54, RZ, P5, !PT ;  /* 0x000000360c0c7c10 */ /* 0x008fca000affe4ff */
[----:B------:R0:W-:Y:S04]  /*16990*/  STL [R1+0x58c], R12 ;  /* 0x00058c0c01007387 */ /* 0x0001e80000100800 */
[----:B0-----:R-:W3:Y:S01]  /*169a0*/  LDL.LU R12, [R1+0x508] ;  /* 0x00050800010c7983 */ /* 0x001ee20000300800 */
[----:B----4-:R-:W-:-:S05]  /*169b0*/  IADD3 R9, P5, PT, R9, UR21, RZ ;  /* 0x0000001509097c10 */ /* 0x010fca000ffbe0ff */
[----:B------:R0:W-:Y:S01]  /*169c0*/  STL [R1+0x568], R9 ;  /* 0x0005680901007387 */ /* 0x0001e20000100800 */
[----:B------:R-:W-:-:S03]  /*169d0*/  IADD3.X R16, PT, PT, R16, UR54, RZ, P6, !PT ;  /* 0x0000003610107c10 */ /* 0x000fc6000b7fe4ff */
[----:B0-----:R-:W4:Y:S01]  /*169e0*/  LDL.LU R9, [R1+0x524] ;  /* 0x0005240001097983 */ /* 0x001f220000300800 */
[----:B------:R-:W-:-:S03]  /*169f0*/  IADD3 R35, P6, PT, R35, UR21, RZ ;  /* 0x0000001523237c10 */ /* 0x000fc6000ffde0ff */
[----:B------:R0:W-:Y:S01]  /*16a00*/  STL [R1+0x584], R16 ;  /* 0x0005841001007387 */ /* 0x0001e20000100800 */
[----:B------:R-:W-:Y:S02]  /*16a10*/  IADD3.X R34, PT, PT, R34, UR54, RZ, P1, !PT ;  /* 0x0000003622227c10 */ /* 0x000fe40008ffe4ff */
[----:B------:R-:W-:Y:S01]  /*16a20*/  IADD3 R33, P1, PT, R33, UR21, RZ ;  /* 0x0000001521217c10 */ /* 0x000fe2000ff3e0ff */
[----:B0-----:R-:W4:Y:S01]  /*16a30*/  LDL.LU R16, [R1+0x500] ;  /* 0x0005000001107983 */ /* 0x001f220000300800 */
        /* <DEDUP_REMOVED lines=33> */
[----:B------:R-:W-:Y:S04]  /*16c50*/  STL [R1+0x520], R19 ;  /* 0x0005201301007387 */ /* 0x000fe80000100800 */
[----:B------:R-:W4:Y:S04]  /*16c60*/  LDL.LU R36, [R1+0x51c] ;  /* 0x00051c0001247983 */ /* 0x000f280000300800 */
[----:B------:R-:W-:Y:S04]  /*16c70*/  STL [R1+0x53c], R18 ;  /* 0x00053c1201007387 */ /* 0x000fe80000100800 */
[----:B------:R0:W-:Y:S04]  /*16c80*/  STL [R1+0x534], R14 ;  /* 0x0005340e01007387 */ /* 0x0001e80000100800 */
[----:B------:R-:W-:Y:S01]  /*16c90*/  STL [R1+0x518], R17 ;  /* 0x0005181101007387 */ /* 0x000fe20000100800 */
[----:B------:R-:W-:-:S03]  /*16ca0*/  IADD3 R15, P6, PT, R15, UR21, RZ ;  /* 0x000000150f0f7c10 */ /* 0x000fc6000ffde0ff */
[----:B0-----:R-:W4:Y:S04]  /*16cb0*/  LDL.LU R14, [R1+0x4f8] ;  /* 0x0004f800010e7983 */ /* 0x001f280000300800 */
[----:B------:R0:W-:Y:S04]  /*16cc0*/  STL [R1+0x510], R15 ;  /* 0x0005100f01007387 */ /* 0x0001e80000100800 */
        /* <DEDUP_REMOVED lines=28> */
[----:B------:R-:W4:Y:S01]  /*16e90*/  LDL.LU R19, [R1+0x4c4] ;  /* 0x0004c40001137983 */ /* 0x000f220000300800 */
[----:B------:R-:W-:-:S03]  /*16ea0*/  IADD3.X R36, PT, PT, R36, UR54, RZ, P4, !PT ;  /* 0x0000003624247c10 */ /* 0x000fc6000a7fe4ff */
[----:B------:R-:W4:Y:S04]  /*16eb0*/  LDL.LU R18, [R1+0x4a0] ;  /* 0x0004a00001127983 */ /* 0x000f280000300800 */
[----:B------:R-:W4:Y:S04]  /*16ec0*/  LDL.LU R17, [R1+0x4bc] ;  /* 0x0004bc0001117983 */ /* 0x000f280000300800 */
[----:B0-----:R-:W4:Y:S01]  /*16ed0*/  LDL.LU R16, [R1+0x498] ;  /* 0x0004980001107983 */ /* 0x001f220000300800 */
[----:B------:R-:W-:-:S05]  /*16ee0*/  IADD3 R14, P4, PT, R14, UR21, RZ ;  /* 0x000000150e0e7c10 */ /* 0x000fca000ff9e0ff */
[----:B------:R0:W-:Y:S01]  /*16ef0*/  STL [R1+0x4f8], R14 ;  /* 0x0004f80e01007387 */ /* 0x0001e20000100800 */
[----:B------:R-:W-:-:S03]  /*16f00*/  IADD3.X R15, PT, PT, R15, UR54, RZ, P5, !PT ;  /* 0x000000360f0f7c10 */ /* 0x000fc6000affe4ff */
[----:B0-----:R-:W4:Y:S04]  /*16f10*/  LDL.LU R14, [R1+0x4b4] ;  /* 0x0004b400010e7983 */ /* 0x001f280000300800 */
[----:B------:R-:W-:Y:S04]  /*16f20*/  STL [R1+0x51c], R36 ;  /* 0x00051c2401007387 */ /* 0x000fe80000100800 */
[----:B------:R0:W-:Y:S04]  /*16f30*/  STL [R1+0x514], R15 ;  /* 0x0005140f01007387 */ /* 0x0001e80000100800 */
[----:B0-----:R-:W4:Y:S01]  /*16f40*/  LDL.LU R15, [R1+0x490] ;  /* 0x00049000010f7983 */ /* 0x001f220000300800 */
[----:B--2---:R-:W-:-:S05]  /*16f50*/  IADD3 R13, P5, PT, R13, UR21, RZ ;  /* 0x000000150d0d7c10 */ /* 0x004fca000ffbe0ff */
[----:B------:R0:W-:Y:S04]  /*16f60*/  STL [R1+0x4f0], R13 ;  /* 0x0004f00d01007387 */ /* 0x0001e80000100800 */
[----:B0-----:R-:W2:Y:S01]  /*16f70*/  LDL.LU R13, [R1+0x4ac] ;  /* 0x0004ac00010d7983 */ /* 0x001ea20000300800 */
[----:B---3--:R-:W-:-:S05]  /*16f80*/  IADD3.X R12, PT, PT, R12, UR54, RZ, P6, !PT ;  /* 0x000000360c0c7c10 */ /* 0x008fca000b7fe4ff */
[----:B------:R0:W-:Y:S04]  /*16f90*/  STL [R1+0x50c], R12 ;  /* 0x00050c0c01007387 */ /* 0x0001e80000100800 */
[----:B0-----:R-:W3:Y:S01]  /*16fa0*/  LDL.LU R12, [R1+0x488] ;  /* 0x00048800010c7983 */ /* 0x001ee20000300800 */
[----:B----4-:R-:W-:Y:S02]  /*16fb0*/  IADD3 R9, P6, PT, R9, UR21, RZ ;  /* 0x0000001509097c10 */ /* 0x010fe4000ffde0ff */
[----:B------:R-:W-:-:S03]  /*16fc0*/  IADD3.X R35, PT, PT, R35, UR54, RZ, P1, !PT ;  /* 0x0000003623237c10 */ /* 0x000fc60008ffe4ff */
[----:B------:R0:W-:Y:S01]  /*16fd0*/  STL [R1+0x4e8], R9 ;  /* 0x0004e80901007387 */ /* 0x0001e20000100800 */
[----:B------:R-:W-:Y:S02]  /*16fe0*/  IADD3 R34, P1, PT, R34, UR21, RZ ;  /* 0x0000001522227c10 */ /* 0x000fe4000ff3e0ff */
[----:B------:R-:W-:Y:S01]  /*16ff0*/  IADD3.X R33, PT, PT, R33, UR54, RZ, P3, !PT ;  /* 0x0000003621217c10 */ /* 0x000fe20009ffe4ff */
        /* <DEDUP_REMOVED lines=38> */
[----:B------:R-:W-:Y:S01]  /*17260*/  STL [R1+0x4bc], R17 ;  /* 0x0004bc1101007387 */ /* 0x000fe20000100800 */
[----:B------:R-:W-:-:S03]  /*17270*/  IADD3.X R14, PT, PT, R14, UR54, RZ, P1, !PT ;  /* 0x000000360e0e7c10 */ /* 0x000fc60008ffe4ff */
[----:B0-----:R-:W4:Y:S04]  /*17280*/  LDL.LU R16, [R1+0x49c] ;  /* 0x00049c0001107983 */ /* 0x001f280000300800 */
[----:B------:R0:W-:Y:S04]  /*17290*/  STL [R1+0x4b4], R14 ;  /* 0x0004b40e01007387 */ /* 0x0001e80000100800 */
[----:B0-----:R-:W4:Y:S01]  /*172a0*/  LDL.LU R14, [R1+0x478] ;  /* 0x00047800010e7983 */ /* 0x001f220000300800 */
[----:B------:R-:W-:-:S05]  /*172b0*/  IADD3 R15, P1, PT, R15, UR21, RZ ;  /* 0x000000150f0f7c10 */ /* 0x000fca000ff3e0ff */
        /* <DEDUP_REMOVED lines=8> */
[----:B----4-:R-:W-:-:S03]  /*17340*/  IADD3.X R9, PT, PT, R9, UR54, RZ, P4, !PT ;  /* 0x0000003609097c10 */ /* 0x010fc6000a7fe4ff */
        /* <DEDUP_REMOVED lines=19> */
[----:B------:R-:W-:-:S03]  /*17480*/  IADD3 R36, P4, PT, R36, UR21, RZ ;  /* 0x0000001524247c10 */ /* 0x000fc6000ff9e0ff */
[----:B------:R-:W4:Y:S04]  /*17490*/  LDL.LU R17, [R1+0x420] ;  /* 0x0004200001117983 */ /* 0x000f280000300800 */
[----:B0-----:R-:W4:Y:S01]  /*174a0*/  LDL.LU R9, [R1+0x43c] ;  /* 0x00043c0001097983 */ /* 0x001f220000300800 */
[----:B------:R-:W-:-:S05]  /*174b0*/  IADD3.X R16, PT, PT, R16, UR54, RZ, P5, !PT ;  /* 0x0000003610107c10 */ /* 0x000fca000affe4ff */
[----:B------:R0:W-:Y:S01]  /*174c0*/  STL [R1+0x49c], R16 ;  /* 0x00049c1001007387 */ /* 0x0001e20000100800 */
[----:B------:R-:W-:-:S03]  /*174d0*/  IADD3 R14, P5, PT, R14, UR21, RZ ;  /* 0x000000150e0e7c10 */ /* 0x000fc6000ffbe0ff */
[----:B0-----:R-:W4:Y:S04]  /*174e0*/  LDL.LU R16, [R1+0x418] ;  /* 0x0004180001107983 */ /* 0x001f280000300800 */
[----:B------:R-:W-:Y:S04]  /*174f0*/  STL [R1+0x480], R36 ;  /* 0x0004802401007387 */ /* 0x000fe80000100800 */
[----:B------:R0:W-:Y:S01]  /*17500*/  STL [R1+0x478], R14 ;  /* 0x0004780e01007387 */ /* 0x0001e20000100800 */
[----:B------:R-:W-:-:S03]  /*17510*/  IADD3.X R15, PT, PT, R15, UR54, RZ, P6, !PT ;  /* 0x000000360f0f7c10 */ /* 0x000fc6000b7fe4ff */
[----:B0-----:R-:W4:Y:S04]  /*17520*/  LDL.LU R14, [R1+0x434] ;  /* 0x00043400010e7983 */ /* 0x001f280000300800 */
        /* <DEDUP_REMOVED lines=9> */
[----:B------:R-:W-:Y:S02]  /*175c0*/  IADD3.X R34, PT, PT, R34, UR54, RZ, P3, !PT ;  /* 0x0000003622227c10 */ /* 0x000fe40009ffe4ff */
[----:B------:R-:W-:Y:S02]  /*175d0*/  IADD3 R33, P3, PT, R33, UR21, RZ ;  /* 0x0000001521217c10 */ /* 0x000fe4000ff7e0ff */
[----:B------:R-:W-:Y:S01]  /*175e0*/  IADD3.X R32, PT, PT, R32, UR54, RZ, P4, !PT ;  /* 0x0000003620207c10 */ /* 0x000fe2000a7fe4ff */
        /* <DEDUP_REMOVED lines=41> */
[----:B------:R-:W-:-:S05]  /*17880*/  IADD3.X R14, PT, PT, R14, UR23, RZ, P3, !PT ;  /* 0x000000170e0e7c10 */ /* 0x000fca0009ffe4ff */
[----:B------:R0:W-:Y:S01]  /*17890*/  STL [R1+0x434], R14 ;  /* 0x0004340e01007387 */ /* 0x0001e20000100800 */
[----:B------:R-:W-:-:S03]  /*178a0*/  IADD3 R15, P3, PT, R15, UR20, RZ ;  /* 0x000000140f0f7c10 */ /* 0x000fc6000ff7e0ff */
[----:B0-----:R-:W4:Y:S04]  /*178b0*/  LDL.LU R14, [R1+0x894] ;  /* 0x00089400010e7983 */ /* 0x001f280000300800 */
[----:B------:R0:W-:Y:S04]  /*178c0*/  STL [R1+0x410], R15 ;  /* 0x0004100f01007387 */ /* 0x0001e80000100800 */
[----:B0-----:R-:W4:Y:S01]  /*178d0*/  LDL.LU R15, [R1+0x414] ;  /* 0x00041400010f7983 */ /* 0x001f220000300800 */
[----:B--2---:R-:W-:-:S05]  /*178e0*/  IADD3.X R13, PT, PT, R13, UR23, RZ, P4, !PT ;  /* 0x000000170d0d7c10 */ /* 0x004fca000a7fe4ff */
[----:B------:R0:W-:Y:S04]  /*178f0*/  STL [R1+0x42c], R13 ;  /* 0x00042c0d01007387 */ /* 0x0001e80000100800 */
[----:B0-----:R-:W2:Y:S01]  /*17900*/  LDL.LU R13, [R1+0x88c] ;  /* 0x00088c00010d7983 */ /* 0x001ea20000300800 */
[----:B---3--:R-:W-:-:S03]  /*17910*/  IADD3 R12, P4, PT, R12, UR20, RZ ;  /* 0x000000140c0c7c10 */ /* 0x008fc6000ff9e0ff */
[----:B------:R-:W3:Y:S04]  /*17920*/  LDL.LU R35, [R1+0x40c] ;  /* 0x00040c0001237983 */ /* 0x000ee80000300800 */
[----:B------:R-:W3:Y:S04]  /*17930*/  LDL.LU R34, [R1+0x884] ;  /* 0x0008840001227983 */ /* 0x000ee80000300800 */
[----:B------:R-:W3:Y:S04]  /*17940*/  LDL.LU R33, [R1+0x404] ;  /* 0x0004040001217983 */ /* 0x000ee80000300800 */
[----:B------:R0:W-:Y:S04]  /*17950*/  STL [R1+0x408], R12 ;  /* 0x0004080c01007387 */ /* 0x0001e80000100800 */
[----:B------:R-:W3:Y:S04]  /*17960*/  LDL.LU R32, [R1+0xc7c] ;  /* 0x000c7c0001207983 */ /* 0x000ee80000300800 */
        /* <DEDUP_REMOVED lines=15> */
[----:B0-----:R-:W3:Y:S01]  /*17a60*/  LDL.LU R12, [R1+0xc3c] ;  /* 0x000c3c00010c7983 */ /* 0x001ee20000300800 */
[----:B----4-:R-:W-:-:S02]  /*17a70*/  IADD3.X R36, PT, PT, R36, UR23, RZ, P5, !PT ;  /* 0x0000001724247c10 */ /* 0x010fc4000affe4ff */
[----:B------:R-:W-:-:S05]  /*17a80*/  IADD3 R9, P5, PT, R9, UR20, RZ ;  /* 0x0000001409097c10 */ /* 0x000fca000ffbe0ff */
[----:B------:R0:W-:Y:S01]  /*17a90*/  STL [R1+0x89c], R9 ;  /* 0x00089c0901007387 */ /* 0x0001e20000100800 */
[----:B------:R-:W-:-:S03]  /*17aa0*/  IADD3.X R16, PT, PT, R16, UR23, RZ, P6, !PT ;  /* 0x0000001710107c10 */ /* 0x000fc6000b7fe4ff */
[----:B0-----:R-:W4:Y:S04]  /*17ab0*/  LDL.LU R9, [R1+0xc58] ;  /* 0x000c580001097983 */ /* 0x001f280000300800 */
[----:B------:R-:W-:Y:S04]  /*17ac0*/  STL [R1+0x424], R36 ;  /* 0x0004242401007387 */ /* 0x000fe80000100800 */
[----:B------:R0:W-:Y:S01]  /*17ad0*/  STL [R1+0x41c], R16 ;  /* 0x00041c1001007387 */ /* 0x0001e20000100800 */
[----:B------:R-:W-:-:S03]  /*17ae0*/  IADD3 R14, P6, PT, R14, UR20, RZ ;  /* 0x000000140e0e7c10 */ /* 0x000fc6000ffde0ff */
[----:B0-----:R-:W4:Y:S04]  /*17af0*/  LDL.LU R16, [R1+0xc34] ;  /* 0x000c340001107983 */ /* 0x001f280000300800 */
[----:B------:R0:W-:Y:S01]  /*17b00*/  STL [R1+0x894], R14 ;  /* 0x0008940e01007387 */ /* 0x0001e20000100800 */
[----:B------:R-:W-:-:S03]  /*17b10*/  IADD3.X R15, PT, PT, R15, UR23, RZ, P1, !PT ;  /* 0x000000170f0f7c10 */ /* 0x000fc60008ffe4ff */
[----:B0-----:R-:W4:Y:S04]  /*17b20*/  LDL.LU R14, [R1+0xc50] ;  /* 0x000c5000010e7983 */ /* 0x001f280000300800 */
[----:B------:R0:W-:Y:S04]  /*17b30*/  STL [R1+0x414], R15 ;  /* 0x0004140f01007387 */ /* 0x0001e80000100800 */
[----:B0-----:R-:W4:Y:S01]  /*17b40*/  LDL.LU R15, [R1+0xc2c] ;  /* 0x000c2c00010f7983 */ /* 0x001f220000300800 */
[----:B--2---:R-:W-:Y:S02]  /*17b50*/  IADD3 R13, P1, PT, R13, UR20, RZ ;  /* 0x000000140d0d7c10 */ /* 0x004fe4000ff3e0ff */
[----:B---3--:R-:W-:-:S03]  /*17b60*/  IADD3.X R35, PT, PT, R35, UR23, RZ, P3, !PT ;  /* 0x0000001723237c10 */ /* 0x008fc60009ffe4ff */
[----:B------:R0:W-:Y:S01]  /*17b70*/  STL [R1+0x88c], R13 ;  /* 0x00088c0d01007387 */ /* 0x0001e20000100800 */
[----:B------:R-:W-:Y:S02]  /*17b80*/  IADD3 R34, P3, PT, R34, UR20, RZ ;  /* 0x0000001422227c10 */ /* 0x000fe4000ff7e0ff */
[----:B------:R-:W-:Y:S01]  /*17b90*/  IADD3.X R33, PT, PT, R33, UR23, RZ, P4, !PT ;  /* 0x0000001721217c10 */ /* 0x000fe2000a7fe4ff */
[----:B0-----:R-:W2:Y:S01]  /*17ba0*/  LDL.LU R13, [R1+0xc48] ;  /* 0x000c4800010d7983 */ /* 0x001ea20000300800 */
        /* <DEDUP_REMOVED lines=34> */
[----:B------:R-:W3:Y:S04]  /*17dd0*/  LDL.LU R36, [R1+0xc24] ;  /* 0x000c240001247983 */ /* 0x000ee80000300800 */
[----:B------:R-:W-:Y:S04]  /*17de0*/  STL [R1+0xc44], R18 ;  /* 0x000c441201007387 */ /* 0x000fe80000100800 */
[----:B------:R0:W-:Y:S04]  /*17df0*/  STL [R1+0xc3c], R12 ;  /* 0x000c3c0c01007387 */ /* 0x0001e80000100800 */
[----:B------:R-:W-:Y:S04]  /*17e00*/  STL [R1+0xc60], R17 ;  /* 0x000c601101007387 */ /* 0x000fe80000100800 */
[----:B0-----:R-:W3:Y:S01]  /*17e10*/  LDL.LU R12, [R1+0xc40] ;  /* 0x000c4000010c7983 */ /* 0x001ee20000300800 */
[----:B----4-:R-:W-:-:S05]  /*17e20*/  IADD3.X R9, PT, PT, R9, UR23, RZ, P3, !PT ;  /* 0x0000001709097c10 */ /* 0x010fca0009ffe4ff */
[----:B------:R0:W-:Y:S04]  /*17e30*/  STL [R1+0xc58], R9 ;  /* 0x000c580901007387 */ /* 0x0001e80000100800 */
[----:B0-----:R-:W4:Y:S01]  /*17e40*/  LDL.LU R9, [R1+0xc1c] ;  /* 0x000c1c0001097983 */ /* 0x001f220000300800 */
[----:B------:R-:W-:-:S05]  /*17e50*/  IADD3 R16, P3, PT, R16, UR20, RZ ;  /* 0x0000001410107c10 */ /* 0x000fca000ff7e0ff */
[----:B------:R0:W-:Y:S01]  /*17e60*/  STL [R1+0xc34], R16 ;  /* 0x000c341001007387 */ /* 0x0001e20000100800 */
[----:B------:R-:W-:-:S03]  /*17e70*/  IADD3.X R14, PT, PT, R14, UR23, RZ, P4, !PT ;  /* 0x000000170e0e7c10 */ /* 0x000fc6000a7fe4ff */
[----:B0-----:R-:W4:Y:S04]  /*17e80*/  LDL.LU R16, [R1+0xc38] ;  /* 0x000c380001107983 */ /* 0x001f280000300800 */
[----:B------:R0:W-:Y:S01]  /*17e90*/  STL [R1+0xc50], R14 ;  /* 0x000c500e01007387 */ /* 0x0001e20000100800 */
[----:B------:R-:W-:-:S03]  /*17ea0*/  IADD3 R15, P4, PT, R15, UR20, RZ ;  /* 0x000000140f0f7c10 */ /* 0x000fc6000ff9e0ff */
[----:B0-----:R-:W4:Y:S04]  /*17eb0*/  LDL.LU R14, [R1+0xc14] ;  /* 0x000c1400010e7983 */ /* 0x001f280000300800 */
[----:B------:R0:W-:Y:S04]  /*17ec0*/  STL [R1+0xc2c], R15 ;  /* 0x000c2c0f01007387 */ /* 0x0001e80000100800 */
[----:B0-----:R-:W4:Y:S04]  /*17ed0*/  LDL.LU R15, [R1+0xc30] ;  /* 0x000c3000010f7983 */ /* 0x001f280000300800 */
[----:B------:R-:W4:Y:S04]  /*17ee0*/  LDL.LU R35, [R1+0xc0c] ;  /* 0x000c0c0001237983 */ /* 0x000f280000300800 */
[----:B------:R-:W4:Y:S04]  /*17ef0*/  LDL.LU R34, [R1+0xc28] ;  /* 0x000c280001227983 */ /* 0x000f280000300800 */
[----:B------:R-:W4:Y:S01]  /*17f00*/  LDL.LU R33, [R1+0xc04] ;  /* 0x000c040001217983 */ /* 0x000f220000300800 */
[----:B--2---:R-:W-:-:S05]  /*17f10*/  IADD3.X R13, PT, PT, R13, UR23, RZ, P5, !PT ;  /* 0x000000170d0d7c10 */ /* 0x004fca000affe4ff */
[----:B------:R0:W-:Y:S04]  /*17f20*/  STL [R1+0xc48], R13 ;  /* 0x000c480d01007387 */ /* 0x0001e80000100800 */
[----:B------:R-:W2:Y:S04]  /*17f30*/  LDL.LU R32, [R1+0xc20] ;  /* 0x000c200001207983 */ /* 0x000ea80000300800 */
        /* <DEDUP_REMOVED lines=15> */
[----:B0-----:R-:W2:Y:S01]  /*18030*/  LDL.LU R13, [R1+0xbe0] ;  /* 0x000be000010d7983 */ /* 0x001ea20000300800 */
[----:B---3--:R-:W-:-:S05]  /*18040*/  IADD3.X R12, PT, PT, R12, UR23, RZ, P6, !PT ;  /* 0x000000170c0c7c10 */ /* 0x008fca000b7fe4ff */
[----:B------:R0:W-:Y:S04]  /*18050*/  STL [R1+0xc40], R12 ;  /* 0x000c400c01007387 */ /* 0x0001e80000100800 */
[----:B0-----:R-:W3:Y:S01]  /*18060*/  LDL.LU R12, [R1+0x64c] ;  /* 0x00064c00010c7983 */ /* 0x001ee20000300800 */
[----:B------:R-:W-:Y:S02]  /*18070*/  IADD3 R36, P5, PT, R36, UR20, RZ ;  /* 0x0000001424247c10 */ /* 0x000fe4000ffbe0ff */
[----:B----4-:R-:W-:-:S03]  /*18080*/  IADD3 R9, P6, PT, R9, UR20, RZ ;  /* 0x0000001409097c10 */ /* 0x010fc6000ffde0ff */
[----:B------:R-:W-:Y:S04]  /*18090*/  STL [R1+0xc24], R36 ;  /* 0x000c242401007387 */ /* 0x000fe80000100800 */
[----:B------:R0:W-:Y:S04]  /*180a0*/  STL [R1+0xc1c], R9 ;  /* 0x000c1c0901007387 */ /* 0x0001e80000100800 */
[----:B0-----:R-:W4:Y:S01]  /*180b0*/  LDL.LU R9, [R1+0x668] ;  /* 0x0006680001097983 */ /* 0x001f220000300800 */
[----:B------:R-:W-:-:S05]  /*180c0*/  IADD3.X R16, PT, PT, R16, UR23, RZ, P1, !PT ;  /* 0x0000001710107c10 */ /* 0x000fca0008ffe4ff */
[----:B------:R0:W-:Y:S01]  /*180d0*/  STL [R1+0xc38], R16 ;  /* 0x000c381001007387 */ /* 0x0001e20000100800 */
[----:B------:R-:W-:-:S03]  /*180e0*/  IADD3 R14, P1, PT, R14, UR20, RZ ;  /* 0x000000140e0e7c10 */ /* 0x000fc6000ff3e0ff */
[----:B0-----:R-:W4:Y:S04]  /*180f0*/  LDL.LU R16, [R1+0x644] ;  /* 0x0006440001107983 */ /* 0x001f280000300800 */
[----:B------:R0:W-:Y:S01]  /*18100*/  STL [R1+0xc14], R14 ;  /* 0x000c140e01007387 */ /* 0x0001e20000100800 */
[----:B------:R-:W-:-:S03]  /*18110*/  IADD3.X R15, PT, PT, R15, UR23, RZ, P3, !PT ;  /* 0x000000170f0f7c10 */ /* 0x000fc60009ffe4ff */
[----:B0-----:R-:W4:Y:S01]  /*18120*/  LDL.LU R14, [R1+0x660] ;  /* 0x00066000010e7983 */ /* 0x001f220000300800 */
[----:B------:R-:W-:-:S03]  /*18130*/  IADD3 R35, P3, PT, R35, UR20, RZ ;  /* 0x0000001423237c10 */ /* 0x000fc6000ff7e0ff */
[----:B------:R0:W-:Y:S01]  /*18140*/  STL [R1+0xc30], R15 ;  /* 0x000c300f01007387 */ /* 0x0001e20000100800 */
[----:B------:R-:W-:Y:S02]  /*18150*/  IADD3.X R34, PT, PT, R34, UR23, RZ, P4, !PT ;  /* 0x0000001722227c10 */ /* 0x000fe4000a7fe4ff */
[----:B------:R-:W-:Y:S01]  /*18160*/  IADD3 R33, P4, PT, R33, UR20, RZ ;  /* 0x0000001421217c10 */ /* 0x000fe2000ff9e0ff */
[----:B0-----:R-:W4:Y:S04]  /*18170*/  LDL.LU R15, [R1+0x63c] ;  /* 0x00063c00010f7983 */ /* 0x001f280000300800 */
[----:B------:R-:W-:Y:S04]  /*18180*/  STL [R1+0xc0c], R35 ;  /* 0x000c0c2301007387 */ /* 0x000fe80000100800 */
[----:B------:R-:W-:Y:S04]  /*18190*/  STL [R1+0xc28], R34 ;  /* 0x000c282201007387 */ /* 0x000fe80000100800 */
[----:B------:R-:W-:Y:S01]  /*181a0*/  STL [R1+0xc04], R33 ;  /* 0x000c042101007387 */ /* 0x000fe20000100800 */
[----:B--2---:R-:W-:-:S02]  /*181b0*/  IADD3.X R32, PT, PT, R32, UR23, RZ, P5, !PT ;  /* 0x0000001720207c10 */ /* 0x004fc4000affe4ff */
        /* <DEDUP_REMOVED lines=31> */
[----:B------:R-:W-:Y:S04]  /*183b0*/  STL [R1+0xbe8], R18 ;  /* 0x000be81201007387 */ /* 0x000fe80000100800 */
[----:B------:R0:W-:Y:S04]  /*183c0*/  STL [R1+0xbe0], R13 ;  /* 0x000be00d01007387 */ /* 0x0001e80000100800 */
[----:B------:R-:W-:Y:S04]  /*183d0*/  STL [R1+0x654], R17 ;  /* 0x0006541101007387 */ /* 0x000fe80000100800 */
[----:B0-----:R-:W2:Y:S01]  /*183e0*/  LDL.LU R13, [R1+0x634] ;  /* 0x00063400010d7983 */ /* 0x001ea20000300800 */
[----:B---3--:R-:W-:-:S05]  /*183f0*/  IADD3 R12, P3, PT, R12, UR20, RZ ;  /* 0x000000140c0c7c10 */ /* 0x008fca000ff7e0ff */
[----:B------:R0:W-:Y:S04]  /*18400*/  STL [R1+0x64c], R12 ;  /* 0x00064c0c01007387 */ /* 0x0001e80000100800 */
        /* <DEDUP_REMOVED lines=33> */
[----:B------:R-:W-:-:S05]  /*18620*/  IADD3 R13, P6, PT, R13, UR20, RZ ;  /* 0x000000140d0d7c10 */ /* 0x000fca000ffde0ff */
[----:B------:R0:W-:Y:S04]  /*18630*/  STL [R1+0x634], R13 ;  /* 0x0006340d01007387 */ /* 0x0001e80000100800 */
[----:B0-----:R-:W2:Y:S04]  /*18640*/  LDL.LU R13, [R1+0xbc0] ;  /* 0x000bc000010d7983 */ /* 0x001ea80000300800 */
[----:B------:R-:W-:Y:S01]  /*18650*/  STL [R1+0x658], R36 ;  /* 0x0006582401007387 */ /* 0x000fe20000100800 */
[----:B---3--:R-:W-:-:S05]  /*18660*/  IADD3.X R12, PT, PT, R12, UR23, RZ, P1, !PT ;  /* 0x000000170c0c7c10 */ /* 0x008fca0008ffe4ff */
[----:B------:R0:W-:Y:S04]  /*18670*/  STL [R1+0x650], R12 ;  /* 0x0006500c01007387 */ /* 0x0001e80000100800 */
[----:B0-----:R-:W3:Y:S01]  /*18680*/  LDL.LU R12, [R1+0xb9c] ;  /* 0x000b9c00010c7983 */ /* 0x001ee20000300800 */
[----:B----4-:R-:W-:-:S05]  /*18690*/  IADD3 R9, P1, PT, R9, UR20, RZ ;  /* 0x0000001409097c10 */ /* 0x010fca000ff3e0ff */
[----:B------:R0:W-:Y:S04]  /*186a0*/  STL [R1+0x87c], R9 ;  /* 0x00087c0901007387 */ /* 0x0001e80000100800 */
[----:B0-----:R-:W4:Y:S01]  /*186b0*/  LDL.LU R9, [R1+0xbb8] ;  /* 0x000bb80001097983 */ /* 0x001f220000300800 */
[----:B------:R-:W-:-:S05]  /*186c0*/  IADD3.X R16, PT, PT, R16, UR23, RZ, P3, !PT ;  /* 0x0000001710107c10 */ /* 0x000fca0009ffe4ff */
[----:B------:R0:W-:Y:S01]  /*186d0*/  STL [R1+0x648], R16 ;  /* 0x0006481001007387 */ /* 0x0001e20000100800 */
[----:B------:R-:W-:-:S03]  /*186e0*/  IADD3 R14, P3, PT, R14, UR20, RZ ;  /* 0x000000140e0e7c10 */ /* 0x000fc6000ff7e0ff */
[----:B0-----:R-:W4:Y:S01]  /*186f0*/  LDL.LU R16, [R1+0xb94] ;  /* 0x000b940001107983 */ /* 0x001f220000300800 */
        /* <DEDUP_REMOVED lines=90> */
[----:B------:R0:W-:Y:S04]  /*18ca0*/  STL [R1+0xb7c], R9 ;  /* 0x000b7c0901007387 */ /* 0x0001e80000100800 */
[----:B0-----:R-:W4:Y:S01]  /*18cb0*/  LDL.LU R9, [R1+0x628] ;  /* 0x0006280001097983 */ /* 0x001f220000300800 */
[----:B------:R-:W-:Y:S02]  /*18cc0*/  IADD3.X R16, PT, PT, R16, UR23, RZ, P4, !PT ;  /* 0x0000001710107c10 */ /* 0x000fe4000a7fe4ff */
        /* <DEDUP_REMOVED lines=56> */
[----:B------:R-:W-:-:S03]  /*19050*/  IADD3 R16, P6, PT, R16, UR20, RZ ;  /* 0x0000001410107c10 */ /* 0x000fc6000ffde0ff */
        /* <DEDUP_REMOVED lines=80> */
[----:B------:R-:W-:-:S05]  /*19560*/  IADD3.X R14, PT, PT, R14, UR23, RZ, P5, !PT ;  /* 0x000000170e0e7c10 */ /* 0x000fca000affe4ff */
        /* <DEDUP_REMOVED lines=10> */
[----:B0-----:R-:W3:Y:S04]  /*19610*/  LDL.LU R12, [R1+0xb04] ;  /* 0x000b0400010c7983 */ /* 0x001ee80000300800 */
[----:B------:R-:W3:Y:S01]  /*19620*/  LDL.LU R35, [R1+0xae0] ;  /* 0x000ae00001237983 */ /* 0x000ee20000300800 */
[----:B----4-:R-:W-:-:S03]  /*19630*/  IADD3.X R9, PT, PT, R9, UR23, RZ, P1, !PT ;  /* 0x0000001709097c10 */ /* 0x010fc60008ffe4ff */
        /* <DEDUP_REMOVED lines=23> */
[----:B0-----:R-:W4:Y:S01]  /*197b0*/  LDL.LU R16, [R1+0x72c] ;  /* 0x00072c0001107983 */ /* 0x001f220000300800 */
[----:B------:R-:W-:-:S03]  /*197c0*/  IADD3 R14, P3, PT, R14, UR20, RZ ;  /* 0x000000140e0e7c10 */ /* 0x000fc6000ff7e0ff */
[----:B------:R-:W-:Y:S04]  /*197d0*/  STL [R1+0xaf8], R36 ;  /* 0x000af82401007387 */ /* 0x000fe80000100800 */
[----:B------:R0:W-:Y:S04]  /*197e0*/  STL [R1+0xaf0], R14 ;  /* 0x000af00e01007387 */ /* 0x0001e80000100800 */
[----:B0-----:R-:W4:Y:S01]  /*197f0*/  LDL.LU R14, [R1+0xc98] ;  /* 0x000c9800010e7983 */ /* 0x001f220000300800 */
[----:B------:R-:W-:-:S05]  /*19800*/  IADD3.X R15, PT, PT, R15, UR23, RZ, P4, !PT ;  /* 0x000000170f0f7c10 */ /* 0x000fca000a7fe4ff */
        /* <DEDUP_REMOVED lines=8> */
[----:B------:R-:W-:Y:S02]  /*19890*/  IADD3 R35, P5, PT, R35, UR20, RZ ;  /* 0x0000001423237c10 */ /* 0x000fe4000ffbe0ff */
[----:B----4-:R-:W-:Y:S02]  /*198a0*/  IADD3.X R34, PT, PT, R34, UR23, RZ, P6, !PT ;  /* 0x0000001722227c10 */ /* 0x010fe4000b7fe4ff */
        /* <DEDUP_REMOVED lines=38> */
[----:B------:R-:W-:Y:S04]  /*19b10*/  STL [R1+0x734], R17 ;  /* 0x0007341101007387 */ /* 0x000fe80000100800 */
[----:B0-----:R-:W4:Y:S01]  /*19b20*/  LDL.LU R9, [R1+0x714] ;  /* 0x0007140001097983 */ /* 0x001f220000300800 */
[----:B------:R-:W-:-:S05]  /*19b30*/  IADD3 R16, P5, PT, R16, UR20, RZ ;  /* 0x0000001410107c10 */ /* 0x000fca000ffbe0ff */
[----:B------:R0:W-:Y:S04]  /*19b40*/  STL [R1+0x72c], R16 ;  /* 0x00072c1001007387 */ /* 0x0001e80000100800 */
        /* <DEDUP_REMOVED lines=9> */
[----:B0-----:R-:W2:Y:S04]  /*19be0*/  LDL.LU R13, [R1+0x6f0] ;  /* 0x0006f000010d7983 */ /* 0x001ea80000300800 */
[----:B------:R-:W2:Y:S04]  /*19bf0*/  LDL.LU R35, [R1+0x720] ;  /* 0x0007200001237983 */ /* 0x000ea80000300800 */
[----:B------:R-:W2:Y:S04]  /*19c00*/  LDL.LU R34, [R1+0x83c] ;  /* 0x00083c0001227983 */ /* 0x000ea80000300800 */
[----:B------:R-:W2:Y:S01]  /*19c10*/  LDL.LU R33, [R1+0x718] ;  /* 0x0007180001217983 */ /* 0x000ea20000300800 */
[----:B---3--:R-:W-:-:S05]  /*19c20*/  IADD3 R12, P1, PT, R12, UR20, RZ ;  /* 0x000000140c0c7c10 */ /* 0x008fca000ff3e0ff */
        /* <DEDUP_REMOVED lines=20> */
[----:B------:R0:W-:Y:S04]  /*19d70*/  STL [R1+0x714], R9 ;  /* 0x0007140901007387 */ /* 0x0001e80000100800 */
[----:B0-----:R-:W4:Y:S01]  /*19d80*/  LDL.LU R9, [R1+0xab4] ;  /* 0x000ab40001097983 */ /* 0x001f220000300800 */
[----:B------:R-:W-:-:S03]  /*19d90*/  IADD3.X R16, PT, PT, R16, UR23, RZ, P4, !PT ;  /* 0x0000001710107c10 */ /* 0x000fc6000a7fe4ff */
[----:B------:R-:W-:Y:S04]  /*19da0*/  STL [R1+0x738], R36 ;  /* 0x0007382401007387 */ /* 0x000fe80000100800 */
[----:B------:R0:W-:Y:S04]  /*19db0*/  STL [R1+0x730], R16 ;  /* 0x0007301001007387 */ /* 0x0001e80000100800 */
[----:B0-----:R-:W4:Y:S01]  /*19dc0*/  LDL.LU R16, [R1+0xa90] ;  /* 0x000a900001107983 */ /* 0x001f220000300800 */
[----:B------:R-:W-:-:S05]  /*19dd0*/  IADD3 R14, P4, PT, R14, UR20, RZ ;  /* 0x000000140e0e7c10 */ /* 0x000fca000ff9e0ff */
[----:B------:R0:W-:Y:S04]  /*19de0*/  STL [R1+0x6f8], R14 ;  /* 0x0006f80e01007387 */ /* 0x0001e80000100800 */
[----:B0-----:R-:W4:Y:S01]  /*19df0*/  LDL.LU R14, [R1+0xaac] ;  /* 0x000aac00010e7983 */ /* 0x001f220000300800 */
[----:B------:R-:W-:-:S05]  /*19e00*/  IADD3.X R15, PT, PT, R15, UR23, RZ, P5, !PT ;  /* 0x000000170f0f7c10 */ /* 0x000fca000affe4ff */
[----:B------:R0:W-:Y:S04]  /*19e10*/  STL [R1+0x728], R15 ;  /* 0x0007280f01007387 */ /* 0x0001e80000100800 */
[----:B0-----:R-:W4:Y:S01]  /*19e20*/  LDL.LU R15, [R1+0xa88] ;  /* 0x000a8800010f7983 */ /* 0x001f220000300800 */
[----:B--2---:R-:W-:Y:S02]  /*19e30*/  IADD3 R13, P5, PT, R13, UR20, RZ ;  /* 0x000000140d0d7c10 */ /* 0x004fe4000ffbe0ff */
[----:B------:R-:W-:-:S03]  /*19e40*/  IADD3.X R35, PT, PT, R35, UR23, RZ, P6, !PT ;  /* 0x0000001723237c10 */ /* 0x000fc6000b7fe4ff */
[----:B------:R0:W-:Y:S01]  /*19e50*/  STL [R1+0x6f0], R13 ;  /* 0x0006f00d01007387 */ /* 0x0001e20000100800 */
[----:B------:R-:W-:Y:S02]  /*19e60*/  IADD3 R34, P6, PT, R34, UR20, RZ ;  /* 0x0000001422227c10 */ /* 0x000fe4000ffde0ff */
[----:B------:R-:W-:Y:S01]  /*19e70*/  IADD3.X R33, PT, PT, R33, UR23, RZ, P1, !PT ;  /* 0x0000001721217c10 */ /* 0x000fe20008ffe4ff */
[----:B0-----:R-:W2:Y:S04]  /*19e80*/  LDL.LU R13, [R1+0xaa4] ;  /* 0x000aa400010d7983 */ /* 0x001ea80000300800 */
[----:B------:R-:W-:Y:S04]  /*19e90*/  STL [R1+0x720], R35 ;  /* 0x0007202301007387 */ /* 0x000fe80000100800 */
[----:B------:R-:W-:Y:S01]  /*19ea0*/  STL [R1+0x83c], R34 ;  /* 0x00083c2201007387 */ /* 0x000fe20000100800 */
[----:B---3--:R-:W-:-:S03]  /*19eb0*/  IADD3 R32, P1, PT, R32, UR20, RZ ;  /* 0x0000001420207c10 */ /* 0x008fc6000ff3e0ff */
        /* <DEDUP_REMOVED lines=30> */
[----:B------:R-:W3:Y:S01]  /*1a0a0*/  LDL.LU R36, [R1+0xa80] ;  /* 0x000a800001247983 */ /* 0x000ee20000300800 */
[----:B------:R-:W-:-:S03]  /*1a0b0*/  IADD3 R12, P5, PT, R12, UR20, RZ ;  /* 0x000000140c0c7c10 */ /* 0x000fc6000ffbe0ff */
        /* <DEDUP_REMOVED lines=41> */
[----:B------:R-:W-:-:S05]  /*1a350*/  IADD3 R36, P3, PT, R36, UR20, RZ ;  /* 0x0000001424247c10 */ /* 0x000fca000ff7e0ff */
[----:B------:R-:W-:Y:S01]  /*1a360*/  STL [R1+0xa80], R36 ;  /* 0x000a802401007387 */ /* 0x000fe20000100800 */
[----:B----4-:R-:W-:-:S05]  /*1a370*/  IADD3 R9, P4, PT, R9, UR20, RZ ;  /* 0x0000001409097c10 */ /* 0x010fca000ff9e0ff */
        /* <DEDUP_REMOVED lines=8> */
[----:B------:R-:W-:Y:S02]  /*1a400*/  IADD3.X R15, PT, PT, R15, UR23, RZ, P6, !PT ;  /* 0x000000170f0f7c10 */ /* 0x000fe4000b7fe4ff */
        /* <DEDUP_REMOVED lines=90> */
[----:B------:R0:W-:Y:S04]  /*1a9b0*/  STL [R1+0x6dc], R16 ;  /* 0x0006dc1001007387 */ /* 0x0001e80000100800 */
[----:B0-----:R-:W4:Y:S01]  /*1a9c0*/  LDL.LU R16, [R1+0xa04] ;  /* 0x000a040001107983 */ /* 0x001f220000300800 */
[----:B------:R-:W-:Y:S02]  /*1a9d0*/  IADD3 R14, P6, PT, R14, UR20, RZ ;  /* 0x000000140e0e7c10 */ /* 0x000fe4000ffde0ff */
        /* <DEDUP_REMOVED lines=56> */
[----:B------:R-:W-:-:S03]  /*1ad60*/  IADD3.X R14, PT, PT, R14, UR23, RZ, P4, !PT ;  /* 0x000000170e0e7c10 */ /* 0x000fc6000a7fe4ff */
        /* <DEDUP_REMOVED lines=116> */
[----:B------:R0:W-:Y:S04]  /*1b4b0*/  STL [R1+0x690], R14 ;  /* 0x0006900e01007387 */ /* 0x0001e80000100800 */
[----:B0-----:R-:W4:Y:S01]  /*1b4c0*/  LDL.LU R14, [R1+0x978] ;  /* 0x00097800010e7983 */ /* 0x001f220000300800 */
[----:B------:R-:W-:-:S03]  /*1b4d0*/  IADD3.X R15, PT, PT, R15, UR23, RZ, P6, !PT ;  /* 0x000000170f0f7c10 */ /* 0x000fc6000b7fe4ff */
        /* <DEDUP_REMOVED lines=66> */
[----:B------:R-:W3:Y:S04]  /*1b900*/  LDL.LU R35, [R1+0x92c] ;  /* 0x00092c0001237983 */ /* 0x000ee80000300800 */
[----:B------:R-:W3:Y:S04]  /*1b910*/  LDL.LU R34, [R1+0x948] ;  /* 0x0009480001227983 */ /* 0x000ee80000300800 */
[----:B------:R-:W3:Y:S01]  /*1b920*/  LDL.LU R33, [R1+0x924] ;  /* 0x0009240001217983 */ /* 0x000ee20000300800 */
[----:B----4-:R-:W-:-:S05]  /*1b930*/  IADD3.X R9, PT, PT, R9, UR23, RZ, P5, !PT ;  /* 0x0000001709097c10 */ /* 0x010fca000affe4ff */
        /* <DEDUP_REMOVED lines=36> */
[----:B------:R-:W-:Y:S02]  /*1bb80*/  IADD3.X R34, PT, PT, R34, UR23, RZ, P4, !PT ;  /* 0x0000001722227c10 */ /* 0x000fe4000a7fe4ff */
[----:B------:R-:W-:Y:S01]  /*1bb90*/  IADD3 R33, P4, PT, R33, UR20, RZ ;  /* 0x0000001421217c10 */ /* 0x000fe2000ff9e0ff */
[----:B------:R-:W-:Y:S04]  /*1bba0*/  STL [R1+0x92c], R35 ;  /* 0x00092c2301007387 */ /* 0x000fe80000100800 */
[----:B------:R-:W-:Y:S01]  /*1bbb0*/  STL [R1+0x948], R34 ;  /* 0x0009482201007387 */ /* 0x000fe20000100800 */
[----:B----4-:R-:W-:-:S03]  /*1bbc0*/  IADD3.X R32, PT, PT, R32, UR23, RZ, P5, !PT ;  /* 0x0000001720207c10 */ /* 0x010fc6000affe4ff */
        /* <DEDUP_REMOVED lines=30> */
[----:B------:R-:W4:Y:S01]  /*1bdb0*/  LDL.LU R36, [R1+0x8e8] ;  /* 0x0008e80001247983 */ /* 0x000f220000300800 */
[----:B------:R-:W-:-:S03]  /*1bdc0*/  IADD3.X R9, PT, PT, R9, UR23, RZ, P3, !PT ;  /* 0x0000001709097c10 */ /* 0x000fc60009ffe4ff */
        /* <DEDUP_REMOVED lines=41> */
[----:B0-----:R-:W4:Y:S04]  /*1c060*/  LDL.LU R9, [R1+0x8c0] ;  /* 0x0008c00001097983 */ /* 0x001f280000300800 */
[----:B------:R-:W-:Y:S01]  /*1c070*/  STL [R1+0x8e8], R36 ;  /* 0x0008e82401007387 */ /* 0x000fe20000100800 */
[----:B------:R-:W-:-:S05]  /*1c080*/  IADD3.X R16, PT, PT, R16, UR23, RZ, P1, !PT ;  /* 0x0000001710107c10 */ /* 0x000fca0008ffe4ff */
        /* <DEDUP_REMOVED lines=247> */
[----:B0-----:R-:W4:Y:S04]  /*1d000*/  LDL.LU R9, [R1+0x314] ;  /* 0x0003140001097983 */ /* 0x001f280000300800 */
[----:B------:R-:W4:Y:S04]  /*1d010*/  LDL.LU R35, [R1+0x330] ;  /* 0x0003300001237983 */ /* 0x000f280000300800 */
[----:B------:R-:W4:Y:S01]  /*1d020*/  LDL.LU R34, [R1+0x328] ;  /* 0x0003280001227983 */ /* 0x000f220000300800 */
[----:B------:R-:W-:-:S05]  /*1d030*/  IADD3 R16, P6, PT, R16, UR20, RZ ;  /* 0x0000001410107c10 */ /* 0x000fca000ffde0ff */
[----:B------:R-:W-:Y:S04]  /*1d040*/  STL [R1+0x32c], R16 ;  /* 0x00032c1001007387 */ /* 0x000fe80000100800 */
[----:B------:R-:W4:Y:S04]  /*1d050*/  LDL.LU R33, [R1+0x30c] ;  /* 0x00030c0001217983 */ /* 0x000f280000300800 */
[----:B------:R-:W4:Y:S01]  /*1d060*/  LDL.LU R32, [R1+0x320] ;  /* 0x0003200001207983 */ /* 0x000f220000300800 */
[----:B------:R-:W-:-:S05]  /*1d070*/  IADD3.X R14, PT, PT, R14, UR23, RZ, P1, !PT ;  /* 0x000000170e0e7c10 */ /* 0x000fca0008ffe4ff */
        /* <DEDUP_REMOVED lines=14> */
[----:B0-----:R-:W4:Y:S04]  /*1d160*/  LDL R14, [R1+0xccc] ;  /* 0x000ccc00010e7983 */ /* 0x001f280000100800 */
[----:B------:R-:W4:Y:S04]  /*1d170*/  LDL.LU R18, [R1+0x2e8] ;  /* 0x0002e80001127983 */ /* 0x000f280000300800 */
[----:B------:R-:W4:Y:S04]  /*1d180*/  LDL.LU R17, [R1+0x2cc] ;  /* 0x0002cc0001117983 */ /* 0x000f280000300800 */
[----:B------:R-:W4:Y:S01]  /*1d190*/  LDL.LU R16, [R1+0x2e0] ;  /* 0x0002e00001107983 */ /* 0x000f220000300800 */
        /* <DEDUP_REMOVED lines=14> */
[----:B------:R-:W1:Y:S01]  /*1d280*/  SYNCS.PHASECHK.TRANS64.TRYWAIT P5, [UR11], R10 ;  /* 0x0000000aff0075a7 */ /* 0x000e6200080a110b */
[----:B------:R-:W-:Y:S02]  /*1d290*/  IADD3.X R34, PT, PT, R34, UR23, RZ, P6, !PT ;  /* 0x0000001722227c10 */ /* 0x000fe4000b7fe4ff */
[----:B------:R4:W-:Y:S04]  /*1d2a0*/  STL [R1+0x330], R35 ;  /* 0x0003302301007387 */ /* 0x0009e80000100800 */
[----:B------:R4:W-:Y:S01]  /*1d2b0*/  STL [R1+0x328], R34 ;  /* 0x0003282201007387 */ /* 0x0009e20000100800 */
[----:B------:R-:W-:Y:S01]  /*1d2c0*/  PRMT R11, RZ, 0x7610, R11 ;  /* 0x00007610ff0b7816 */ /* 0x000fe2000000000b */
[----:B0-----:R-:W0:Y:S01]  /*1d2d0*/  LDC R9, c[0x0][0x3a0] ;  /* 0x0000e800ff097b82 */ /* 0x001e220000000800 */
[----:B------:R-:W-:-:S02]  /*1d2e0*/  IADD3 R33, P6, PT, R33, UR20, RZ ;  /* 0x0000001421217c10 */ /* 0x000fc4000ffde0ff */
[----:B------:R-:W-:-:S03]  /*1d2f0*/  IADD3.X R32, PT, PT, R32, UR23, RZ, P1, !PT ;  /* 0x0000001720207c10 */ /* 0x000fc60008ffe4ff */
[----:B------:R4:W-:Y:S04]  /*1d300*/  STL [R1+0x30c], R33 ;  /* 0x00030c2101007387 */ /* 0x0009e80000100800 */
[----:B------:R4:W-:Y:S01]  /*1d310*/  STL [R1+0x320], R32 ;  /* 0x0003202001007387 */ /* 0x0009e20000100800 */
[----:B------:R-:W-:Y:S02]  /*1d320*/  IADD3 R31, P1, PT, R31, UR20, RZ ;  /* 0x000000141f1f7c10 */ /* 0x000fe4000ff3e0ff */
[----:B------:R-:W-:-:S03]  /*1d330*/  IADD3.X R30, PT, PT, R30, UR23, RZ, P3, !PT ;  /* 0x000000171e1e7c10 */ /* 0x000fc60009ffe4ff */
[----:B------:R4:W-:Y:S01]  /*1d340*/  STL [R1+0x304], R31 ;  /* 0x0003041f01007387 */ /* 0x0009e20000100800 */
[----:B------:R-:W-:-:S03]  /*1d350*/  IADD3 R29, P3, PT, R29, UR20, RZ ;  /* 0x000000141d1d7c10 */ /* 0x000fc6000ff7e0ff */
[----:B------:R4:W-:Y:S01]  /*1d360*/  STL [R1+0x318], R30 ;  /* 0x0003181e01007387 */ /* 0x0009e20000100800 */
        /* <DEDUP_REMOVED lines=20> */
[----:B------:R-:W-:-:S03]  /*1d4b0*/  VIADD R14, R14, 0x1 ;  /* 0x000000010e0e7836 */ /* 0x000fc60000000000 */
[----:B------:R4:W-:Y:S01]  /*1d4c0*/  STL [R1+0x2d4], R19 ;  /* 0x0002d41301007387 */ /* 0x0009e20000100800 */
[----:B------:R-:W-:-:S03]  /*1d4d0*/  IADD3.X R18, PT, PT, R18, UR23, RZ, P6, !PT ;  /* 0x0000001712127c10 */ /* 0x000fc6000b7fe4ff */
[----:B------:R4:W-:Y:S01]  /*1d4e0*/  STL [R1+0xcd0], R14 ;  /* 0x000cd00e01007387 */ /* 0x0009e20000100800 */
[----:B------:R-:W-:-:S03]  /*1d4f0*/  IADD3 R17, P6, PT, R17, UR20, RZ ;  /* 0x0000001411117c10 */ /* 0x000fc6000ffde0ff */
[----:B------:R4:W-:Y:S01]  /*1d500*/  STL [R1+0x2e8], R18 ;  /* 0x0002e81201007387 */ /* 0x0009e20000100800 */
[----:B------:R-:W-:-:S03]  /*1d510*/  IADD3.X R16, PT, PT, R16, UR23, RZ, P1, !PT ;  /* 0x0000001710107c10 */ /* 0x000fc60008ffe4ff */
[----:B------:R4:W-:Y:S04]  /*1d520*/  STL [R1+0x2cc], R17 ;  /* 0x0002cc1101007387 */ /* 0x0009e80000100800 */
[----:B------:R4:W-:Y:S01]  /*1d530*/  STL [R1+0x2e0], R16 ;  /* 0x0002e01001007387 */ /* 0x0009e20000100800 */
[----:B-----5:R-:W-:Y:S01]  /*1d540*/  IADD3 R7, P1, PT, R7, UR20, RZ ;  /* 0x0000001407077c10 */ /* 0x020fe2000ff3e0ff */
[----:B0-----:R-:W-:-:S03]  /*1d550*/  IMAD R9, R14, -0x40, R9 ;  /* 0xffffffc00e097824 */ /* 0x001fc600078e0209 */
[----:B------:R-:W-:Y:S02]  /*1d560*/  IADD3.X R8, PT, PT, R8, UR23, RZ, P1, !PT ;  /* 0x0000001708087c10 */ /* 0x000fe40008ffe4ff */
[----:B------:R-:W-:Y:S02]  /*1d570*/  IADD3 R0, P1, PT, R0, UR20, RZ ;  /* 0x0000001400007c10 */ /* 0x000fe4000ff3e0ff */
[----:B------:R-:W-:-:S05]  /*1d580*/  IADD3.X R15, PT, PT, R15, UR23, RZ, P3, !PT ;  /* 0x000000170f0f7c10 */ /* 0x000fca0009ffe4ff */
[----:B------:R4:W-:Y:S01]  /*1d590*/  STL [R1+0x2d8], R15 ;  /* 0x0002d80f01007387 */ /* 0x0009e20000100800 */
[----:B------:R-:W-:Y:S02]  /*1d5a0*/  IADD3 R5, P3, PT, R5, UR20, RZ ;  /* 0x0000001405057c10 */ /* 0x000fe4000ff7e0ff */
[----:B------:R-:W-:Y:S02]  /*1d5b0*/  IADD3.X R2, PT, PT, R2, UR23, RZ, P1, !PT ;  /* 0x0000001702027c10 */ /* 0x000fe40008ffe4ff */
[----:B------:R-:W-:Y:S02]  /*1d5c0*/  IADD3.X R6, PT, PT, R6, UR23, RZ, P3, !PT ;  /* 0x0000001706067c10 */ /* 0x000fe40009ffe4ff */
[----:B--2---:R-:W-:-:S05]  /*1d5d0*/  IADD3.X R13, PT, PT, R13, UR23, RZ, P4, !PT ;  /* 0x000000170d0d7c10 */ /* 0x004fca000a7fe4ff */
[----:B------:R4:W-:Y:S01]  /*1d5e0*/  STL [R1+0x2d0], R13 ;  /* 0x0002d00d01007387 */ /* 0x0009e20000100800 */
[----:B------:R-:W-:-:S04]  /*1d5f0*/  IADD3 R3, P4, PT, R3, UR20, RZ ;  /* 0x0000001403037c10 */ /* 0x000fc8000ff9e0ff */
[----:B------:R-:W-:Y:S02]  /*1d600*/  IADD3.X R4, PT, PT, R4, UR23, RZ, P4, !PT ;  /* 0x0000001704047c10 */ /* 0x000fe4000a7fe4ff */
[----:B---3--:R-:W-:-:S05]  /*1d610*/  IADD3.X R12, PT, PT, R12, UR23, RZ, P6, !PT ;  /* 0x000000170c0c7c10 */ /* 0x008fca000b7fe4ff */
[----:B------:R4:W-:Y:S04]  /*1d620*/  STL [R1+0x2c8], R12 ;  /* 0x0002c80c01007387 */ /* 0x0009e80000100800 */
[----:B------:R4:W-:Y:S01]  /*1d630*/  STL.S16 [R1+0x260], R11 ;  /* 0x0002600b01007387 */ /* 0x0009e20000100600 */
[----:B------:R-:W-:Y:S01]  /*1d640*/  ISETP.GT.AND P6, PT, R9, RZ, PT ;  /* 0x000000ff0900720c */ /* 0x000fe20003fc4270 */
[----:B-1----:R-:W-:-:S12]  /*1d650*/  @!P5 BRA `(.L_x_8) ;  /* 0x000002000060d947 */ /* 0x002fd80003800000 */
.L_x_16:
[----:B------:R0:W-:Y:S04]  /*1d660*/  STL [R1+0xf44], R6 ;  /* 0x000f440601007387 */ /* 0x0001e80000100800 */
[----:B0-----:R-:W2:Y:S01]  /*1d670*/  LDL R6, [R1+0x260] ;  /* 0x0002600001067983 */ /* 0x001ea20000100800 */
[----:B------:R-:W-:Y:S01]  /*1d680*/  @P6 IMAD.MOV.U32 R10, RZ, RZ, R0 ;  /* 0x000000ffff0a6224 */ /* 0x000fe200078e0000 */
[----:B------:R-:W-:Y:S01]  /*1d690*/  ISETP.GT.AND P1, PT, R9, 0x1, PT ;  /* 0x000000010900780c */ /* 0x000fe20003f24270 */
[----:B----4-:R-:W-:Y:S01]  /*1d6a0*/  @P6 IMAD.MOV.U32 R11, RZ, RZ, R2 ;  /* 0x000000ffff0b6224 */ /* 0x010fe200078e0002 */
[----:B------:R0:W-:Y:S04]  /*1d6b0*/  STL [R1+0xf40], R7 ;  /* 0x000f400701007387 */ /* 0x0001e80000100800 */
[----:B------:R-:W-:Y:S04]  /*1d6c0*/  STL [R1+0xf3c], R8 ;  /* 0x000f3c0801007387 */ /* 0x000fe80000100800 */
[----:B------:R-:W-:Y:S01]  /*1d6d0*/  STL [R1+0xe9c], R47 ;  /* 0x000e9c2f01007387 */ /* 0x000fe20000100800 */
[----:B0-----:R-:W-:-:S03]  /*1d6e0*/  PRMT R7, RZ, 0x7610, R7 ;  /* 0x00007610ff077816 */ /* 0x001fc60000000007 */
        /* <DEDUP_REMOVED lines=71> */
[----:B--2---:R-:W2:Y:S04]  /*1db60*/  @P6 LDG.E.U8 R6, desc[UR24][R10.64] ;  /* 0x000000180a066981 */ /* 0x004ea8000c1e1100 */
        /* <DEDUP_REMOVED lines=51> */
[----:B--2---:R0:W-:Y:S04]  /*1dea0*/  @P6 STL [R1+0x260], R6 ;  /* 0x0002600601006387 */ /* 0x0041e80000100800 */
[----:B0-----:R-:W2:Y:S01]  /*1deb0*/  LDL.LU R6, [R1+0xf44] ;  /* 0x000f440001067983 */ /* 0x001ea20000300800 */
[----:B------:R-:W-:-:S02]  /*1dec0*/  @P6 IMAD.MOV.U32 R10, RZ, RZ, R3 ;  /* 0x000000ffff0a6224 */ /* 0x000fc400078e0003 */
[----:B------:R-:W-:Y:S01]  /*1ded0*/  @P6 IMAD.MOV.U32 R11, RZ, RZ, R4 ;  /* 0x000000ffff0b6224 */ /* 0x000fe200078e0004 */
[----:B------:R-:W-:-:S04]  /*1dee0*/  PRMT R8, RZ, 0x7610, R8 ;  /* 0x00007610ff087816 */ /* 0x000fc80000000008 */
[----:B------:R0:W3:Y:S02]  /*1def0*/  @P6 LDG.E.U8 R7, desc[UR24][R10.64] ;  /* 0x000000180a076981 */ /* 0x0000e4000c1e1100 */
[----:B0-----:R-:W-:Y:S02]  /*1df00*/  @P6 IMAD.MOV.U32 R10, RZ, RZ, R5 ;  /* 0x000000ffff0a6224 */ /* 0x001fe400078e0005 */
[----:B--2---:R-:W-:-:S05]  /*1df10*/  @P6 IMAD.MOV.U32 R11, RZ, RZ, R6 ;  /* 0x000000ffff0b6224 */ /* 0x004fca00078e0006 */
[----:B------:R-:W2:Y:S04]  /*1df20*/  @P6 LDG.E.U8 R8, desc[UR24][R10.64] ;  /* 0x000000180a086981 */ /* 0x000ea8000c1e1100 */
[----:B------:R-:W-:Y:S04]  /*1df30*/  STL [R1+0xce4], R3 ;  /* 0x000ce40301007387 */ /* 0x000fe80000100800 */
[----:B------:R-:W-:Y:S04]  /*1df40*/  STL [R1+0xce0], R4 ;  /* 0x000ce00401007387 */ /* 0x000fe80000100800 */
[----:B---3--:R0:W-:Y:S04]  /*1df50*/  STL [R1+0x25c], R7 ;  /* 0x00025c0701007387 */ /* 0x0081e80000100800 */
[----:B0-----:R-:W3:Y:S04]  /*1df60*/  LDL.LU R7, [R1+0xf40] ;  /* 0x000f400001077983 */ /* 0x001ee80000300800 */
[----:B------:R-:W-:Y:S04]  /*1df70*/  STL [R1+0xcec], R5 ;  /* 0x000cec0501007387 */ /* 0x000fe80000100800 */
[----:B------:R-:W-:Y:S04]  /*1df80*/  STL [R1+0xce8], R6 ;  /* 0x000ce80601007387 */ /* 0x000fe80000100800 */
[----:B--2---:R0:W-:Y:S04]  /*1df90*/  STL [R1+0x258], R8 ;  /* 0x0002580801007387 */ /* 0x0041e80000100800 */
[----:B0-----:R-:W2:Y:S01]  /*1dfa0*/  LDL.LU R8, [R1+0xf3c] ;  /* 0x000f3c0001087983 */ /* 0x001ea20000300800 */
[----:B------:R-:W-:Y:S01]  /*1dfb0*/  PRMT R17, RZ, 0x7610, R17 ;  /* 0x00007610ff117816 */ /* 0x000fe20000000011 */
[----:B---3--:R-:W-:-:S02]  /*1dfc0*/  @P6 IMAD.MOV.U32 R10, RZ, RZ, R7 ;  /* 0x000000ffff0a6224 */ /* 0x008fc400078e0007 */
[----:B--2---:R-:W-:-:S05]  /*1dfd0*/  @P6 IMAD.MOV.U32 R11, RZ, RZ, R8 ;  /* 0x000000ffff0b6224 */ /* 0x004fca00078e0008 */
[----:B------:R-:W2:Y:S04]  /*1dfe0*/  @P6 LDG.E.U8 R17, desc[UR24][R10.64] ;  /* 0x000000180a116981 */ /* 0x000ea8000c1e1100 */
[----:B------:R-:W-:Y:S04]  /*1dff0*/  STL [R1+0xcf4], R7 ;  /* 0x000cf40701007387 */ /* 0x000fe80000100800 */
[----:B------:R-:W-:Y:S04]  /*1e000*/  STL [R1+0xcf0], R8 ;  /* 0x000cf00801007387 */ /* 0x000fe80000100800 */
[----:B--2---:R0:W-:Y:S04]  /*1e010*/  STL [R1+0x254], R17 ;  /* 0x0002541101007387 */ /* 0x0041e80000100800 */
[----:B0-----:R-:W2:Y:S04]  /*1e020*/  LDL.LU R17, [R1+0xf38] ;  /* 0x000f380001117983 */ /* 0x001ea80000300800 */
[----:B------:R-:W3:Y:S04]  /*1e030*/  LDL R10, [R1+0x2c8] ;  /* 0x0002c800010a7983 */ /* 0x000ee80000100800 */
[----:B------:R-:W3:Y:S01]  /*1e040*/  LDL R11, [R1+0x2cc] ;  /* 0x0002cc00010b7983 */ /* 0x000ee20000100800 */
[----:B------:R-:W-:-:S02]  /*1e050*/  PRMT R47, RZ, 0x7610, R47 ;  /* 0x00007610ff2f7816 */ /* 0x000fc4000000002f */
[----:B---3--:R-:W-:-:S04]  /*1e060*/  @P1 LOP3.LUT R11, R11, R10, RZ, 0x3c, !PT ;  /* 0x0000000a0b0b1212 */ /* 0x008fc800078e3cff */
[----:B------:R-:W-:-:S04]  /*1e070*/  @P1 LOP3.LUT R10, R11, R10, RZ, 0x3c, !PT ;  /* 0x0000000a0b0a1212 */ /* 0x000fc800078e3cff */
[----:B------:R-:W-:-:S05]  /*1e080*/  @P1 LOP3.LUT R11, R11, R10, RZ, 0x3c, !PT ;  /* 0x0000000a0b0b1212 */ /* 0x000fca00078e3cff */
[----:B------:R-:W3:Y:S04]  /*1e090*/  @P1 LDG.E.U8 R47, desc[UR24][R10.64] ;  /* 0x000000180a2f1981 */ /* 0x000ee8000c1e1100 */
[----:B---3--:R0:W-:Y:S04]  /*1e0a0*/  STL [R1+0x250], R47 ;  /* 0x0002502f01007387 */ /* 0x0081e80000100800 */
[----:B0-----:R-:W3:Y:S04]  /*1e0b0*/  LDL.LU R47, [R1+0xf34] ;  /* 0x000f3400012f7983 */ /* 0x001ee80000300800 */
[----:B------:R-:W4:Y:S04]  /*1e0c0*/  LDL R10, [R1+0x2d0] ;  /* 0x0002d000010a7983 */ /* 0x000f280000100800 */
[----:B------:R-:W4:Y:S01]  /*1e0d0*/  LDL R11, [R1+0x2d4] ;  /* 0x0002d400010b7983 */ /* 0x000f220000100800 */
[----:B--2---:R-:W-:-:S02]  /*1e0e0*/  PRMT R17, RZ, 0x7610, R17 ;  /* 0x00007610ff117816 */ /* 0x004fc40000000011 */
[----:B----4-:R-:W-:-:S04]  /*1e0f0*/  @P1 LOP3.LUT R11, R11, R10, RZ, 0x3c, !PT ;  /* 0x0000000a0b0b1212 */ /* 0x010fc800078e3cff */
[----:B------:R-:W-:-:S04]  /*1e100*/  @P1 LOP3.LUT R10, R11, R10, RZ, 0x3c, !PT ;  /* 0x0000000a0b0a1212 */ /* 0x000fc800078e3cff */
[----:B------:R-:W-:-:S05]  /*1e110*/  @P1 LOP3.LUT R11, R11, R10, RZ, 0x3c, !PT ;  /* 0x0000000a0b0b1212 */ /* 0x000fca00078e3cff */
[----:B------:R-:W2:Y:S04]  /*1e120*/  @P1 LDG.E.U8 R17, desc[UR24][R10.64] ;  /* 0x000000180a111981 */ /* 0x000ea8000c1e1100 */
[----:B--2---:R0:W-:Y:S04]  /*1e130*/  STL [R1+0x24c], R17 ;  /* 0x00024c1101007387 */ /* 0x0041e80000100800 */
[----:B0-----:R-:W2:Y:S04]  /*1e140*/  LDL.LU R17, [R1+0xf30] ;  /* 0x000f300001117983 */ /* 0x001ea80000300800 */
[----:B------:R-:W4:Y:S04]  /*1e150*/  LDL R10, [R1+0x2d8] ;  /* 0x0002d800010a7983 */ /* 0x000f280000100800 */
[----:B------:R-:W4:Y:S01]  /*1e160*/  LDL R11, [R1+0x2dc] ;  /* 0x0002dc00010b7983 */ /* 0x000f220000100800 */
[----:B---3--:R-:W-:-:S02]  /*1e170*/  PRMT R47, RZ, 0x7610, R47 ;  /* 0x00007610ff2f7816 */ /* 0x008fc4000000002f */
[----:B----4-:R-:W-:-:S04]  /*1e180*/  @P1 LOP3.LUT R11, R11, R10, RZ, 0x3c, !PT ;  /* 0x0000000a0b0b1212 */ /* 0x010fc800078e3cff */
        /* <DEDUP_REMOVED lines=11> */
[----:B------:R-:W2:Y:S01]  /*1e240*/  @P1 LDG.E.U8 R17, desc[UR24][R10.64] ;  /* 0x000000180a111981 */ /* 0x000ea2000c1e1100 */
[----:B------:R-:W-:-:S03]  /*1e250*/  ISETP.GT.AND P3, PT, R9, 0x2, PT ;  /* 0x000000020900780c */ /* 0x000fc60003f64270 */
        /* <DEDUP_REMOVED lines=337> */
[----:B------:R-:W-:-:S02]  /*1f770*/  PRMT R45, RZ, 0x7610, R45 ;  /* 0x00007610ff2d7816 */ /* 0x000fc4000000002d */
[----:B----4-:R-:W-:-:S04]  /*1f780*/  @P1 LOP3.LUT R11, R11, R10, RZ, 0x3c, !PT ;  /* 0x0000000a0b0b1212 */ /* 0x010fc800078e3cff */
[----:B------:R-:W-:-:S04]  /*1f790*/  @P1 LOP3.LUT R10, R11, R10, RZ, 0x3c, !PT ;  /* 0x0000000a0b0a1212 */ /* 0x000fc800078e3cff */
[----:B------:R-:W-:-:S05]  /*1f7a0*/  @P1 LOP3.LUT R11, R11, R10, RZ, 0x3c, !PT ;  /* 0x0000000a0b0b1212 */ /* 0x000fca00078e3cff */
[----:B------:R-:W4:Y:S04]  /*1f7b0*/  @P1 LDG.E.U8 R45, desc[UR24][R10.64] ;  /* 0x000000180a2d1981 */ /* 0x000f28000c1e1100 */
[----:B----4-:R0:W-:Y:S04]  /*1f7c0*/  STL [R1+0x198], R45 ;  /* 0x0001982d01007387 */ /* 0x0101e80000100800 */
[----:B0-----:R-:W4:Y:S04]  /*1f7d0*/  LDL.LU R45, [R1+0xe94] ;  /* 0x000e9400012d7983 */ /* 0x001f280000300800 */
[----:B------:R-:W2:Y:S04]  /*1f7e0*/  LDL R10, [R1+0x7a4] ;  /* 0x0007a400010a7983 */ /* 0x000ea80000100800 */
[----:B------:R-:W2:Y:S01]  /*1f7f0*/  LDL R11, [R1+0x7a8] ;  /* 0x0007a800010b7983 */ /* 0x000ea20000100800 */
[----:B------:R-:W-:-:S02]  /*1f800*/  PRMT R15, RZ, 0x7610, R15 ;  /* 0x00007610ff0f7816 */ /* 0x000fc4000000000f */
[----:B--2---:R-:W-:-:S04]  /*1f810*/  @P1 LOP3.LUT R11, R11, R10, RZ, 0x3c, !PT ;  /* 0x0000000a0b0b1212 */ /* 0x004fc800078e3cff */
[----:B------:R-:W-:-:S04]  /*1f820*/  @P1 LOP3.LUT R10, R11, R10, RZ, 0x3c, !PT ;  /* 0x0000000a0b0a1212 */ /* 0x000fc800078e3cff */
[----:B------:R-:W-:-:S05]  /*1f830*/  @P1 LOP3.LUT R11, R11, R10, RZ, 0x3c, !PT ;  /* 0x0000000a0b0b1212 */ /* 0x000fca00078e3cff */
[----:B------:R-:W2:Y:S04]  /*1f840*/  @P1 LDG.E.U8 R15, desc[UR24][R10.64] ;  /* 0x000000180a0f1981 */ /* 0x000ea8000c1e1100 */
[----:B--2---:R0:W-:Y:S04]  /*1f850*/  STL [R1+0x194], R15 ;  /* 0x0001940f01007387 */ /* 0x0041e80000100800 */
[----:B0-----:R-:W2:Y:S04]  /*1f860*/  LDL.LU R15, [R1+0xe90] ;  /* 0x000e9000010f7983 */ /* 0x001ea80000300800 */
        /* <DEDUP_REMOVED lines=15> */
[----:B------:R-:W2:Y:S01]  /*1f960*/  @P1 LDG.E.U8 R22, desc[UR24][R10.64] ;  /* 0x000000180a161981 */ /* 0x000ea2000c1e1100 */
[----:B------:R-:W-:-:S03]  /*1f970*/  ISETP.GT.AND P3, PT, R9, 0xc, PT ;  /* 0x0000000c0900780c */ /* 0x000fc60003f64270 */
        /* <DEDUP_REMOVED lines=494> */
[----:B---3--:R-:W-:-:S02]  /*21860*/  PRMT R47, RZ, 0x7610, R47 ;  /* 0x00007610ff2f7816 */ /* 0x008fc4000000002f */
[----:B--2---:R-:W-:-:S04]  /*21870*/  @P1 LOP3.LUT R11, R11, R10, RZ, 0x3c, !PT ;  /* 0x0000000a0b0b1212 */ /* 0x004fc800078e3cff */
[----:B------:R-:W-:-:S04]  /*21880*/  @P1 LOP3.LUT R10, R11, R10, RZ, 0x3c, !PT ;  /* 0x0000000a0b0a1212 */ /* 0x000fc800078e3cff */
[----:B------:R-:W-:-:S05]  /*21890*/  @P1 LOP3.LUT R11, R11, R10, RZ, 0x3c, !PT ;  /* 0x0000000a0b0b1212 */ /* 0x000fca00078e3cff */
[----:B------:R0:W2:Y:S04]  /*218a0*/  @P1 LDG.E.U8 R47, desc[UR24][R10.64] ;  /* 0x000000180a2f1981 */ /* 0x0000a8000c1e1100 */
[----:B------:R-:W0:Y:S04]  /*218b0*/  LDL R10, [R1+0x9c8] ;  /* 0x0009c800010a7983 */ /* 0x000e280000100800 */
[----:B------:R-:W0:Y:S01]  /*218c0*/  LDL R11, [R1+0x9cc] ;  /* 0x0009cc00010b7983 */ /* 0x000e220000100800 */
[----:B------:R-:W-:Y:S02]  /*218d0*/  PRMT R62, RZ, 0x7610, R62 ;  /* 0x00007610ff3e7816 */ /* 0x000fe4000000003e */
[----:B0-----:R-:W-:-:S04]  /*218e0*/  @P1 LOP3.LUT R11, R11, R10, RZ, 0x3c, !PT ;  /* 0x0000000a0b0b1212 */ /* 0x001fc800078e3cff */
[----:B------:R-:W-:-:S04]  /*218f0*/  @P1 LOP3.LUT R10, R11, R10, RZ, 0x3c, !PT ;  /* 0x0000000a0b0a1212 */ /* 0x000fc800078e3cff */
[----:B------:R-:W-:-:S05]  /*21900*/  @P1 LOP3.LUT R11, R11, R10, RZ, 0x3c, !PT ;  /* 0x0000000a0b0b1212 */ /* 0x000fca00078e3cff */
[----:B------:R-:W3:Y:S04]  /*21910*/  @P1 LDG.E.U8 R62, desc[UR24][R10.64] ;  /* 0x000000180a3e1981 */ /* 0x000ee8000c1e1100 */
[----:B--2---:R0:W-:Y:S04]  /*21920*/  STL [R1+0xd0], R47 ;  /* 0x0000d02f01007387 */ /* 0x0041e80000100800 */
[----:B0-----:R-:W2:Y:S04]  /*21930*/  LDL R47, [R1+0x9f4] ;  /* 0x0009f400012f7983 */ /* 0x001ea80000100800 */
[----:B---3--:R0:W-:Y:S04]  /*21940*/  STL [R1+0xcc], R62 ;  /* 0x0000cc3e01007387 */ /* 0x0081e80000100800 */
[----:B0-----:R-:W3:Y:S04]  /*21950*/  LDL.LU R62, [R1+0xdb0] ;  /* 0x000db000013e7983 */ /* 0x001ee80000300800 */
        /* <DEDUP_REMOVED lines=35> */
[----:B------:R-:W-:-:S03]  /*21b90*/  PRMT R17, RZ, 0x7610, R17 ;  /* 0x00007610ff117816 */ /* 0x000fc60000000011 */
[----:B--2---:R0:W-:Y:S04]  /*21ba0*/  STL [R1+0xbc], R14 ;  /* 0x0000bc0e01007387 */ /* 0x0041e80000100800 */
[----:B0-----:R-:W2:Y:S04]  /*21bb0*/  LDL.LU R14, [R1+0xda0] ;  /* 0x000da000010e7983 */ /* 0x001ea80000300800 */
[----:B------:R-:W2:Y:S01]  /*21bc0*/  LDL R11, [R1+0x9f0] ;  /* 0x0009f000010b7983 */ /* 0x000ea20000100800 */
[----:B------:R-:W-:Y:S01]  /*21bd0*/  @P3 IMAD.MOV.U32 R10, RZ, RZ, R47 ;  /* 0x000000ffff0a3224 */ /* 0x000fe200078e002f */
[----:B------:R-:W-:-:S02]  /*21be0*/  ISETP.GT.AND P1, PT, R9, 0x1b, PT ;  /* 0x0000001b0900780c */ /* 0x000fc40003f24270 */
[----:B------:R-:W-:Y:S01]  /*21bf0*/  PRMT R23, RZ, 0x7610, R23 ;  /* 0x00007610ff177816 */ /* 0x000fe20000000017 */
[----:B------:R-:W3:Y:S04]  /*21c00*/  LDL R47, [R1+0xa20] ;  /* 0x000a2000012f7983 */ /* 0x000ee80000100800 */
[----:B--2---:R0:W2:Y:S04]  /*21c10*/  @P3 LDG.E.U8 R17, desc[UR24][R10.64] ;  /* 0x000000180a113981 */ /* 0x0040a8000c1e1100 */
[----:B------:R-:W0:Y:S04]  /*21c20*/  LDL R10, [R1+0x9f8] ;  /* 0x0009f800010a7983 */ /* 0x000e280000100800 */
[----:B------:R-:W0:Y:S02]  /*21c30*/  LDL R11, [R1+0x9fc] ;  /* 0x0009fc00010b7983 */ /* 0x000e240000100800 */
        /* <DEDUP_REMOVED lines=39> */
[----:B------:R-:W-:Y:S02]  /*21eb0*/  PRMT R56, RZ, 0x7610, R56 ;  /* 0x00007610ff387816 */ /* 0x000fe40000000038 */
[----:B--2---:R-:W-:-:S04]  /*21ec0*/  @P3 LOP3.LUT R11, R11, R10, RZ, 0x3c, !PT ;  /* 0x0000000a0b0b3212 */ /* 0x004fc800078e3cff */
[----:B------:R-:W-:-:S04]  /*21ed0*/  @P3 LOP3.LUT R10, R11, R10, RZ, 0x3c, !PT ;  /* 0x0000000a0b0a3212 */ /* 0x000fc800078e3cff */
[----:B------:R-:W-:-:S05]  /*21ee0*/  @P3 LOP3.LUT R11, R11, R10, RZ, 0x3c, !PT ;  /* 0x0000000a0b0b3212 */ /* 0x000fca00078e3cff */
[----:B------:R0:W2:Y:S02]  /*21ef0*/  @P3 LDG.E.U8 R58, desc[UR24][R10.64] ;  /* 0x000000180a3a3981 */ /* 0x0000a4000c1e1100 */
[----:B0-----:R-:W-:Y:S02]  /*21f00*/  @P3 IMAD.MOV.U32 R10, RZ, RZ, R17 ;  /* 0x000000ffff0a3224 */ /* 0x001fe400078e0011 */
[----:B------:R-:W-:-:S05]  /*21f10*/  @P3 IMAD.MOV.U32 R11, RZ, RZ, R47 ;  /* 0x000000ffff0b3224 */ /* 0x000fca00078e002f */
[----:B------:R-:W3:Y:S04]  /*21f20*/  @P3 LDG.E.U8 R56, desc[UR24][R10.64] ;  /* 0x000000180a383981 */ /* 0x000ee8000c1e1100 */
[----:B--2---:R0:W-:Y:S04]  /*21f30*/  STL [R1+0xa0], R58 ;  /* 0x0000a03a01007387 */ /* 0x0041e80000100800 */
[----:B0-----:R-:W2:Y:S04]  /*21f40*/  LDL.LU R58, [R1+0xd8c] ;  /* 0x000d8c00013a7983 */ /* 0x001ea80000300800 */
[----:B------:R-:W2:Y:S04]  /*21f50*/  LDL R47, [R1+0x810] ;  /* 0x00081000012f7983 */ /* 0x000ea80000100800 */
[----:B------:R-:W2:Y:S04]  /*21f60*/  LDL R17, [R1+0x814] ;  /* 0x0008140001117983 */ /* 0x000ea80000100800 */
        /* <DEDUP_REMOVED lines=13> */
[----:B----4-:R-:W-:-:S02]  /*22040*/  PRMT R45, RZ, 0x7610, R45 ;  /* 0x00007610ff2d7816 */ /* 0x010fc4000000002d */
[----:B--2---:R-:W-:-:S04]  /*22050*/  @P3 LOP3.LUT R11, R11, R10, RZ, 0x3c, !PT ;  /* 0x0000000a0b0b3212 */ /* 0x004fc800078e3cff */
[----:B------:R-:W-:-:S04]  /*22060*/  @P3 LOP3.LUT R10, R11, R10, RZ, 0x3c, !PT ;  /* 0x0000000a0b0a3212 */ /* 0x000fc800078e3cff */
[----:B------:R-:W-:-:S05]  /*22070*/  @P3 LOP3.LUT R11, R11, R10, RZ, 0x3c, !PT ;  /* 0x0000000a0b0b3212 */ /* 0x000fca00078e3cff */
[----:B------:R0:W2:Y:S04]  /*22080*/  @P3 LDG.E.U8 R45, desc[UR24][R10.64] ;  /* 0x000000180a2d3981 */ /* 0x0000a8000c1e1100 */
[----:B------:R-:W0:Y:S04]  /*22090*/  LDL R10, [R1+0x804] ;  /* 0x00080400010a7983 */ /* 0x000e280000100800 */
[----:B------:R-:W0:Y:S01]  /*220a0*/  LDL R11, [R1+0xa38] ;  /* 0x000a3800010b7983 */ /* 0x000e220000100800 */
[----:B------:R-:W-:Y:S02]  /*220b0*/  ISETP.GT.AND P1, PT, R9, 0x1d, PT ;  /* 0x0000001d0900780c */ /* 0x000fe40003f24270 */
[----:B------:R-:W-:-:S11]  /*220c0*/  PRMT R52, RZ, 0x7610, R52 ;  /* 0x00007610ff347816 */ /* 0x000fd60000000034 */
[----:B0-----:R-:W-:-:S04]  /*220d0*/  @P1 LOP3.LUT R11, R11, R10, RZ, 0x3c, !PT ;  /* 0x0000000a0b0b1212 */ /* 0x001fc800078e3cff */
[----:B------:R-:W-:-:S04]  /*220e0*/  @P1 LOP3.LUT R10, R11, R10, RZ, 0x3c, !PT ;  /* 0x0000000a0b0a1212 */ /* 0x000fc800078e3cff */
[----:B------:R-:W-:-:S05]  /*220f0*/  @P1 LOP3.LUT R11, R11, R10, RZ, 0x3c, !PT ;  /* 0x0000000a0b0b1212 */ /* 0x000fca00078e3cff */
[----:B------:R-:W4:Y:S04]  /*22100*/  @P1 LDG.E.U8 R52, desc[UR24][R10.64] ;  /* 0x000000180a341981 */ /* 0x000f28000c1e1100 */
[----:B--2---:R0:W-:Y:S04]  /*22110*/  STL [R1+0x90], R45 ;  /* 0x0000902d01007387 */ /* 0x0041e80000100800 */
[----:B0-----:R-:W2:Y:S04]  /*22120*/  LDL R45, [R1+0x6b0] ;  /* 0x0006b000012d7983 */ /* 0x001ea80000100800 */
        /* <DEDUP_REMOVED lines=8> */
[----:B------:R0:W2:Y:S01]  /*221b0*/  @P1 LDG.E.U8 R50, desc[UR24][R10.64] ;  /* 0x000000180a321981 */ /* 0x0000a2000c1e1100 */
[----:B------:R-:W-:Y:S01]  /*221c0*/  PRMT R15, RZ, 0x7610, R15 ;  /* 0x00007610ff0f7816 */ /* 0x000fe2000000000f */
[----:B0-----:R-:W-:Y:S02]  /*221d0*/  @P1 IMAD.MOV.U32 R10, RZ, RZ, R17 ;  /* 0x000000ffff0a1224 */ /* 0x001fe400078e0011 */
[----:B------:R-:W-:-:S05]  /*221e0*/  @P1 IMAD.MOV.U32 R11, RZ, RZ, R47 ;  /* 0x000000ffff0b1224 */ /* 0x000fca00078e002f */
[----:B------:R0:W3:Y:S04]  /*221f0*/  @P1 LDG.E.U8 R15, desc[UR24][R10.64] ;  /* 0x000000180a0f1981 */ /* 0x0000e8000c1e1100 */
[----:B--2---:R1:W-:Y:S04]  /*22200*/  STL [R1+0x84], R50 ;  /* 0x0000843201007387 */ /* 0x0043e80000100800 */
[----:B-1----:R-:W2:Y:S04]  /*22210*/  LDL.LU R50, [R1+0xd7c] ;  /* 0x000d7c0001327983 */ /* 0x002ea80000300800 */
[----:B------:R-:W0:Y:S04]  /*22220*/  LDL R10, [R1+0x818] ;  /* 0x00081800010a7983 */ /* 0x000e280000100800 */
[----:B------:R-:W0:Y:S01]  /*22230*/  LDL R11, [R1+0x81c] ;  /* 0x00081c00010b7983 */ /* 0x000e220000100800 */
[----:B------:R-:W-:-:S03]  /*22240*/  PRMT R48, RZ, 0x7610, R48 ;  /* 0x00007610ff307816 */ /* 0x000fc60000000030 */
[----:B------:R-:W2:Y:S04]  /*22250*/  LDL R47, [R1+0x6c0] ;  /* 0x0006c000012f7983 */ /* 0x000ea80000100800 */
[----:B------:R-:W2:Y:S01]  /*22260*/  LDL R17, [R1+0x6c4] ;  /* 0x0006c40001117983 */ /* 0x000ea20000100800 */
[----:B0-----:R-:W-:-:S04]  /*22270*/  @P1 LOP3.LUT R11, R11, R10, RZ, 0x3c, !PT ;  /* 0x0000000a0b0b1212 */ /* 0x001fc800078e3cff */
[----:B------:R-:W-:-:S04]  /*22280*/  @P1 LOP3.LUT R10, R11, R10, RZ, 0x3c, !PT ;  /* 0x0000000a0b0a1212 */ /* 0x000fc800078e3cff */
[----:B------:R-:W-:-:S05]  /*22290*/  @P1 LOP3.LUT R11, R11, R10, RZ, 0x3c, !PT ;  /* 0x0000000a0b0b1212 */ /* 0x000fca00078e3cff */
[----:B------:R-:W2:Y:S04]  /*222a0*/  @P1 LDG.E.U8 R48, desc[UR24][R10.64] ;  /* 0x000000180a301981 */ /* 0x000ea8000c1e1100 */
[----:B---3--:R0:W-:Y:S04]  /*222b0*/  STL [R1+0x7c], R15 ;  /* 0x00007c0f01007387 */ /* 0x0081e80000100800 */
[----:B0-----:R-:W3:Y:S01]  /*222c0*/  LDL R15, [R1+0x6c8] ;  /* 0x0006c800010f7983 */ /* 0x001ee20000100800 */
[----:B------:R-:W-:-:S03]  /*222d0*/  ISETP.GT.AND P3, PT, R9, 0x1e, PT ;  /* 0x0000001e0900780c */ /* 0x000fc60003f64270 */
[----:B--2---:R0:W-:Y:S04]  /*222e0*/  STL [R1+0x78], R48 ;  /* 0x0000783001007387 */ /* 0x0041e80000100800 */
[----:B0-----:R-:W2:Y:S04]  /*222f0*/  LDL.LU R48, [R1+0xd78] ;  /* 0x000d780001307983 */ /* 0x001ea80000300800 */
[----:B------:R-:W2:Y:S01]  /*22300*/  LDL R11, [R1+0x6ac] ;  /* 0x0006ac00010b7983 */ /* 0x000ea20000100800 */
[----:B------:R-:W-:Y:S01]  /*22310*/  PRMT R42, RZ, 0x7610, R42 ;  /* 0x00007610ff2a7816 */ /* 0x000fe2000000002a */
[----:B------:R-:W-:Y:S01]  /*22320*/  @P3 IMAD.MOV.U32 R10, RZ, RZ, R45 ;  /* 0x000000ffff0a3224 */ /* 0x000fe200078e002d */
        /* <DEDUP_REMOVED lines=13> */
[----:B------:R-:W2:Y:S01]  /*22400*/  LDL R11, [R1+0x6bc] ;  /* 0x0006bc00010b7983 */ /* 0x000ea20000100800 */
[----:B------:R-:W-:Y:S01]  /*22410*/  PRMT R51, RZ, 0x7610, R51 ;  /* 0x00007610ff337816 */ /* 0x000fe20000000033 */
[----:B------:R-:W-:Y:S01]  /*22420*/  @P3 IMAD.MOV.U32 R10, RZ, RZ, R47 ;  /* 0x000000ffff0a3224 */ /* 0x000fe200078e002f */
[----:B------:R-:W-:Y:S01]  /*22430*/  PRMT R53, RZ, 0x7610, R53 ;  /* 0x00007610ff357816 */ /* 0x000fe20000000035 */
[----:B------:R-:W3:Y:S04]  /*22440*/  LDL R47, [R1+0x6e0] ;  /* 0x0006e000012f7983 */ /* 0x000ee80000100800 */
[----:B--2---:R0:W2:Y:S02]  /*22450*/  @P3 LDG.E.U8 R51, desc[UR24][R10.64] ;  /* 0x000000180a333981 */ /* 0x0040a4000c1e1100 */
[----:B0-----:R-:W-:-:S02]  /*22460*/  @P3 IMAD.MOV.U32 R10, RZ, RZ, R15 ;  /* 0x000000ffff0a3224 */ /* 0x001fc400078e000f */
        /* <DEDUP_REMOVED lines=10> */
[----:B------:R-:W-:-:S02]  /*22510*/  ISETP.GT.AND P1, PT, R9, 0x1f, PT ;  /* 0x0000001f0900780c */ /* 0x000fc40003f24270 */
[----:B------:R-:W-:Y:S02]  /*22520*/  PRMT R55, RZ, 0x7610, R55 ;  /* 0x00007610ff377816 */ /* 0x000fe40000000037 */
[----:B------:R-:W-:-:S09]  /*22530*/  PRMT R57, RZ, 0x7610, R57 ;  /* 0x00007610ff397816 */ /* 0x000fd20000000039 */
        /* <DEDUP_REMOVED lines=23> */
[----:B------:R-:W2:Y:S04]  /*226b0*/  LDL R17, [R1+0xca8] ;  /* 0x000ca80001117983 */ /* 0x000ea80000100800 */
[----:B------:R-:W2:Y:S04]  /*226c0*/  LDL R15, [R1+0xcac] ;  /* 0x000cac00010f7983 */ /* 0x000ea80000100800 */
[----:B0-----:R-:W2:Y:S04]  /*226d0*/  LDL R22, [R1+0xcb8] ;  /* 0x000cb80001167983 */ /* 0x001ea80000100800 */
        /* <DEDUP_REMOVED lines=13> */
[----:B------:R0:W3:Y:S01]  /*227b0*/  @P3 LDG.E.U8 R35, desc[UR24][R10.64] ;  /* 0x000000180a233981 */ /* 0x0000e2000c1e1100 */
[----:B------:R-:W-:Y:S01]  /*227c0*/  PRMT R20, RZ, 0x7610, R20 ;  /* 0x00007610ff147816 */ /* 0x000fe20000000014 */
[----:B0-----:R-:W-:Y:S02]  /*227d0*/  @P3 IMAD.MOV.U32 R10, RZ, RZ, R22 ;  /* 0x000000ffff0a3224 */ /* 0x001fe400078e0016 */
[----:B------:R-:W-:-:S05]  /*227e0*/  @P3 IMAD.MOV.U32 R11, RZ, RZ, R47 ;  /* 0x000000ffff0b3224 */ /* 0x000fca00078e002f */
[----:B------:R0:W4:Y:S04]  /*227f0*/  @P3 LDG.E.U8 R20, desc[UR24][R10.64] ;  /* 0x000000180a143981 */ /* 0x000128000c1e1100 */
[----:B--2---:R1:W-:Y:S04]  /*22800*/  STL [R1+0x70], R46 ;  /* 0x0000702e01007387 */ /* 0x0043e80000100800 */
[----:B------:R-:W2:Y:S04]  /*22810*/  LDL R45, [R1+0xa48] ;  /* 0x000a4800012d7983 */ /* 0x000ea80000100800 */
[----:B------:R-:W2:Y:S04]  /*22820*/  LDL R42, [R1+0xa4c] ;  /* 0x000a4c00012a7983 */ /* 0x000ea80000100800 */
[----:B-1----:R-:W2:Y:S04]  /*22830*/  LDL R46, [R1+0xa44] ;  /* 0x000a4400012e7983 */ /* 0x002ea80000100800 */
[----:B---3--:R1:W-:Y:S01]  /*22840*/  STL [R1+0x6c], R35 ;  /* 0x00006c2301007387 */ /* 0x0083e20000100800 */
[----:B------:R-:W-:Y:S01]  /*22850*/  ISETP.GT.AND P1, PT, R9, 0x21, PT ;  /* 0x000000210900780c */ /* 0x000fe20003f24270 */
[----:B0-----:R-:W-:Y:S01]  /*22860*/  @P3 IMAD.MOV.U32 R10, RZ, RZ, R15 ;  /* 0x000000ffff0a3224 */ /* 0x001fe200078e000f */
[----:B------:R-:W-:Y:S01]  /*22870*/  PRMT R73, RZ, 0x7610, R73 ;  /* 0x00007610ff497816 */ /* 0x000fe20000000049 */
[----:B------:R-:W-:Y:S01]  /*22880*/  @P3 IMAD.MOV.U32 R11, RZ, RZ, R17 ;  /* 0x000000ffff0b3224 */ /* 0x000fe200078e0011 */
[----:B------:R-:W-:Y:S01]  /*22890*/  PRMT R43, RZ, 0x7610, R43 ;  /* 0x00007610ff2b7816 */ /* 0x000fe2000000002b */
[----:B------:R-:W3:Y:S04]  /*228a0*/  LDL R22, [R1+0xa54] ;  /* 0x000a540001167983 */ /* 0x000ee80000100800 */
[----:B-1----:R-:W3:Y:S04]  /*228b0*/  LDL R35, [R1+0xa50] ;  /* 0x000a500001237983 */ /* 0x002ee80000100800 */
[----:B------:R2:W3:Y:S01]  /*228c0*/  @P3 LDG.E.U8 R73, desc[UR24][R10.64] ;  /* 0x000000180a493981 */ /* 0x0004e2000c1e1100 */
[----:B------:R-:W-:-:S03]  /*228d0*/  PRMT R36, RZ, 0x7610, R36 ;  /* 0x00007610ff247816 */ /* 0x000fc60000000024 */
[----:B----4-:R0:W-:Y:S04]  /*228e0*/  STL [R1+0x68], R20 ;  /* 0x0000681401007387 */ /* 0x0101e80000100800 */
[----:B------:R-:W4:Y:S04]  /*228f0*/  LDL R17, [R1+0xa5c] ;  /* 0x000a5c0001117983 */ /* 0x000f280000100800 */
[----:B------:R-:W4:Y:S04]  /*22900*/  LDL R15, [R1+0xa60] ;  /* 0x000a6000010f7983 */ /* 0x000f280000100800 */
[----:B0-----:R-:W4:Y:S01]  /*22910*/  LDL R20, [R1+0xa58] ;  /* 0x000a580001147983 */ /* 0x001f220000100800 */
[----:B--2---:R-:W-:-:S02]  /*22920*/  @P1 IMAD.MOV.U32 R10, RZ, RZ, R45 ;  /* 0x000000ffff0a1224 */ /* 0x004fc400078e002d */
[----:B------:R-:W-:-:S05]  /*22930*/  @P1 IMAD.MOV.U32 R11, RZ, RZ, R46 ;  /* 0x000000ffff0b1224 */ /* 0x000fca00078e002e */
[----:B------:R3:W2:Y:S02]  /*22940*/  @P1 LDG.E.U8 R43, desc[UR24][R10.64] ;  /* 0x000000180a2b1981 */ /* 0x0006a4000c1e1100 */
[----:B---3--:R-:W-:Y:S02]  /*22950*/  @P1 IMAD.MOV.U32 R10, RZ, RZ, R35 ;  /* 0x000000ffff0a1224 */ /* 0x008fe400078e0023 */
[----:B------:R-:W-:-:S05]  /*22960*/  @P1 IMAD.MOV.U32 R11, RZ, RZ, R42 ;  /* 0x000000ffff0b1224 */ /* 0x000fca00078e002a */
[----:B------:R0:W3:Y:S04]  /*22970*/  @P1 LDG.E.U8 R36, desc[UR24][R10.64] ;  /* 0x000000180a241981 */ /* 0x0000e8000c1e1100 */
[----:B------:R-:W-:Y:S01]  /*22980*/  STL [R1+0xd30], R73 ;  /* 0x000d304901007387 */ /* 0x000fe20000100800 */
[----:B------:R-:W-:Y:S01]  /*22990*/  PRMT R44, RZ, 0x7610, R44 ;  /* 0x00007610ff2c7816 */ /* 0x000fe2000000002c */
[----:B0-----:R-:W-:Y:S02]  /*229a0*/  @P1 IMAD.MOV.U32 R11, RZ, RZ, R22 ;  /* 0x000000ffff0b1224 */ /* 0x001fe400078e0016 */
[----:B----4-:R-:W-:Y:S01]  /*229b0*/  @P1 IMAD.MOV.U32 R10, RZ, RZ, R20 ;  /* 0x000000ffff0a1224 */ /* 0x010fe200078e0014 */
[----:B------:R-:W-:-:S04]  /*229c0*/  PRMT R72, RZ, 0x7610, R72 ;  /* 0x00007610ff487816 */ /* 0x000fc80000000048 */
[----:B------:R0:W4:Y:S02]  /*229d0*/  @P1 LDG.E.U8 R44, desc[UR24][R10.64] ;  /* 0x000000180a2c1981 */ /* 0x000124000c1e1100 */
[----:B0-----:R-:W-:Y:S02]  /*229e0*/  @P1 IMAD.MOV.U32 R10, RZ, RZ, R15 ;  /* 0x000000ffff0a1224 */ /* 0x001fe400078e000f */
[----:B------:R-:W-:-:S05]  /*229f0*/  @P1 IMAD.MOV.U32 R11, RZ, RZ, R17 ;  /* 0x000000ffff0b1224 */ /* 0x000fca00078e0011 */
[----:B------:R-:W4:Y:S04]  /*22a00*/  @P1 LDG.E.U8 R72, desc[UR24][R10.64] ;  /* 0x000000180a481981 */ /* 0x000f28000c1e1100 */
[----:B--2---:R0:W-:Y:S04]  /*22a10*/  STL [R1+0x5c], R43 ;  /* 0x00005c2b01007387 */ /* 0x0041e80000100800 */
[----:B------:R-:W2:Y:S04]  /*22a20*/  LDL R42, [R1+0xa68] ;  /* 0x000a6800012a7983 */ /* 0x000ea80000100800 */
[----:B------:R-:W2:Y:S04]  /*22a30*/  LDL R35, [R1+0xa70] ;  /* 0x000a700001237983 */ /* 0x000ea80000100800 */
[----:B0-----:R-:W2:Y:S04]  /*22a40*/  LDL R43, [R1+0xa64] ;  /* 0x000a6400012b7983 */ /* 0x001ea80000100800 */
[----:B---3--:R0:W-:Y:S04]  /*22a50*/  STL [R1+0x58], R36 ;  /* 0x0000582401007387 */ /* 0x0081e80000100800 */
[----:B------:R-:W3:Y:S04]  /*22a60*/  LDL R22, [R1+0xa74] ;  /* 0x000a740001167983 */ /* 0x000ee80000100800 */
[----:B------:R-:W3:Y:S04]  /*22a70*/  LDL R20, [R1+0xa78] ;  /* 0x000a780001147983 */ /* 0x000ee80000100800 */
[----:B0-----:R-:W3:Y:S04]  /*22a80*/  LDL R36, [R1+0xa6c] ;  /* 0x000a6c0001247983 */ /* 0x001ee80000100800 */
[----:B------:R-:W3:Y:S04]  /*22a90*/  LDL R17, [R1+0xa7c] ;  /* 0x000a7c0001117983 */ /* 0x000ee80000100800 */
[----:B------:R-:W3:Y:S01]  /*22aa0*/  LDL R15, [R1+0xa80] ;  /* 0x000a8000010f7983 */ /* 0x000ee20000100800 */
[----:B------:R-:W-:-:S02]  /*22ab0*/  ISETP.GT.AND P3, PT, R9, 0x22, PT ;  /* 0x000000220900780c */ /* 0x000fc40003f64270 */
[----:B------:R-:W-:Y:S02]  /*22ac0*/  PRMT R41, RZ, 0x7610, R41 ;  /* 0x00007610ff297816 */ /* 0x000fe40000000029 */
[----:B------:R-:W-:Y:S02]  /*22ad0*/  PRMT R27, RZ, 0x7610, R27 ;  /* 0x00007610ff1b7816 */ /* 0x000fe4000000001b */
[----:B------:R-:W-:Y:S02]  /*22ae0*/  PRMT R19, RZ, 0x7610, R19 ;  /* 0x00007610ff137816 */ /* 0x000fe40000000013 */
[----:B------:R-:W-:Y:S01]  /*22af0*/  PRMT R70, RZ, 0x7610, R70 ;  /* 0x00007610ff467816 */ /* 0x000fe20000000046 */
[----:B----4-:R-:W-:Y:S04]  /*22b00*/  STL [R1+0xd34], R72 ;  /* 0x000d344801007387 */ /* 0x010fe80000100800 */
[----:B--2---:R-:W-:-:S02]  /*22b10*/  @P3 IMAD.MOV.U32 R10, RZ, RZ, R42 ;  /* 0x000000ffff0a3224 */ /* 0x004fc400078e002a */
[----:B------:R-:W-:-:S05]  /*22b20*/  @P3 IMAD.MOV.U32 R11, RZ, RZ, R43 ;  /* 0x000000ffff0b3224 */ /* 0x000fca00078e002b */
[----:B------:R0:W2:Y:S02]  /*22b30*/  @P3 LDG.E.U8 R41, desc[UR24][R10.64] ;  /* 0x000000180a293981 */ /* 0x0000a4000c1e1100 */
[----:B0-----:R-:W-:Y:S02]  /*22b40*/  @P3 IMAD.MOV.U32 R10, RZ, RZ, R35 ;  /* 0x000000ffff0a3224 */ /* 0x001fe400078e0023 */
[----:B---3--:R-:W-:Y:S01]  /*22b50*/  @P3 IMAD.MOV.U32 R11, RZ, RZ, R36 ;  /* 0x000000ffff0b3224 */ /* 0x008fe200078e0024 */
[----:B------:R-:W3:Y:S04]  /*22b60*/  LDL R35, [R1+0xa88] ;  /* 0x000a880001237983 */ /* 0x000ee80000100800 */
[----:B------:R0:W4:Y:S04]  /*22b70*/  @P3 LDG.E.U8 R27, desc[UR24][R10.64] ;  /* 0x000000180a1b3981 */ /* 0x000128000c1e1100 */
[----:B------:R-:W2:Y:S01]  /*22b80*/  LDL R36, [R1+0xa84] ;  /* 0x000a840001247983 */ /* 0x000ea20000100800 */
[----:B0-----:R-:W-:-:S02]  /*22b90*/  @P3 IMAD.MOV.U32 R10, RZ, RZ, R20 ;  /* 0x000000ffff0a3224 */ /* 0x001fc400078e0014 */
[----:B------:R-:W-:Y:S01]  /*22ba0*/  @P3 IMAD.MOV.U32 R11, RZ, RZ, R22 ;  /* 0x000000ffff0b3224 */ /* 0x000fe200078e0016 */
[----:B------:R-:W4:Y:S04]  /*22bb0*/  LDL R20, [R1+0xa90] ;  /* 0x000a900001147983 */ /* 0x000f280000100800 */
[----:B------:R0:W4:Y:S04]  /*22bc0*/  @P3 LDG.E.U8 R19, desc[UR24][R10.64] ;  /* 0x000000180a133981 */ /* 0x000128000c1e1100 */
[----:B------:R-:W4:Y:S01]  /*22bd0*/  LDL R22, [R1+0xa8c] ;  /* 0x000a8c0001167983 */ /* 0x000f220000100800 */
[----:B0-----:R-:W-:-:S02]  /*22be0*/  @P3 IMAD.MOV.U32 R10, RZ, RZ, R15 ;  /* 0x000000ffff0a3224 */ /* 0x001fc400078e000f */
[----:B------:R-:W-:-:S05]  /*22bf0*/  @P3 IMAD.MOV.U32 R11, RZ, RZ, R17 ;  /* 0x000000ffff0b3224 */ /* 0x000fca00078e0011 */
[----:B------:R3:W4:Y:S01]  /*22c00*/  @P3 LDG.E.U8 R70, desc[UR24][R10.64] ;  /* 0x000000180a463981 */ /* 0x000722000c1e1100 */
[----:B------:R-:W-:Y:S02]  /*22c10*/  ISETP.GT.AND P1, PT, R9, 0x23, PT ;  /* 0x000000230900780c */ /* 0x000fe40003f24270 */
[----:B------:R-:W-:-:S11]  /*22c20*/  PRMT R40, RZ, 0x7610, R40 ;  /* 0x00007610ff287816 */ /* 0x000fd60000000028 */
[----:B---3--:R-:W-:Y:S02]  /*22c30*/  @P1 IMAD.MOV.U32 R10, RZ, RZ, R35 ;  /* 0x000000ffff0a1224 */ /* 0x008fe400078e0023 */
[----:B--2---:R-:W-:-:S05]  /*22c40*/  @P1 IMAD.MOV.U32 R11, RZ, RZ, R36 ;  /* 0x000000ffff0b1224 */ /* 0x004fca00078e0024 */
[----:B------:R0:W2:Y:S04]  /*22c50*/  @P1 LDG.E.U8 R40, desc[UR24][R10.64] ;  /* 0x000000180a281981 */ /* 0x0000a8000c1e1100 */
[----:B----4-:R1:W-:Y:S04]  /*22c60*/  STL [R1+0x3c], R19 ;  /* 0x00003c1301007387 */ /* 0x0103e80000100800 */
[----:B------:R-:W3:Y:S04]  /*22c70*/  LDL R15, [R1+0xa98] ;  /* 0x000a9800010f7983 */ /* 0x000ee80000100800 */
[----:B-1----:R-:W4:Y:S04]  /*22c80*/  LDL R19, [R1+0xa94] ;  /* 0x000a940001137983 */ /* 0x002f280000100800 */
[----:B------:R1:W-:Y:S04]  /*22c90*/  STL [R1+0x40], R27 ;  /* 0x0000401b01007387 */ /* 0x0003e80000100800 */
[----:B------:R-:W2:Y:S04]  /*22ca0*/  LDL R17, [R1+0xaa0] ;  /* 0x000aa00001117983 */ /* 0x000ea80000100800 */
[----:B-1----:R-:W2:Y:S04]  /*22cb0*/  LDL R27, [R1+0xa9c] ;  /* 0x000a9c00011b7983 */ /* 0x002ea80000100800 */
[----:B------:R-:W-:Y:S04]  /*22cc0*/  STL [R1+0xd38], R70 ;  /* 0x000d384601007387 */ /* 0x000fe80000100800 */
[----:B------:R-:W-:Y:S04]  /*22cd0*/  STL [R1+0x50], R44 ;  /* 0x0000502c01007387 */ /* 0x000fe80000100800 */
[----:B------:R-:W2:Y:S04]  /*22ce0*/  LDL R36, [R1+0xaa4] ;  /* 0x000aa40001247983 */ /* 0x000ea80000100800 */
[----:B------:R-:W2:Y:S01]  /*22cf0*/  LDL R35, [R1+0xaa8] ;  /* 0x000aa80001237983 */ /* 0x000ea20000100800 */
[----:B0-----:R-:W-:-:S02]  /*22d00*/  @P1 IMAD.MOV.U32 R10, RZ, RZ, R20 ;  /* 0x000000ffff0a1224 */ /* 0x001fc400078e0014 */
[----:B------:R-:W-:Y:S01]  /*22d10*/  @P1 IMAD.MOV.U32 R11, RZ, RZ, R22 ;  /* 0x000000ffff0b1224 */ /* 0x000fe200078e0016 */
[----:B------:R-:W2:Y:S04]  /*22d20*/  LDL R20, [R1+0xab0] ;  /* 0x000ab00001147983 */ /* 0x000ea80000100800 */
[----:B------:R-:W2:Y:S01]  /*22d30*/  LDL R22, [R1+0xaac] ;  /* 0x000aac0001167983 */ /* 0x000ea20000100800 */
[----:B------:R-:W-:Y:S02]  /*22d40*/  PRMT R39, RZ, 0x7610, R39 ;  /* 0x00007610ff277816 */ /* 0x000fe40000000027 */
[----:B------:R-:W-:Y:S02]  /*22d50*/  ISETP.GT.AND P3, PT, R9, 0x24, PT ;  /* 0x000000240900780c */ /* 0x000fe40003f64270 */
[----:B------:R-:W-:-:S02]  /*22d60*/  PRMT R38, RZ, 0x7610, R38 ;  /* 0x00007610ff267816 */ /* 0x000fc40000000026 */
[----:B------:R3:W2:Y:S01]  /*22d70*/  @P1 LDG.E.U8 R39, desc[UR24][R10.64] ;  /* 0x000000180a271981 */ /* 0x0006a2000c1e1100 */
[----:B------:R-:W-:Y:S02]  /*22d80*/  PRMT R37, RZ, 0x7610, R37 ;  /* 0x00007610ff257816 */ /* 0x000fe40000000025 */
[----:B------:R-:W-:Y:S02]  /*22d90*/  PRMT R24, RZ, 0x7610, R24 ;  /* 0x00007610ff187816 */ /* 0x000fe40000000018 */
[----:B------:R-:W-:Y:S01]  /*22da0*/  PRMT R32, RZ, 0x7610, R32 ;  /* 0x00007610ff207816 */ /* 0x000fe20000000020 */
[----:B------:R-:W-:Y:S01]  /*22db0*/  STL [R1+0x44], R41 ;  /* 0x0000442901007387 */ /* 0x000fe20000100800 */
[----:B---3--:R-:W-:-:S03]  /*22dc0*/  @P1 IMAD.MOV.U32 R10, RZ, RZ, R15 ;  /* 0x000000ffff0a1224 */ /* 0x008fc600078e000f */
[----:B------:R-:W3:Y:S01]  /*22dd0*/  LDL R15, [R1+0xab8] ;  /* 0x000ab800010f7983 */ /* 0x000ee20000100800 */
[----:B----4-:R-:W-:-:S03]  /*22de0*/  @P1 IMAD.MOV.U32 R11, RZ, RZ, R19 ;  /* 0x000000ffff0b1224 */ /* 0x010fc600078e0013 */
[----:B------:R-:W4:Y:S04]  /*22df0*/  LDL R19, [R1+0xab4] ;  /* 0x000ab40001137983 */ /* 0x000f280000100800 */
[----:B------:R2:W4:Y:S02]  /*22e00*/  @P1 LDG.E.U8 R38, desc[UR24][R10.64] ;  /* 0x000000180a261981 */ /* 0x000524000c1e1100 */
[----:B--2---:R-:W-:Y:S02]  /*22e10*/  @P1 IMAD.MOV.U32 R10, RZ, RZ, R17 ;  /* 0x000000ffff0a1224 */ /* 0x004fe400078e0011 */
[----:B------:R-:W-:Y:S01]  /*22e20*/  @P1 IMAD.MOV.U32 R11, RZ, RZ, R27 ;  /* 0x000000ffff0b1224 */ /* 0x000fe200078e001b */
[----:B------:R-:W2:Y:S04]  /*22e30*/  LDL R17, [R1+0xac0] ;  /* 0x000ac00001117983 */ /* 0x000ea80000100800 */
[----:B------:R0:W2:Y:S04]  /*22e40*/  @P1 LDG.E.U8 R37, desc[UR24][R10.64] ;  /* 0x000000180a251981 */ /* 0x0000a8000c1e1100 */
[----:B------:R-:W2:Y:S01]  /*22e50*/  LDL R27, [R1+0xabc] ;  /* 0x000abc00011b7983 */ /* 0x000ea20000100800 */
[----:B0-----:R-:W-:-:S02]  /*22e60*/  @P3 IMAD.MOV.U32 R10, RZ, RZ, R35 ;  /* 0x000000ffff0a3224 */ /* 0x001fc400078e0023 */
[----:B------:R-:W-:Y:S01]  /*22e70*/  @P3 IMAD.MOV.U32 R11, RZ, RZ, R36 ;  /* 0x000000ffff0b3224 */ /* 0x000fe200078e0024 */
[----:B------:R-:W2:Y:S04]  /*22e80*/  LDL R35, [R1+0x828] ;  /* 0x0008280001237983 */ /* 0x000ea80000100800 */
[----:B------:R0:W2:Y:S02]  /*22e90*/  @P3 LDG.E.U8 R24, desc[UR24][R10.64] ;  /* 0x000000180a183981 */ /* 0x0000a4000c1e1100 */
[----:B0-----:R-:W-:Y:S02]  /*22ea0*/  @P3 IMAD.MOV.U32 R10, RZ, RZ, R20 ;  /* 0x000000ffff0a3224 */ /* 0x001fe400078e0014 */
[----:B------:R-:W-:Y:S01]  /*22eb0*/  @P3 IMAD.MOV.U32 R11, RZ, RZ, R22 ;  /* 0x000000ffff0b3224 */ /* 0x000fe200078e0016 */
[----:B------:R-:W2:Y:S04]  /*22ec0*/  LDL R20, [R1+0x824] ;  /* 0x0008240001147983 */ /* 0x000ea80000100800 */
[----:B------:R3:W2:Y:S04]  /*22ed0*/  @P3 LDG.E.U8 R32, desc[UR24][R10.64] ;  /* 0x000000180a203981 */ /* 0x0006a8000c1e1100 */
[----:B------:R-:W2:Y:S01]  /*22ee0*/  LDL R22, [R1+0x820] ;  /* 0x0008200001167983 */ /* 0x000ea20000100800 */
[----:B------:R-:W-:Y:S01]  /*22ef0*/  PRMT R34, RZ, 0x7610, R34 ;  /* 0x00007610ff227816 */ /* 0x000fe20000000022 */
[----:B---3--:R-:W-:-:S02]  /*22f00*/  @P3 IMAD.MOV.U32 R10, RZ, RZ, R15 ;  /* 0x000000ffff0a3224 */ /* 0x008fc400078e000f */
[----:B----4-:R-:W-:-:S05]  /*22f10*/  @P3 IMAD.MOV.U32 R11, RZ, RZ, R19 ;  /* 0x000000ffff0b3224 */ /* 0x010fca00078e0013 */
[----:B------:R0:W3:Y:S04]  /*22f20*/  @P3 LDG.E.U8 R34, desc[UR24][R10.64] ;  /* 0x000000180a223981 */ /* 0x0000e8000c1e1100 */
[----:B--2---:R1:W-:Y:S04]  /*22f30*/  STL [R1+0xc], R24 ;  /* 0x00000c1801007387 */ /* 0x0043e80000100800 */
[----:B-1----:R-:W2:Y:S04]  /*22f40*/  LDL R24, [R1+0x82c] ;  /* 0x00082c0001187983 */ /* 0x002ea80000100800 */
[----:B------:R1:W-:Y:S04]  /*22f50*/  STL [R1+0x8], R32 ;  /* 0x0000082001007387 */ /* 0x0003e80000100800 */
[----:B-1----:R-:W4:Y:S04]  /*22f60*/  LDL R32, [R1+0x830] ;  /* 0x0008300001207983 */ /* 0x002f280000100800 */
[----:B------:R-:W-:Y:S04]  /*22f70*/  STL [R1+0x30], R40 ;  /* 0x0000302801007387 */ /* 0x000fe80000100800 */
[----:B------:R-:W4:Y:S01]  /*22f80*/  LDL R15, [R1+0x834] ;  /* 0x00083400010f7983 */ /* 0x000f220000100800 */
[----:B------:R-:W-:Y:S01]  /*22f90*/  ISETP.GT.AND P1, PT, R9, 0x25, PT ;  /* 0x000000250900780c */ /* 0x000fe20003f24270 */
[----:B0-----:R-:W-:Y:S01]  /*22fa0*/  @P3 IMAD.MOV.U32 R10, RZ, RZ, R17 ;  /* 0x000000ffff0a3224 */ /* 0x001fe200078e0011 */
[----:B------:R-:W-:Y:S01]  /*22fb0*/  PRMT R93, RZ, 0x7610, R93 ;  /* 0x00007610ff5d7816 */ /* 0x000fe2000000005d */
[----:B------:R-:W-:Y:S01]  /*22fc0*/  @P3 IMAD.MOV.U32 R11, RZ, RZ, R27 ;  /* 0x000000ffff0b3224 */ /* 0x000fe200078e001b */
[----:B------:R-:W-:Y:S01]  /*22fd0*/  PRMT R92, RZ, 0x7610, R92 ;  /* 0x00007610ff5c7816 */ /* 0x000fe2000000005c */
[----:B------:R-:W4:Y:S04]  /*22fe0*/  LDL R19, [R1+0x83c] ;  /* 0x00083c0001137983 */ /* 0x000f280000100800 */
[----:B------:R0:W4:Y:S01]  /*22ff0*/  @P3 LDG.E.U8 R93, desc[UR24][R10.64] ;  /* 0x000000180a5d3981 */ /* 0x000122000c1e1100 */
[----:B------:R-:W-:-:S03]  /*23000*/  PRMT R90, RZ, 0x7610, R90 ;  /* 0x00007610ff5a7816 */ /* 0x000fc6000000005a */
[----:B0-----:R-:W-:Y:S02]  /*23010*/  @P1 IMAD.MOV.U32 R10, RZ, RZ, R20 ;  /* 0x000000ffff0a1224 */ /* 0x001fe400078e0014 */
[----:B------:R-:W-:-:S05]  /*23020*/  @P1 IMAD.MOV.U32 R11, RZ, RZ, R22 ;  /* 0x000000ffff0b1224 */ /* 0x000fca00078e0016 */
[----:B------:R0:W4:Y:S02]  /*23030*/  @P1 LDG.E.U8 R92, desc[UR24][R10.64] ;  /* 0x000000180a5c1981 */ /* 0x000124000c1e1100 */
[----:B0-----:R-:W-:Y:S01]  /*23040*/  @P1 IMAD.MOV.U32 R11, RZ, RZ, R35 ;  /* 0x000000ffff0b1224 */ /* 0x001fe200078e0023 */
[----:B------:R-:W-:Y:S01]  /*23050*/  PRMT R89, RZ, 0x7610, R89 ;  /* 0x00007610ff597816 */ /* 0x000fe20000000059 */
[----:B------:R-:W-:Y:S04]  /*23060*/  STL [R1+0x28], R39 ;  /* 0x0000282701007387 */ /* 0x000fe80000100800 */
[----:B---3--:R0:W-:Y:S04]  /*23070*/  STL [R1+0x4], R34 ;  /* 0x0000042201007387 */ /* 0x0081e80000100800 */
[----:B------:R-:W3:Y:S04]  /*23080*/  LDL R27, [R1+0x6ec] ;  /* 0x0006ec00011b7983 */ /* 0x000ee80000100800 */
[----:B------:R-:W3:Y:S04]  /*23090*/  LDL R17, [R1+0x6f0] ;  /* 0x0006f00001117983 */ /* 0x000ee80000100800 */
[----:B0-----:R-:W3:Y:S01]  /*230a0*/  LDL R34, [R1+0x838] ;  /* 0x0008380001227983 */ /* 0x001ee20000100800 */
[----:B--2---:R-:W-:-:S05]  /*230b0*/  @P1 IMAD.MOV.U32 R10, RZ, RZ, R24 ;  /* 0x000000ffff0a1224 */ /* 0x004fca00078e0018 */
[----:B------:R4:W2:Y:S02]  /*230c0*/  @P1 LDG.E.U8 R90, desc[UR24][R10.64] ;  /* 0x000000180a5a1981 */ /* 0x0008a4000c1e1100 */
[----:B----4-:R-:W-:Y:S02]  /*230d0*/  @P1 IMAD.MOV.U32 R11, RZ, RZ, R32 ;  /* 0x000000ffff0b1224 */ /* 0x010fe400078e0020 */
[----:B------:R-:W-:-:S05]  /*230e0*/  @P1 IMAD.MOV.U32 R10, RZ, RZ, R15 ;  /* 0x000000ffff0a1224 */ /* 0x000fca00078e000f */
[----:B------:R0:W4:Y:S04]  /*230f0*/  @P1 LDG.E.U8 R89, desc[UR24][R10.64] ;  /* 0x000000180a591981 */ /* 0x000128000c1e1100 */
[----:B------:R-:W-:Y:S04]  /*23100*/  STL [R1+0x24], R38 ;  /* 0x0000242601007387 */ /* 0x000fe80000100800 */
[----:B------:R-:W-:Y:S04]  /*23110*/  STL [R1+0xd3c], R93 ;  /* 0x000d3c5d01007387 */ /* 0x000fe80000100800 */
[----:B------:R-:W4:Y:S04]  /*23120*/  LDL R22, [R1+0x6f4] ;  /* 0x0006f40001167983 */ /* 0x000f280000100800 */
[----:B------:R-:W-:Y:S04]  /*23130*/  STL [R1+0x14], R37 ;  /* 0x0000142501007387 */ /* 0x000fe80000100800 */
[----:B------:R-:W4:Y:S04]  /*23140*/  LDL R20, [R1+0x6f8] ;  /* 0x0006f80001147983 */ /* 0x000f280000100800 */
[----:B------:R-:W-:Y:S04]  /*23150*/  STL [R1+0xd40], R92 ;  /* 0x000d405c01007387 */ /* 0x000fe80000100800 */
[----:B------:R-:W4:Y:S01]  /*23160*/  LDL R24, [R1+0x714] ;  /* 0x0007140001187983 */ /* 0x000f220000100800 */
[----:B------:R-:W-:Y:S01]  /*23170*/  ISETP.GT.AND P3, PT, R9, 0x26, PT ;  /* 0x000000260900780c */ /* 0x000fe20003f64270 */
[----:B0-----:R-:W-:Y:S01]  /*23180*/  @P1 IMAD.MOV.U32 R10, RZ, RZ, R19 ;  /* 0x000000ffff0a1224 */ /* 0x001fe200078e0013 */
[----:B------:R-:W-:-:S02]  /*23190*/  PRMT R88, RZ, 0x7610, R88 ;  /* 0x00007610ff587816 */ /* 0x000fc40000000058 */
[----:B------:R-:W-:Y:S01]  /*231a0*/  PRMT R25, RZ, 0x7610, R25 ;  /* 0x00007610ff197816 */ /* 0x000fe20000000019 */
[----:B---3--:R-:W-:-:S05]  /*231b0*/  @P1 IMAD.MOV.U32 R11, RZ, RZ, R34 ;  /* 0x000000ffff0b1224 */ /* 0x008fca00078e0022 */
[----:B------:R0:W3:Y:S04]  /*231c0*/  @P1 LDG.E.U8 R88, desc[UR24][R10.64] ;  /* 0x000000180a581981 */ /* 0x0000e8000c1e1100 */
[----:B--2---:R-:W-:Y:S04]  /*231d0*/  STL [R1+0xd44], R90 ;  /* 0x000d445a01007387 */ /* 0x004fe80000100800 */
[----:B------:R-:W2:Y:S04]  /*231e0*/  LDL R32, [R1+0x6fc] ;  /* 0x0006fc0001207983 */ /* 0x000ea80000100800 */
[----:B------:R-:W2:Y:S01]  /*231f0*/  LDL R15, [R1+0x71c] ;  /* 0x00071c00010f7983 */ /* 0x000ea20000100800 */
[----:B0-----:R-:W-:-:S02]  /*23200*/  @P3 IMAD.MOV.U32 R10, RZ, RZ, R17 ;  /* 0x000000ffff0a3224 */ /* 0x001fc400078e0011 */
[----:B------:R-:W-:-:S05]  /*23210*/  @P3 IMAD.MOV.U32 R11, RZ, RZ, R27 ;  /* 0x000000ffff0b3224 */ /* 0x000fca00078e001b */
[----:B------:R0:W2:Y:S04]  /*23220*/  @P3 LDG.E.U8 R25, desc[UR24][R10.64] ;  /* 0x000000180a193981 */ /* 0x0000a8000c1e1100 */
[----:B----4-:R-:W-:Y:S04]  /*23230*/  STL [R1+0xd48], R89 ;  /* 0x000d485901007387 */ /* 0x010fe80000100800 */
[----:B------:R-:W4:Y:S01]  /*23240*/  LDL R19, [R1+0x718] ;  /* 0x0007180001137983 */ /* 0x000f220000100800 */
[----:B------:R-:W-:Y:S02]  /*23250*/  PRMT R33, RZ, 0x7610, R33 ;  /* 0x00007610ff217816 */ /* 0x000fe40000000021 */
[----:B------:R-:W-:Y:S01]  /*23260*/  PRMT R30, RZ, 0x7610, R30 ;  /* 0x00007610ff1e7816 */ /* 0x000fe2000000001e */
[----:B0-----:R-:W-:-:S02]  /*23270*/  @P3 IMAD.MOV.U32 R11, RZ, RZ, R22 ;  /* 0x000000ffff0b3224 */ /* 0x001fc400078e0016 */
[----:B------:R-:W-:-:S05]  /*23280*/  @P3 IMAD.MOV.U32 R10, RZ, RZ, R20 ;  /* 0x000000ffff0a3224 */ /* 0x000fca00078e0014 */
[----:B------:R0:W4:Y:S02]  /*23290*/  @P3 LDG.E.U8 R33, desc[UR24][R10.64] ;  /* 0x000000180a213981 */ /* 0x000124000c1e1100 */
[----:B0-----:R-:W-:Y:S01]  /*232a0*/  @P3 IMAD.MOV.U32 R10, RZ, RZ, R24 ;  /* 0x000000ffff0a3224 */ /* 0x001fe200078e0018 */
[----:B------:R-:W-:Y:S01]  /*232b0*/  PRMT R29, RZ, 0x7610, R29 ;  /* 0x00007610ff1d7816 */ /* 0x000fe2000000001d */
[----:B---3--:R-:W-:Y:S04]  /*232c0*/  STL [R1+0xd4c], R88 ;  /* 0x000d4c5801007387 */ /* 0x008fe80000100800 */
[----:B------:R-:W3:Y:S04]  /*232d0*/  LDL R27, [R1+0x720] ;  /* 0x00072000011b7983 */ /* 0x000ee80000100800 */
[----:B------:R-:W3:Y:S01]  /*232e0*/  LDL R17, [R1+0x724] ;  /* 0x0007240001117983 */ /* 0x000ee20000100800 */
[----:B--2---:R-:W-:-:S05]  /*232f0*/  @P3 IMAD.MOV.U32 R11, RZ, RZ, R32 ;  /* 0x000000ffff0b3224 */ /* 0x004fca00078e0020 */
[----:B------:R0:W2:Y:S02]  /*23300*/  @P3 LDG.E.U8 R30, desc[UR24][R10.64] ;  /* 0x000000180a1e3981 */ /* 0x0000a4000c1e1100 */
[----:B0-----:R-:W-:Y:S02]  /*23310*/  @P3 IMAD.MOV.U32 R10, RZ, RZ, R15 ;  /* 0x000000ffff0a3224 */ /* 0x001fe400078e000f */
[----:B----4-:R-:W-:-:S05]  /*23320*/  @P3 IMAD.MOV.U32 R11, RZ, RZ, R19 ;  /* 0x000000ffff0b3224 */ /* 0x010fca00078e0013 */
[----:B------:R3:W4:Y:S04]  /*23330*/  @P3 LDG.E.U8 R29, desc[UR24][R10.64] ;  /* 0x000000180a1d3981 */ /* 0x000728000c1e1100 */
[----:B------:R0:W-:Y:S04]  /*23340*/  STL [R1+0x1fc], R25 ;  /* 0x0001fc1901007387 */ /* 0x0001e80000100800 */
[----:B------:R-:W4:Y:S04]  /*23350*/  LDL R22, [R1+0x72c] ;  /* 0x00072c0001167983 */ /* 0x000f280000100800 */
[----:B------:R-:W4:Y:S04]  /*23360*/  LDL R20, [R1+0x734] ;  /* 0x0007340001147983 */ /* 0x000f280000100800 */
[----:B0-----:R-:W4:Y:S04]  /*23370*/  LDL R25, [R1+0x728] ;  /* 0x0007280001197983 */ /* 0x001f280000100800 */
[----:B------:R-:W4:Y:S01]  /*23380*/  LDL R24, [R1+0x730] ;  /* 0x0007300001187983 */ /* 0x000f220000100800 */
[----:B------:R-:W-:-:S02]  /*23390*/  ISETP.GT.AND P1, PT, R9, 0x27, PT ;  /* 0x000000270900780c */ /* 0x000fc40003f24270 */
[----:B------:R-:W-:Y:S02]  /*233a0*/  PRMT R31, RZ, 0x7610, R31 ;  /* 0x00007610ff1f7816 */ /* 0x000fe4000000001f */
[----:B------:R-:W-:-:S09]  /*233b0*/  PRMT R26, RZ, 0x7610, R26 ;  /* 0x00007610ff1a7816 */ /* 0x000fd2000000001a */
[----:B---3--:R-:W-:Y:S02]  /*233c0*/  @P1 IMAD.MOV.U32 R11, RZ, RZ, R27 ;  /* 0x000000ffff0b1224 */ /* 0x008fe400078e001b */
[----:B------:R-:W-:-:S05]  /*233d0*/  @P1 IMAD.MOV.U32 R10, RZ, RZ, R17 ;  /* 0x000000ffff0a1224 */ /* 0x000fca00078e0011 */
[----:B------:R0:W3:Y:S04]  /*233e0*/  @P1 LDG.E.U8 R31, desc[UR24][R10.64] ;  /* 0x000000180a1f1981 */ /* 0x0000e8000c1e1100 */
[----:B--2---:R1:W-:Y:S04]  /*233f0*/  STL [R1+0x1ec], R30 ;  /* 0x0001ec1e01007387 */ /* 0x0043e80000100800 */
[----:B------:R-:W2:Y:S04]  /*23400*/  LDL R19, [R1+0x73c] ;  /* 0x00073c0001137983 */ /* 0x000ea80000100800 */
[----:B------:R-:W3:Y:S04]  /*23410*/  LDL R15, [R1+0xca0] ;  /* 0x000ca000010f7983 */ /* 0x000ee80000100800 */
[----:B-1----:R-:W3:Y:S04]  /*23420*/  LDL R30, [R1+0x738] ;  /* 0x00073800011e7983 */ /* 0x002ee80000100800 */
[----:B----4-:R1:W-:Y:S04]  /*23430*/  STL [R1+0x1e4], R29 ;  /* 0x0001e41d01007387 */ /* 0x0103e80000100800 */
[----:B------:R-:W4:Y:S04]  /*23440*/  LDL R27, [R1+0xc98] ;  /* 0x000c9800011b7983 */ /* 0x000f280000100800 */
[----:B------:R-:W4:Y:S04]  /*23450*/  LDL R17, [R1+0xc9c] ;  /* 0x000c9c0001117983 */ /* 0x000f280000100800 */
[----:B-1----:R-:W4:Y:S01]  /*23460*/  LDL R29, [R1+0xc94] ;  /* 0x000c9400011d7983 */ /* 0x002f220000100800 */
[----:B0-----:R-:W-:-:S02]  /*23470*/  @P1 IMAD.MOV.U32 R10, RZ, RZ, R22 ;  /* 0x000000ffff0a1224 */ /* 0x001fc400078e0016 */
[----:B------:R-:W-:Y:S01]  /*23480*/  @P1 IMAD.MOV.U32 R11, RZ, RZ, R25 ;  /* 0x000000ffff0b1224 */ /* 0x000fe200078e0019 */
[----:B------:R-:W-:Y:S01]  /*23490*/  PRMT R12, RZ, 0x7610, R12 ;  /* 0x00007610ff0c7816 */ /* 0x000fe2000000000c */
[----:B------:R-:W4:Y:S04]  /*234a0*/  LDL R25, [R1+0xc84] ;  /* 0x000c840001197983 */ /* 0x000f280000100800 */
[----:B------:R0:W4:Y:S01]  /*234b0*/  @P1 LDG.E.U8 R26, desc[UR24][R10.64] ;  /* 0x000000180a1a1981 */ /* 0x000122000c1e1100 */
[----:B------:R-:W-:Y:S02]  /*234c0*/  ISETP.GT.AND P3, PT, R9, 0x28, PT ;  /* 0x000000280900780c */ /* 0x000fe40003f64270 */
[----:B------:R-:W-:Y:S01]  /*234d0*/  PRMT R13, RZ, 0x7610, R13 ;  /* 0x00007610ff0d7816 */ /* 0x000fe2000000000d */
[----:B------:R-:W4:Y:S01]  /*234e0*/  LDL R22, [R1+0xc90] ;  /* 0x000c900001167983 */ /* 0x000f220000100800 */
[----:B0-----:R-:W-:-:S02]  /*234f0*/  @P1 IMAD.MOV.U32 R10, RZ, RZ, R20 ;  /* 0x000000ffff0a1224 */ /* 0x001fc400078e0014 */
[----:B------:R-:W-:-:S05]  /*23500*/  @P1 IMAD.MOV.U32 R11, RZ, RZ, R24 ;  /* 0x000000ffff0b1224 */ /* 0x000fca00078e0018 */
[----:B------:R2:W4:Y:S01]  /*23510*/  @P1 LDG.E.U8 R12, desc[UR24][R10.64] ;  /* 0x000000180a0c1981 */ /* 0x000522000c1e1100 */
[----:B------:R-:W-:Y:S02]  /*23520*/  PRMT R86, RZ, 0x7610, R86 ;  /* 0x00007610ff567816 */ /* 0x000fe40000000056 */
[----:B------:R-:W-:Y:S01]  /*23530*/  PRMT R85, RZ, 0x7610, R85 ;  /* 0x00007610ff557816 */ /* 0x000fe20000000055 */
[----:B--2---:R-:W-:Y:S02]  /*23540*/  @P1 IMAD.MOV.U32 R10, RZ, RZ, R19 ;  /* 0x000000ffff0a1224 */ /* 0x004fe400078e0013 */
[----:B---3--:R-:W-:-:S05]  /*23550*/  @P1 IMAD.MOV.U32 R11, RZ, RZ, R30 ;  /* 0x000000ffff0b1224 */ /* 0x008fca00078e001e */
[----:B------:R0:W2:Y:S02]  /*23560*/  @P1 LDG.E.U8 R13, desc[UR24][R10.64] ;  /* 0x000000180a0d1981 */ /* 0x0000a4000c1e1100 */
[----:B0-----:R-:W-:Y:S02]  /*23570*/  @P3 IMAD.MOV.U32 R10, RZ, RZ, R15 ;  /* 0x000000ffff0a3224 */ /* 0x001fe400078e000f */
[----:B----4-:R-:W-:-:S05]  /*23580*/  @P3 IMAD.MOV.U32 R11, RZ, RZ, R29 ;  /* 0x000000ffff0b3224 */ /* 0x010fca00078e001d */
[----:B------:R0:W3:Y:S02]  /*23590*/  @P3 LDG.E.U8 R86, desc[UR24][R10.64] ;  /* 0x000000180a563981 */ /* 0x0000e4000c1e1100 */
[----:B0-----:R-:W-:Y:S02]  /*235a0*/  @P3 IMAD.MOV.U32 R10, RZ, RZ, R17 ;  /* 0x000000ffff0a3224 */ /* 0x001fe400078e0011 */
[----:B------:R-:W-:-:S05]  /*235b0*/  @P3 IMAD.MOV.U32 R11, RZ, RZ, R27 ;  /* 0x000000ffff0b3224 */ /* 0x000fca00078e001b */
[----:B------:R0:W4:Y:S04]  /*235c0*/  @P3 LDG.E.U8 R85, desc[UR24][R10.64] ;  /* 0x000000180a553981 */ /* 0x000128000c1e1100 */
[----:B------:R1:W-:Y:S04]  /*235d0*/  STL [R1+0x1dc], R26 ;  /* 0x0001dc1a01007387 */ /* 0x0003e80000100800 */
[----:B------:R-:W4:Y:S04]  /*235e0*/  LDL R20, [R1+0xc8c] ;  /* 0x000c8c0001147983 */ /* 0x000f280000100800 */
[----:B------:R-:W4:Y:S04]  /*235f0*/  LDL R24, [R1+0xac4] ;  /* 0x000ac40001187983 */ /* 0x000f280000100800 */
[----:B-1----:R-:W4:Y:S04]  /*23600*/  LDL R26, [R1+0xc88] ;  /* 0x000c8800011a7983 */ /* 0x002f280000100800 */
[----:B------:R-:W-:Y:S04]  /*23610*/  STL [R1+0x1f4], R33 ;  /* 0x0001f42101007387 */ /* 0x000fe80000100800 */
[----:B------:R1:W-:Y:S04]  /*23620*/  STL [R1+0x1d4], R12 ;  /* 0x0001d40c01007387 */ /* 0x0003e80000100800 */
[----:B------:R-:W4:Y:S04]  /*23630*/  LDL R19, [R1+0xacc] ;  /* 0x000acc0001137983 */ /* 0x000f280000100800 */
[----:B-1----:R-:W4:Y:S01]  /*23640*/  LDL R12, [R1+0xac8] ;  /* 0x000ac800010c7983 */ /* 0x002f220000100800 */
[----:B------:R-:W-:Y:S01]  /*23650*/  PRMT R84, RZ, 0x7610, R84 ;  /* 0x00007610ff547816 */ /* 0x000fe20000000054 */
[----:B0-----:R-:W-:-:S02]  /*23660*/  @P3 IMAD.MOV.U32 R10, RZ, RZ, R22 ;  /* 0x000000ffff0a3224 */ /* 0x001fc400078e0016 */
[----:B------:R-:W-:-:S05]  /*23670*/  @P3 IMAD.MOV.U32 R11, RZ, RZ, R25 ;  /* 0x000000ffff0b3224 */ /* 0x000fca00078e0019 */
[----:B------:R0:W4:Y:S04]  /*23680*/  @P3 LDG.E.U8 R84, desc[UR24][R10.64] ;  /* 0x000000180a543981 */ /* 0x000128000c1e1100 */
[----:B--2---:R1:W-:Y:S04]  /*23690*/  STL [R1+0x1c8], R13 ;  /* 0x0001c80d01007387 */ /* 0x0043e80000100800 */
[----:B------:R-:W2:Y:S04]  /*236a0*/  LDL R29, [R1+0xad4] ;  /* 0x000ad400011d7983 */ /* 0x000ea80000100800 */
[----:B------:R-:W2:Y:S04]  /*236b0*/  LDL R15, [R1+0xad8] ;  /* 0x000ad800010f7983 */ /* 0x000ea80000100800 */
[----:B-1----:R-:W2:Y:S04]  /*236c0*/  LDL R13, [R1+0xad0] ;  /* 0x000ad000010d7983 */ /* 0x002ea80000100800 */
[----:B---3--:R-:W-:Y:S04]  /*236d0*/  STL [R1+0xd50], R86 ;  /* 0x000d505601007387 */ /* 0x008fe80000100800 */
[----:B------:R-:W3:Y:S04]  /*236e0*/  LDL R30, [R1+0xadc] ;  /* 0x000adc00011e7983 */ /* 0x000ee80000100800 */
[----:B------:R-:W3:Y:S04]  /*236f0*/  LDL R27, [R1+0xae0] ;  /* 0x000ae000011b7983 */ /* 0x000ee80000100800 */
[----:B------:R1:W-:Y:S04]  /*23700*/  STL [R1+0x1e0], R31 ;  /* 0x0001e01f01007387 */ /* 0x0003e80000100800 */
[----:B------:R-:W3:Y:S04]  /*23710*/  LDL R17, [R1+0xae8] ;  /* 0x000ae80001117983 */ /* 0x000ee80000100800 */
[----:B----4-:R-:W-:Y:S04]  /*23720*/  STL [R1+0xd54], R85 ;  /* 0x000d545501007387 */ /* 0x010fe80000100800 */
[----:B------:R-:W4:Y:S01]  /*23730*/  LDL R25, [R1+0xae4] ;  /* 0x000ae40001197983 */ /* 0x000f220000100800 */
[----:B0-----:R-:W-:Y:S01]  /*23740*/  @P3 IMAD.MOV.U32 R11, RZ, RZ, R26 ;  /* 0x000000ffff0b3224 */ /* 0x001fe200078e001a */
[----:B------:R-:W-:-:S02]  /*23750*/  ISETP.GT.AND P1, PT, R9, 0x29, PT ;  /* 0x000000290900780c */ /* 0x000fc40003f24270 */
[----:B------:R-:W4:Y:S01]  /*23760*/  LDL R26, [R1+0xaec] ;  /* 0x000aec00011a7983 */ /* 0x000f220000100800 */
[----:B------:R-:W-:Y:S01]  /*23770*/  PRMT R83, RZ, 0x7610, R83 ;  /* 0x00007610ff537816 */ /* 0x000fe20000000053 */
[----:B------:R-:W-:Y:S02]  /*23780*/  @P3 IMAD.MOV.U32 R10, RZ, RZ, R20 ;  /* 0x000000ffff0a3224 */ /* 0x000fe400078e0014 */
[----:B------:R-:W4:Y:S01]  /*23790*/  LDL R22, [R1+0xaf0] ;  /* 0x000af00001167983 */ /* 0x000f220000100800 */
[----:B------:R-:W-:-:S03]  /*237a0*/  PRMT R82, RZ, 0x7610, R82 ;  /* 0x00007610ff527816 */ /* 0x000fc60000000052 */
[----:B------:R0:W4:Y:S04]  /*237b0*/  @P3 LDG.E.U8 R83, desc[UR24][R10.64] ;  /* 0x000000180a533981 */ /* 0x000128000c1e1100 */
[----:B------:R-:W4:Y:S01]  /*237c0*/  LDL R20, [R1+0xaf8] ;  /* 0x000af80001147983 */ /* 0x000f220000100800 */
[----:B------:R-:W-:Y:S02]  /*237d0*/  PRMT R81, RZ, 0x7610, R81 ;  /* 0x00007610ff517816 */ /* 0x000fe40000000051 */
[----:B------:R-:W-:Y:S01]  /*237e0*/  PRMT R80, RZ, 0x7610, R80 ;  /* 0x00007610ff507816 */ /* 0x000fe20000000050 */
[----:B-1----:R-:W4:Y:S01]  /*237f0*/  LDL R31, [R1+0xb34] ;  /* 0x000b3400011f7983 */ /* 0x002f220000100800 */
[----:B0-----:R-:W-:Y:S02]  /*23800*/  @P1 IMAD.MOV.U32 R10, RZ, RZ, R12 ;  /* 0x000000ffff0a1224 */ /* 0x001fe400078e000c */
[----:B------:R-:W-:Y:S01]  /*23810*/  @P1 IMAD.MOV.U32 R11, RZ, RZ, R24 ;  /* 0x000000ffff0b1224 */ /* 0x000fe200078e0018 */
[----:B------:R-:W4:Y:S04]  /*23820*/  LDL R12, [R1+0xb00] ;  /* 0x000b0000010c7983 */ /* 0x000f280000100800 */
[----:B------:R-:W4:Y:S04]  /*23830*/  LDL R24, [R1+0xaf4] ;  /* 0x000af40001187983 */ /* 0x000f280000100800 */
[----:B------:R0:W4:Y:S01]  /*23840*/  @P1 LDG.E.U8 R82, desc[UR24][R10.64] ;  /* 0x000000180a521981 */ /* 0x000122000c1e1100 */
[----:B------:R-:W-:Y:S01]  /*23850*/  ISETP.GT.AND P3, PT, R9, 0x2a, PT ;  /* 0x0000002a0900780c */ /* 0x000fe20003f64270 */
[----:B0-----:R-:W-:-:S02]  /*23860*/  @P1 IMAD.MOV.U32 R11, RZ, RZ, R19 ;  /* 0x000000ffff0b1224 */ /* 0x001fc400078e0013 */
[----:B------:R-:W4:Y:S01]  /*23870*/  LDL R19, [R1+0xafc] ;  /* 0x000afc0001137983 */ /* 0x000f220000100800 */
[----:B------:R-:W-:Y:S02]  /*23880*/  PRMT R79, RZ, 0x7610, R79 ;  /* 0x00007610ff4f7816 */ /* 0x000fe4000000004f */
[----:B------:R-:W-:Y:S01]  /*23890*/  PRMT R78, RZ, 0x7610, R78 ;  /* 0x00007610ff4e7816 */ /* 0x000fe2000000004e */
[----:B--2---:R-:W-:Y:S02]  /*238a0*/  @P1 IMAD.MOV.U32 R10, RZ, RZ, R13 ;  /* 0x000000ffff0a1224 */ /* 0x004fe400078e000d */
[----:B------:R-:W2:Y:S04]  /*238b0*/  LDL R13, [R1+0xb08] ;  /* 0x000b0800010d7983 */ /* 0x000ea80000100800 */
[----:B------:R0:W2:Y:S02]  /*238c0*/  @P1 LDG.E.U8 R81, desc[UR24][R10.64] ;  /* 0x000000180a511981 */ /* 0x0000a4000c1e1100 */
[----:B0-----:R-:W-:-:S02]  /*238d0*/  @P1 IMAD.MOV.U32 R10, RZ, RZ, R15 ;  /* 0x000000ffff0a1224 */ /* 0x001fc400078e000f */
[----:B------:R-:W-:Y:S01]  /*238e0*/  @P1 IMAD.MOV.U32 R11, RZ, RZ, R29 ;  /* 0x000000ffff0b1224 */ /* 0x000fe200078e001d */
[----:B------:R-:W2:Y:S04]  /*238f0*/  LDL R15, [R1+0xb10] ;  /* 0x000b1000010f7983 */ /* 0x000ea80000100800 */
[----:B------:R-:W2:Y:S04]  /*23900*/  LDL R29, [R1+0xb04] ;  /* 0x000b0400011d7983 */ /* 0x000ea80000100800 */
[----:B------:R3:W2:Y:S02]  /*23910*/  @P1 LDG.E.U8 R80, desc[UR24][R10.64] ;  /* 0x000000180a501981 */ /* 0x0006a4000c1e1100 */
[----:B---3--:R-:W-:-:S02]  /*23920*/  @P1 IMAD.MOV.U32 R10, RZ, RZ, R27 ;  /* 0x000000ffff0a1224 */ /* 0x008fc400078e001b */
[----:B------:R-:W-:Y:S01]  /*23930*/  @P1 IMAD.MOV.U32 R11, RZ, RZ, R30 ;  /* 0x000000ffff0b1224 */ /* 0x000fe200078e001e */
[----:B------:R-:W3:Y:S04]  /*23940*/  LDL R27, [R1+0xb0c] ;  /* 0x000b0c00011b7983 */ /* 0x000ee80000100800 */
[----:B------:R0:W3:Y:S01]  /*23950*/  @P1 LDG.E.U8 R79, desc[UR24][R10.64] ;  /* 0x000000180a4f1981 */ /* 0x0000e2000c1e1100 */
[----:B------:R-:W-:Y:S02]  /*23960*/  PRMT R77, RZ, 0x7610, R77 ;  /* 0x00007610ff4d7816 */ /* 0x000fe4000000004d */
[----:B------:R-:W-:Y:S01]  /*23970*/  PRMT R76, RZ, 0x7610, R76 ;  /* 0x00007610ff4c7816 */ /* 0x000fe2000000004c */
[----:B------:R-:W3:Y:S01]  /*23980*/  LDL R30, [R1+0xb3c] ;  /* 0x000b3c00011e7983 */ /* 0x000ee20000100800 */
[----:B0-----:R-:W-:-:S02]  /*23990*/  @P3 IMAD.MOV.U32 R10, RZ, RZ, R17 ;  /* 0x000000ffff0a3224 */ /* 0x001fc400078e0011 */
[----:B----4-:R-:W-:Y:S01]  /*239a0*/  @P3 IMAD.MOV.U32 R11, RZ, RZ, R25 ;  /* 0x000000ffff0b3224 */ /* 0x010fe200078e0019 */
[----:B------:R-:W4:Y:S04]  /*239b0*/  LDL R17, [R1+0xb18] ;  /* 0x000b180001117983 */ /* 0x000f280000100800 */
[----:B------:R-:W4:Y:S04]  /*239c0*/  LDL R25, [R1+0xb14] ;  /* 0x000b140001197983 */ /* 0x000f280000100800 */
[----:B------:R0:W4:Y:S02]  /*239d0*/  @P3 LDG.E.U8 R78, desc[UR24][R10.64] ;  /* 0x000000180a4e3981 */ /* 0x000124000c1e1100 */
[----:B0-----:R-:W-:-:S02]  /*239e0*/  @P3 IMAD.MOV.U32 R11, RZ, RZ, R26 ;  /* 0x000000ffff0b3224 */ /* 0x001fc400078e001a */
[----:B------:R-:W4:Y:S01]  /*239f0*/  LDL R26, [R1+0xb1c] ;  /* 0x000b1c00011a7983 */ /* 0x000f220000100800 */
[----:B------:R-:W-:-:S03]  /*23a00*/  @P3 IMAD.MOV.U32 R10, RZ, RZ, R22 ;  /* 0x000000ffff0a3224 */ /* 0x000fc600078e0016 */
[----:B------:R-:W4:Y:S01]  /*23a10*/  LDL R22, [R1+0xb20] ;  /* 0x000b200001167983 */ /* 0x000f220000100800 */
[----:B------:R-:W-:-:S03]  /*23a20*/  ISETP.GT.AND P1, PT, R9, 0x2b, PT ;  /* 0x0000002b0900780c */ /* 0x000fc60003f24270 */
[----:B------:R0:W4:Y:S01]  /*23a30*/  @P3 LDG.E.U8 R77, desc[UR24][R10.64] ;  /* 0x000000180a4d3981 */ /* 0x000122000c1e1100 */
[----:B------:R-:W-:Y:S01]  /*23a40*/  PRMT R75, RZ, 0x7610, R75 ;  /* 0x00007610ff4b7816 */ /* 0x000fe2000000004b */
[----:B0-----:R-:W-:Y:S02]  /*23a50*/  @P3 IMAD.MOV.U32 R10, RZ, RZ, R20 ;  /* 0x000000ffff0a3224 */ /* 0x001fe400078e0014 */
[----:B------:R-:W-:Y:S01]  /*23a60*/  @P3 IMAD.MOV.U32 R11, RZ, RZ, R24 ;  /* 0x000000ffff0b3224 */ /* 0x000fe200078e0018 */
[----:B------:R-:W4:Y:S04]  /*23a70*/  LDL R20, [R1+0xb28] ;  /* 0x000b280001147983 */ /* 0x000f280000100800 */
[----:B------:R-:W4:Y:S04]  /*23a80*/  LDL R24, [R1+0xb24] ;  /* 0x000b240001187983 */ /* 0x000f280000100800 */
[----:B------:R0:W4:Y:S01]  /*23a90*/  @P3 LDG.E.U8 R76, desc[UR24][R10.64] ;  /* 0x000000180a4c3981 */ /* 0x000122000c1e1100 */
[----:B------:R-:W-:Y:S01]  /*23aa0*/  PRMT R74, RZ, 0x7610, R74 ;  /* 0x00007610ff4a7816 */ /* 0x000fe2000000004a */
[----:B0-----:R-:W-:-:S02]  /*23ab0*/  @P3 IMAD.MOV.U32 R10, RZ, RZ, R12 ;  /* 0x000000ffff0a3224 */ /* 0x001fc400078e000c */
[----:B------:R-:W-:Y:S01]  /*23ac0*/  @P3 IMAD.MOV.U32 R11, RZ, RZ, R19 ;  /* 0x000000ffff0b3224 */ /* 0x000fe200078e0013 */
[----:B------:R-:W4:Y:S04]  /*23ad0*/  LDL R12, [R1+0xb30] ;  /* 0x000b3000010c7983 */ /* 0x000f280000100800 */
[----:B------:R-:W4:Y:S04]  /*23ae0*/  LDL R19, [R1+0xb2c] ;  /* 0x000b2c0001137983 */ /* 0x000f280000100800 */
[----:B------:R2:W4:Y:S01]  /*23af0*/  @P3 LDG.E.U8 R75, desc[UR24][R10.64] ;  /* 0x000000180a4b3981 */ /* 0x000522000c1e1100 */
[----:B------:R-:W-:-:S02]  /*23b00*/  PRMT R71, RZ, 0x7610, R71 ;  /* 0x00007610ff477816 */ /* 0x000fc40000000047 */
[----:B------:R-:W-:Y:S01]  /*23b10*/  PRMT R69, RZ, 0x7610, R69 ;  /* 0x00007610ff457816 */ /* 0x000fe20000000045 */
[----:B--2---:R-:W-:Y:S02]  /*23b20*/  @P1 IMAD.MOV.U32 R10, RZ, RZ, R13 ;  /* 0x000000ffff0a1224 */ /* 0x004fe400078e000d */
[----:B------:R-:W2:Y:S01]  /*23b30*/  LDL R13, [R1+0xb38] ;  /* 0x000b3800010d7983 */ /* 0x000ea20000100800 */
[----:B------:R-:W-:Y:S01]  /*23b40*/  @P1 IMAD.MOV.U32 R11, RZ, RZ, R29 ;  /* 0x000000ffff0b1224 */ /* 0x000fe200078e001d */
[----:B------:R-:W-:Y:S02]  /*23b50*/  ISETP.GT.AND P3, PT, R9, 0x2c, PT ;  /* 0x0000002c0900780c */ /* 0x000fe40003f64270 */
[----:B------:R-:W2:Y:S04]  /*23b60*/  LDL R29, [R1+0x850] ;  /* 0x00085000011d7983 */ /* 0x000ea80000100800 */
[----:B------:R0:W2:Y:S02]  /*23b70*/  @P1 LDG.E.U8 R74, desc[UR24][R10.64] ;  /* 0x000000180a4a1981 */ /* 0x0000a4000c1e1100 */
[----:B0-----:R-:W-:-:S02]  /*23b80*/  @P1 IMAD.MOV.U32 R10, RZ, RZ, R15 ;  /* 0x000000ffff0a1224 */ /* 0x001fc400078e000f */
[----:B---3--:R-:W-:Y:S01]  /*23b90*/  @P1 IMAD.MOV.U32 R11, RZ, RZ, R27 ;  /* 0x000000ffff0b1224 */ /* 0x008fe200078e001b */
[----:B------:R-:W3:Y:S04]  /*23ba0*/  LDL R15, [R1+0x844] ;  /* 0x00084400010f7983 */ /* 0x000ee80000100800 */
[----:B------:R-:W3:Y:S04]  /*23bb0*/  LDL R27, [R1+0xb40] ;  /* 0x000b4000011b7983 */ /* 0x000ee80000100800 */
[----:B------:R4:W3:Y:S02]  /*23bc0*/  @P1 LDG.E.U8 R71, desc[UR24][R10.64] ;  /* 0x000000180a471981 */ /* 0x0008e4000c1e1100 */
[----:B----4-:R-:W-:-:S02]  /*23bd0*/  @P1 IMAD.MOV.U32 R10, RZ, RZ, R17 ;  /* 0x000000ffff0a1224 */ /* 0x010fc400078e0011 */
[----:B------:R-:W-:Y:S01]  /*23be0*/  @P1 IMAD.MOV.U32 R11, RZ, RZ, R25 ;  /* 0x000000ffff0b1224 */ /* 0x000fe200078e0019 */
[----:B------:R-:W4:Y:S04]  /*23bf0*/  LDL R17, [R1+0x84c] ;  /* 0x00084c0001117983 */ /* 0x000f280000100800 */
[----:B------:R-:W4:Y:S04]  /*23c00*/  LDL R25, [R1+0x840] ;  /* 0x0008400001197983 */ /* 0x000f280000100800 */
[----:B------:R0:W4:Y:S02]  /*23c10*/  @P1 LDG.E.U8 R69, desc[UR24][R10.64] ;  /* 0x000000180a451981 */ /* 0x000124000c1e1100 */
[----:B0-----:R-:W-:-:S02]  /*23c20*/  @P1 IMAD.MOV.U32 R11, RZ, RZ, R26 ;  /* 0x000000ffff0b1224 */ /* 0x001fc400078e001a */
[----:B------:R-:W4:Y:S01]  /*23c30*/  LDL R26, [R1+0x848] ;  /* 0x00084800011a7983 */ /* 0x000f220000100800 */
[----:B------:R-:W-:Y:S01]  /*23c40*/  PRMT R68, RZ, 0x7610, R68 ;  /* 0x00007610ff447816 */ /* 0x000fe20000000044 */
[----:B------:R-:W-:Y:S01]  /*23c50*/  @P1 IMAD.MOV.U32 R10, RZ, RZ, R22 ;  /* 0x000000ffff0a1224 */ /* 0x000fe200078e0016 */
[----:B------:R-:W-:Y:S01]  /*23c60*/  PRMT R67, RZ, 0x7610, R67 ;  /* 0x00007610ff437816 */ /* 0x000fe20000000043 */
[----:B------:R-:W4:Y:S04]  /*23c70*/  LDL R22, [R1+0x854] ;  /* 0x0008540001167983 */ /* 0x000f280000100800 */
[----:B------:R0:W4:Y:S01]  /*23c80*/  @P1 LDG.E.U8 R68, desc[UR24][R10.64] ;  /* 0x000000180a441981 */ /* 0x000122000c1e1100 */
[----:B------:R-:W-:Y:S01]  /*23c90*/  PRMT R66, RZ, 0x7610, R66 ;  /* 0x00007610ff427816 */ /* 0x000fe20000000042 */
[----:B0-----:R-:W-:-:S02]  /*23ca0*/  @P3 IMAD.MOV.U32 R10, RZ, RZ, R20 ;  /* 0x000000ffff0a3224 */ /* 0x001fc400078e0014 */
[----:B------:R-:W-:Y:S01]  /*23cb0*/  @P3 IMAD.MOV.U32 R11, RZ, RZ, R24 ;  /* 0x000000ffff0b3224 */ /* 0x000fe200078e0018 */
[----:B------:R-:W4:Y:S04]  /*23cc0*/  LDL R20, [R1+0x85c] ;  /* 0x00085c0001147983 */ /* 0x000f280000100800 */
[----:B------:R0:W4:Y:S04]  /*23cd0*/  @P3 LDG.E.U8 R67, desc[UR24][R10.64] ;  /* 0x000000180a433981 */ /* 0x000128000c1e1100 */
[----:B------:R-:W4:Y:S01]  /*23ce0*/  LDL R24, [R1+0x858] ;  /* 0x0008580001187983 */ /* 0x000f220000100800 */
[----:B------:R-:W-:Y:S01]  /*23cf0*/  ISETP.GT.AND P1, PT, R9, 0x2d, PT ;  /* 0x0000002d0900780c */ /* 0x000fe20003f24270 */
[----:B0-----:R-:W-:Y:S01]  /*23d00*/  @P3 IMAD.MOV.U32 R10, RZ, RZ, R12 ;  /* 0x000000ffff0a3224 */ /* 0x001fe200078e000c */
[----:B------:R-:W-:Y:S01]  /*23d10*/  PRMT R65, RZ, 0x7610, R65 ;  /* 0x00007610ff417816 */ /* 0x000fe20000000041 */
[----:B------:R-:W4:Y:S01]  /*23d20*/  LDL R12, [R1+0x744] ;  /* 0x00074400010c7983 */ /* 0x000f220000100800 */
[----:B------:R-:W-:-:S03]  /*23d30*/  @P3 IMAD.MOV.U32 R11, RZ, RZ, R19 ;  /* 0x000000ffff0b3224 */ /* 0x000fc600078e0013 */
[----:B------:R-:W4:Y:S04]  /*23d40*/  LDL R19, [R1+0x740] ;  /* 0x0007400001137983 */ /* 0x000f280000100800 */
[----:B------:R0:W4:Y:S01]  /*23d50*/  @P3 LDG.E.U8 R66, desc[UR24][R10.64] ;  /* 0x000000180a423981 */ /* 0x000122000c1e1100 */
[----:B------:R-:W-:Y:S01]  /*23d60*/  PRMT R64, RZ, 0x7610, R64 ;  /* 0x00007610ff407816 */ /* 0x000fe20000000040 */
[----:B0-----:R-:W-:Y:S01]  /*23d70*/  @P3 IMAD.MOV.U32 R11, RZ, RZ, R31 ;  /* 0x000000ffff0b3224 */ /* 0x001fe200078e001f */
[----:B------:R-:W-:Y:S01]  /*23d80*/  PRMT R63, RZ, 0x7610, R63 ;  /* 0x00007610ff3f7816 */ /* 0x000fe2000000003f */
[----:B--2---:R-:W-:Y:S02]  /*23d90*/  @P3 IMAD.MOV.U32 R10, RZ, RZ, R13 ;  /* 0x000000ffff0a3224 */ /* 0x004fe400078e000d */
[----:B------:R-:W2:Y:S04]  /*23da0*/  LDL R13, [R1+0x74c] ;  /* 0x00074c00010d7983 */ /* 0x000ea80000100800 */
[----:B------:R0:W2:Y:S02]  /*23db0*/  @P3 LDG.E.U8 R65, desc[UR24][R10.64] ;  /* 0x000000180a413981 */ /* 0x0000a4000c1e1100 */
[----:B0-----:R-:W-:-:S02]  /*23dc0*/  @P3 IMAD.MOV.U32 R11, RZ, RZ, R30 ;  /* 0x000000ffff0b3224 */ /* 0x001fc400078e001e */
[----:B---3--:R-:W-:Y:S02]  /*23dd0*/  @P3 IMAD.MOV.U32 R10, RZ, RZ, R27 ;  /* 0x000000ffff0a3224 */ /* 0x008fe400078e001b */
[----:B------:R-:W3:Y:S04]  /*23de0*/  LDL R27, [R1+0x748] ;  /* 0x00074800011b7983 */ /* 0x000ee80000100800 */
[----:B------:R0:W3:Y:S02]  /*23df0*/  @P3 LDG.E.U8 R64, desc[UR24][R10.64] ;  /* 0x000000180a403981 */ /* 0x0000e4000c1e1100 */
[----:B0-----:R-:W-:Y:S02]  /*23e00*/  @P1 IMAD.MOV.U32 R10, RZ, RZ, R15 ;  /* 0x000000ffff0a1224 */ /* 0x001fe400078e000f */
[----:B------:R-:W3:Y:S01]  /*23e10*/  LDL R15, [R1+0x754] ;  /* 0x00075400010f7983 */ /* 0x000ee20000100800 */
[----:B----4-:R-:W-:-:S03]  /*23e20*/  @P1 IMAD.MOV.U32 R11, RZ, RZ, R25 ;  /* 0x000000ffff0b1224 */ /* 0x010fc600078e0019 */
[----:B------:R-:W4:Y:S04]  /*23e30*/  LDL R25, [R1+0x750] ;  /* 0x0007500001197983 */ /* 0x000f280000100800 */
[----:B------:R0:W4:Y:S02]  /*23e40*/  @P1 LDG.E.U8 R63, desc[UR24][R10.64] ;  /* 0x000000180a3f1981 */ /* 0x000124000c1e1100 */
[----:B0-----:R-:W-:Y:S02]  /*23e50*/  @P1 IMAD.MOV.U32 R10, RZ, RZ, R17 ;  /* 0x000000ffff0a1224 */ /* 0x001fe400078e0011 */
[----:B------:R-:W-:Y:S01]  /*23e60*/  @P1 IMAD.MOV.U32 R11, RZ, RZ, R26 ;  /* 0x000000ffff0b1224 */ /* 0x000fe200078e001a */
[----:B------:R-:W4:Y:S04]  /*23e70*/  LDL R17, [R1+0x75c] ;  /* 0x00075c0001117983 */ /* 0x000f280000100800 */
[----:B------:R-:W4:Y:S01]  /*23e80*/  LDL R26, [R1+0x758] ;  /* 0x00075800011a7983 */ /* 0x000f220000100800 */
[----:B------:R-:W-:-:S02]  /*23e90*/  PRMT R62, RZ, 0x7610, R62 ;  /* 0x00007610ff3e7816 */ /* 0x000fc4000000003e */
[----:B------:R-:W-:Y:S02]  /*23ea0*/  ISETP.GT.AND P3, PT, R9, 0x2e, PT ;  /* 0x0000002e0900780c */ /* 0x000fe40003f64270 */
[----:B------:R-:W-:Y:S02]  /*23eb0*/  PRMT R61, RZ, 0x7610, R61 ;  /* 0x00007610ff3d7816 */ /* 0x000fe4000000003d */
[----:B------:R0:W4:Y:S01]  /*23ec0*/  @P1 LDG.E.U8 R62, desc[UR24][R10.64] ;  /* 0x000000180a3e1981 */ /* 0x000122000c1e1100 */
[----:B------:R-:W-:Y:S01]  /*23ed0*/  PRMT R60, RZ, 0x7610, R60 ;  /* 0x00007610ff3c7816 */ /* 0x000fe2000000003c */
[----:B0-----:R-:W-:Y:S02]  /*23ee0*/  @P1 IMAD.MOV.U32 R10, RZ, RZ, R22 ;  /* 0x000000ffff0a1224 */ /* 0x001fe400078e0016 */
[----:B------:R-:W-:Y:S01]  /*23ef0*/  @P1 IMAD.MOV.U32 R11, RZ, RZ, R29 ;  /* 0x000000ffff0b1224 */ /* 0x000fe200078e001d */
[----:B------:R-:W4:Y:S04]  /*23f00*/  LDL R22, [R1+0x764] ;  /* 0x0007640001167983 */ /* 0x000f280000100800 */
[----:B------:R0:W4:Y:S01]  /*23f10*/  @P1 LDG.E.U8 R61, desc[UR24][R10.64] ;  /* 0x000000180a3d1981 */ /* 0x000122000c1e1100 */
[----:B------:R-:W-:Y:S01]  /*23f20*/  PRMT R28, RZ, 0x7610, R28 ;  /* 0x00007610ff1c7816 */ /* 0x000fe2000000001c */
[----:B0-----:R-:W-:-:S02]  /*23f30*/  @P1 IMAD.MOV.U32 R10, RZ, RZ, R20 ;  /* 0x000000ffff0a1224 */ /* 0x001fc400078e0014 */
[----:B------:R-:W-:Y:S01]  /*23f40*/  @P1 IMAD.MOV.U32 R11, RZ, RZ, R24 ;  /* 0x000000ffff0b1224 */ /* 0x000fe200078e0018 */
[----:B------:R-:W-:Y:S01]  /*23f50*/  PRMT R14, RZ, 0x7610, R14 ;  /* 0x00007610ff0e7816 */ /* 0x000fe2000000000e */
[----:B------:R-:W4:Y:S04]  /*23f60*/  LDL R24, [R1+0x760] ;  /* 0x0007600001187983 */ /* 0x000f280000100800 */
[----:B------:R0:W4:Y:S04]  /*23f70*/  @P1 LDG.E.U8 R60, desc[UR24][R10.64] ;  /* 0x000000180a3c1981 */ /* 0x000128000c1e1100 */
[----:B------:R-:W4:Y:S01]  /*23f80*/  LDL R20, [R1+0x768] ;  /* 0x0007680001147983 */ /* 0x000f220000100800 */
[----:B0-----:R-:W-:-:S02]  /*23f90*/  @P3 IMAD.MOV.U32 R10, RZ, RZ, R12 ;  /* 0x000000ffff0a3224 */ /* 0x001fc400078e000c */
[----:B------:R-:W-:Y:S01]  /*23fa0*/  @P3 IMAD.MOV.U32 R11, RZ, RZ, R19 ;  /* 0x000000ffff0b3224 */ /* 0x000fe200078e0013 */
[----:B------:R-:W-:Y:S01]  /*23fb0*/  PRMT R23, RZ, 0x7610, R23 ;  /* 0x00007610ff177816 */ /* 0x000fe20000000017 */
[----:B------:R-:W4:Y:S04]  /*23fc0*/  LDL R19, [R1+0x76c] ;  /* 0x00076c0001137983 */ /* 0x000f280000100800 */
[----:B------:R2:W4:Y:S01]  /*23fd0*/  @P3 LDG.E.U8 R28, desc[UR24][R10.64] ;  /* 0x000000180a1c3981 */ /* 0x000522000c1e1100 */
[----:B------:R-:W-:-:S03]  /*23fe0*/  PRMT R16, RZ, 0x7610, R16 ;  /* 0x00007610ff107816 */ /* 0x000fc60000000010 */
[----:B------:R-:W4:Y:S01]  /*23ff0*/  LDL R12, [R1+0x400] ;  /* 0x00040000010c7983 */ /* 0x000f220000100800 */
[----:B--2---:R-:W-:-:S03]  /*24000*/  @P3 IMAD.MOV.U32 R10, RZ, RZ, R13 ;  /* 0x000000ffff0a3224 */ /* 0x004fc600078e000d */
[----:B------:R-:W2:Y:S01]  /*24010*/  LDL R13, [R1+0x3fc] ;  /* 0x0003fc00010d7983 */ /* 0x000ea20000100800 */
[----:B---3--:R-:W-:-:S05]  /*24020*/  @P3 IMAD.MOV.U32 R11, RZ, RZ, R27 ;  /* 0x000000ffff0b3224 */ /* 0x008fca00078e001b */
[----:B------:R0:W3:Y:S02]  /*24030*/  @P3 LDG.E.U8 R14, desc[UR24][R10.64] ;  /* 0x000000180a0e3981 */ /* 0x0000e4000c1e1100 */
[----:B0-----:R-:W-:Y:S02]  /*24040*/  @P3 IMAD.MOV.U32 R10, RZ, RZ, R15 ;  /* 0x000000ffff0a3224 */ /* 0x001fe400078e000f */
[----:B----4-:R-:W-:-:S05]  /*24050*/  @P3 IMAD.MOV.U32 R11, RZ, RZ, R25 ;  /* 0x000000ffff0b3224 */ /* 0x010fca00078e0019 */
[----:B------:R0:W4:Y:S02]  /*24060*/  @P3 LDG.E.U8 R23, desc[UR24][R10.64] ;  /* 0x000000180a173981 */ /* 0x000124000c1e1100 */
[----:B0-----:R-:W-:Y:S02]  /*24070*/  @P3 IMAD.MOV.U32 R10, RZ, RZ, R17 ;  /* 0x000000ffff0a3224 */ /* 0x001fe400078e0011 */
[----:B------:R-:W-:-:S05]  /*24080*/  @P3 IMAD.MOV.U32 R11, RZ, RZ, R26 ;  /* 0x000000ffff0b3224 */ /* 0x000fca00078e001a */
[----:B------:R0:W4:Y:S01]  /*24090*/  @P3 LDG.E.U8 R16, desc[UR24][R10.64] ;  /* 0x000000180a103981 */ /* 0x000122000c1e1100 */
[----:B------:R-:W-:Y:S02]  /*240a0*/  ISETP.GT.AND P1, PT, R9, 0x2f, PT ;  /* 0x0000002f0900780c */ /* 0x000fe40003f24270 */
[----:B------:R-:W-:Y:S02]  /*240b0*/  PRMT R21, RZ, 0x7610, R21 ;  /* 0x00007610ff157816 */ /* 0x000fe40000000015 */
[----:B------:R-:W-:-:S09]  /*240c0*/  PRMT R18, RZ, 0x7610, R18 ;  /* 0x00007610ff127816 */ /* 0x000fd20000000012 */
[----:B0-----:R-:W-:Y:S02]  /*240d0*/  @P1 IMAD.MOV.U32 R10, RZ, RZ, R22 ;  /* 0x000000ffff0a1224 */ /* 0x001fe400078e0016 */
[----:B------:R-:W-:-:S05]  /*240e0*/  @P1 IMAD.MOV.U32 R11, RZ, RZ, R24 ;  /* 0x000000ffff0b1224 */ /* 0x000fca00078e0018 */
[----:B------:R0:W4:Y:S02]  /*240f0*/  @P1 LDG.E.U8 R21, desc[UR24][R10.64] ;  /* 0x000000180a151981 */ /* 0x000124000c1e1100 */
[----:B0-----:R-:W-:Y:S02]  /*24100*/  @P1 IMAD.MOV.U32 R11, RZ, RZ, R20 ;  /* 0x000000ffff0b1224 */ /* 0x001fe400078e0014 */
[----:B------:R-:W-:-:S05]  /*24110*/  @P1 IMAD.MOV.U32 R10, RZ, RZ, R19 ;  /* 0x000000ffff0a1224 */ /* 0x000fca00078e0013 */
[----:B------:R0:W4:Y:S01]  /*24120*/  @P1 LDG.E.U8 R18, desc[UR24][R10.64] ;  /* 0x000000180a121981 */ /* 0x000122000c1e1100 */
[----:B------:R-:W-:Y:S01]  /*24130*/  PRMT R7, RZ, 0x7610, R7 ;  /* 0x00007610ff077816 */ /* 0x000fe20000000007 */
[----:B0-----:R-:W-:Y:S02]  /*24140*/  @P1 IMAD.MOV.U32 R10, RZ, RZ, R12 ;  /* 0x000000ffff0a1224 */ /* 0x001fe400078e000c */
[----:B--2---:R-:W-:-:S05]  /*24150*/  @P1 IMAD.MOV.U32 R11, RZ, RZ, R13 ;  /* 0x000000ffff0b1224 */ /* 0x004fca00078e000d */
[----:B------:R-:W2:Y:S04]  /*24160*/  @P1 LDG.E.U8 R7, desc[UR24][R10.64] ;  /* 0x000000180a071981 */ /* 0x000ea8000c1e1100 */
[----:B---3--:R0:W-:Y:S04]  /*24170*/  STL [R1+0x16c], R14 ;  /* 0x00016c0e01007387 */ /* 0x0081e80000100800 */
[----:B------:R-:W3:Y:S04]  /*24180*/  LDL R15, [R1+0xb44] ;  /* 0x000b4400010f7983 */ /* 0x000ee80000100800 */
[----:B------:R-:W3:Y:S04]  /*24190*/  LDL R25, [R1+0xb48] ;  /* 0x000b480001197983 */ /* 0x000ee80000100800 */
[----:B0-----:R-:W3:Y:S04]  /*241a0*/  LDL R14, [R1+0xc80] ;  /* 0x000c8000010e7983 */ /* 0x001ee80000100800 */
[----:B----4-:R0:W-:Y:S04]  /*241b0*/  STL [R1+0x164], R23 ;  /* 0x0001641701007387 */ /* 0x0101e80000100800 */
[----:B------:R-:W4:Y:S04]  /*241c0*/  LDL R17, [R1+0xb50] ;  /* 0x000b500001117983 */ /* 0x000f280000100800 */
[----:B0-----:R-:W4:Y:S04]  /*241d0*/  LDL R23, [R1+0xb4c] ;  /* 0x000b4c0001177983 */ /* 0x001f280000100800 */
[----:B------:R0:W-:Y:S04]  /*241e0*/  STL [R1+0x158], R16 ;  /* 0x0001581001007387 */ /* 0x0001e80000100800 */
[----:B------:R-:W4:Y:S01]  /*241f0*/  LDL R22, [R1+0xb5c] ;  /* 0x000b5c0001167983 */ /* 0x000f220000100800 */
[----:B------:R-:W-:-:S03]  /*24200*/  ISETP.GT.AND P4, PT, R9, 0x30, PT ;  /* 0x000000300900780c */ /* 0x000fc60003f84270 */
[----:B------:R-:W4:Y:S04]  /*24210*/  LDL R24, [R1+0xb58] ;  /* 0x000b580001187983 */ /* 0x000f280000100800 */
[----:B0-----:R-:W4:Y:S01]  /*24220*/  LDL R16, [R1+0xb54] ;  /* 0x000b540001107983 */ /* 0x001f220000100800 */
[----:B------:R-:W-:-:S03]  /*24230*/  PRMT R58, RZ, 0x7610, R58 ;  /* 0x00007610ff3a7816 */ /* 0x000fc6000000003a */
[----:B------:R-:W4:Y:S01]  /*24240*/  LDL R19, [R1+0xb60] ;  /* 0x000b600001137983 */ /* 0x000f220000100800 */
[----:B------:R-:W-:Y:S02]  /*24250*/  PRMT R56, RZ, 0x7610, R56 ;  /* 0x00007610ff387816 */ /* 0x000fe40000000038 */
[----:B------:R-:W-:Y:S01]  /*24260*/  PRMT R54, RZ, 0x7610, R54 ;  /* 0x00007610ff367816 */ /* 0x000fe20000000036 */
[----:B------:R0:W-:Y:S04]  /*24270*/  STL [R1+0x140], R18 ;  /* 0x0001401201007387 */ /* 0x0001e80000100800 */
[----:B0-----:R-:W4:Y:S04]  /*24280*/  LDL R18, [R1+0xb64] ;  /* 0x000b640001127983 */ /* 0x001f280000100800 */
[----:B------:R-:W-:Y:S04]  /*24290*/  STL [R1+0x170], R28 ;  /* 0x0001701c01007387 */ /* 0x000fe80000100800 */
[----:B------:R-:W4:Y:S04]  /*242a0*/  LDL R13, [R1+0xb68] ;  /* 0x000b6800010d7983 */ /* 0x000f280000100800 */
[----:B------:R-:W4:Y:S04]  /*242b0*/  LDL R12, [R1+0xb6c] ;  /* 0x000b6c00010c7983 */ /* 0x000f280000100800 */
[----:B------:R0:W-:Y:S04]  /*242c0*/  STL [R1+0x14c], R21 ;  /* 0x00014c1501007387 */ /* 0x0001e80000100800 */
[----:B------:R-:W4:Y:S04]  /*242d0*/  LDL R20, [R1+0xb74] ;  /* 0x000b740001147983 */ /* 0x000f280000100800 */
[----:B0-----:R-:W4:Y:S04]  /*242e0*/  LDL R21, [R1+0xb70] ;  /* 0x000b700001157983 */ /* 0x001f280000100800 */
[----:B--2---:R0:W-:Y:S04]  /*242f0*/  STL [R1+0xcf8], R7 ;  /* 0x000cf80701007387 */ /* 0x0041e80000100800 */
[----:B------:R-:W2:Y:S01]  /*24300*/  LDL R26, [R1+0xb80] ;  /* 0x000b8000011a7983 */ /* 0x000ea20000100800 */
[----:B------:R-:W-:-:S02]  /*24310*/  ISETP.GT.AND P3, PT, R9, 0x31, PT ;  /* 0x000000310900780c */ /* 0x000fc40003f64270 */
[----:B------:R-:W-:Y:S01]  /*24320*/  PRMT R52, RZ, 0x7610, R52 ;  /* 0x00007610ff347816 */ /* 0x000fe20000000034 */
[----:B------:R-:W2:Y:S04]  /*24330*/  LDL R30, [R1+0xbb0] ;  /* 0x000bb000011e7983 */ /* 0x000ea80000100800 */
[----:B0-----:R-:W2:Y:S01]  /*24340*/  LDL R7, [R1+0xb94] ;  /* 0x000b940001077983 */ /* 0x001ea20000100800 */
[----:B------:R-:W-:Y:S02]  /*24350*/  PRMT R50, RZ, 0x7610, R50 ;  /* 0x00007610ff327816 */ /* 0x000fe40000000032 */
[----:B------:R-:W-:Y:S01]  /*24360*/  PRMT R48, RZ, 0x7610, R48 ;  /* 0x00007610ff307816 */ /* 0x000fe20000000030 */
[----:B------:R-:W2:Y:S04]  /*24370*/  LDL R27, [R1+0xbb4] ;  /* 0x000bb400011b7983 */ /* 0x000ea80000100800 */
[----:B------:R-:W2:Y:S04]  /*24380*/  LDL R29, [R1+0xbc8] ;  /* 0x000bc800011d7983 */ /* 0x000ea80000100800 */
[----:B------:R-:W2:Y:S04]  /*24390*/  LDL R28, [R1+0xbcc] ;  /* 0x000bcc00011c7983 */ /* 0x000ea80000100800 */
[----:B------:R-:W2:Y:S04]  /*243a0*/  LDL R31, [R1+0xbd8] ;  /* 0x000bd800011f7983 */ /* 0x000ea80000100800 */
[----:B------:R-:W2:Y:S01]  /*243b0*/  LDL R32, [R1+0xbe8] ;  /* 0x000be80001207983 */ /* 0x000ea20000100800 */
[----:B------:R-:W-:-:S03]  /*243c0*/  ISETP.GT.AND P5, PT, R9, 0x38, PT ;  /* 0x000000380900780c */ /* 0x000fc60003fa4270 */
[----:B------:R-:W2:Y:S04]  /*243d0*/  LDL R35, [R1+0xbf8] ;  /* 0x000bf80001237983 */ /* 0x000ea80000100800 */
[----:B------:R-:W2:Y:S01]  /*243e0*/  LDL R34, [R1+0xbfc] ;  /* 0x000bfc0001227983 */ /* 0x000ea20000100800 */
[----:B---3--:R-:W-:-:S03]  /*243f0*/  @P4 IMAD.MOV.U32 R11, RZ, RZ, R15 ;  /* 0x000000ffff0b4224 */ /* 0x008fc600078e000f */
[----:B------:R-:W3:Y:S04]  /*24400*/  LDL R36, [R1+0xc00] ;  /* 0x000c000001247983 */ /* 0x000ee80000100800 */
[----:B------:R-:W2:Y:S01]  /*24410*/  LDL R15, [R1+0xb78] ;  /* 0x000b7800010f7983 */ /* 0x000ea20000100800 */
[----:B------:R-:W-:-:S03]  /*24420*/  @P4 IMAD.MOV.U32 R10, RZ, RZ, R14 ;  /* 0x000000ffff0a4224 */ /* 0x000fc600078e000e */
[----:B------:R-:W2:Y:S04]  /*24430*/  LDL R33, [R1+0xc08] ;  /* 0x000c080001217983 */ /* 0x000ea80000100800 */
[----:B------:R0:W2:Y:S04]  /*24440*/  @P4 LDG.E.U8 R58, desc[UR24][R10.64] ;  /* 0x000000180a3a4981 */ /* 0x0000a8000c1e1100 */
[----:B------:R-:W2:Y:S04]  /*24450*/  LDL R14, [R1+0xb7c] ;  /* 0x000b7c00010e7983 */ /* 0x000ea80000100800 */
[----:B------:R-:W3:Y:S01]  /*24460*/  LDL R39, [R1+0xc10] ;  /* 0x000c100001277983 */ /* 0x000ee20000100800 */
[----:B0-----:R-:W-:-:S03]  /*24470*/  @P4 IMAD.MOV.U32 R11, RZ, RZ, R25 ;  /* 0x000000ffff0b4224 */ /* 0x001fc600078e0019 */
[----:B------:R-:W3:Y:S01]  /*24480*/  LDL R25, [R1+0xba0] ;  /* 0x000ba00001197983 */ /* 0x000ee20000100800 */
[----:B----4-:R-:W-:-:S03]  /*24490*/  @P4 IMAD.MOV.U32 R10, RZ, RZ, R23 ;  /* 0x000000ffff0a4224 */ /* 0x010fc600078e0017 */
[----:B------:R-:W4:Y:S04]  /*244a0*/  LDL R23, [R1+0xb84] ;  /* 0x000b840001177983 */ /* 0x000f280000100800 */
[----:B------:R0:W3:Y:S04]  /*244b0*/  @P4 LDG.E.U8 R56, desc[UR24][R10.64] ;  /* 0x000000180a384981 */ /* 0x0000e8000c1e1100 */
[----:B------:R-:W3:Y:S04]  /*244c0*/  LDL R38, [R1+0xc14] ;  /* 0x000c140001267983 */ /* 0x000ee80000100800 */
[----:B------:R-:W3:Y:S01]  /*244d0*/  LDL R40, [R1+0x868] ;  /* 0x0008680001287983 */ /* 0x000ee20000100800 */
[----:B0-----:R-:W-:-:S03]  /*244e0*/  @P4 IMAD.MOV.U32 R11, RZ, RZ, R17 ;  /* 0x000000ffff0b4224 */ /* 0x001fc600078e0011 */
[----:B------:R-:W3:Y:S04]  /*244f0*/  LDL R17, [R1+0xb88] ;  /* 0x000b880001117983 */ /* 0x000ee80000100800 */
[----:B------:R-:W3:Y:S01]  /*24500*/  LDL R37, [R1+0xc20] ;  /* 0x000c200001257983 */ /* 0x000ee20000100800 */
[----:B------:R-:W-:-:S03]  /*24510*/  @P4 IMAD.MOV.U32 R10, RZ, RZ, R16 ;  /* 0x000000ffff0a4224 */ /* 0x000fc600078e0010 */
[----:B------:R-:W3:Y:S04]  /*24520*/  LDL R16, [R1+0xb8c] ;  /* 0x000b8c0001107983 */ /* 0x000ee80000100800 */
[----:B------:R0:W3:Y:S04]  /*24530*/  @P4 LDG.E.U8 R54, desc[UR24][R10.64] ;  /* 0x000000180a364981 */ /* 0x0000e8000c1e1100 */
[----:B------:R-:W3:Y:S04]  /*24540*/  LDL R43, [R1+0xc28] ;  /* 0x000c2800012b7983 */ /* 0x000ee80000100800 */
[----:B------:R-:W3:Y:S01]  /*24550*/  LDL R42, [R1+0xc2c] ;  /* 0x000c2c00012a7983 */ /* 0x000ee20000100800 */
[----:B0-----:R-:W-:-:S03]  /*24560*/  @P4 IMAD.MOV.U32 R10, RZ, RZ, R22 ;  /* 0x000000ffff0a4224 */ /* 0x001fc600078e0016 */
[----:B------:R-:W3:Y:S01]  /*24570*/  LDL R22, [R1+0xb90] ;  /* 0x000b900001167983 */ /* 0x000ee20000100800 */
[----:B------:R-:W-:-:S03]  /*24580*/  @P4 IMAD.MOV.U32 R11, RZ, RZ, R24 ;  /* 0x000000ffff0b4224 */ /* 0x000fc600078e0018 */
[----:B------:R-:W3:Y:S04]  /*24590*/  LDL R24, [R1+0xba4] ;  /* 0x000ba40001187983 */ /* 0x000ee80000100800 */
[----:B------:R0:W3:Y:S01]  /*245a0*/  @P4 LDG.E.U8 R52, desc[UR24][R10.64] ;  /* 0x000000180a344981 */ /* 0x0000e2000c1e1100 */
[----:B------:R-:W-:-:S03]  /*245b0*/  ISETP.GT.AND P4, PT, R9, 0x32, PT ;  /* 0x000000320900780c */ /* 0x000fc60003f84270 */
[----:B------:R-:W3:Y:S04]  /*245c0*/  LDL R46, [R1+0xc38] ;  /* 0x000c3800012e7983 */ /* 0x000ee80000100800 */
[----:B------:R-:W3:Y:S01]  /*245d0*/  LDL R41, [R1+0x870] ;  /* 0x0008700001297983 */ /* 0x000ee20000100800 */
[----:B0-----:R-:W-:-:S03]  /*245e0*/  @P3 IMAD.MOV.U32 R11, RZ, RZ, R19 ;  /* 0x000000ffff0b3224 */ /* 0x001fc600078e0013 */
[----:B------:R-:W3:Y:S04]  /*245f0*/  LDL R19, [R1+0xb98] ;  /* 0x000b980001137983 */ /* 0x000ee80000100800 */
[----:B------:R-:W3:Y:S04]  /*24600*/  LDL R45, [R1+0xc40] ;  /* 0x000c4000012d7983 */ /* 0x000ee80000100800 */
[----:B------:R-:W3:Y:S04]  /*24610*/  LDL R44, [R1+0xc44] ;  /* 0x000c4400012c7983 */ /* 0x000ee80000100800 */
[----:B------:R-:W3:Y:S01]  /*24620*/  LDL R70, [R1+0xc50] ;  /* 0x000c500001467983 */ /* 0x000ee20000100800 */
[----:B------:R-:W-:-:S03]  /*24630*/  @P3 IMAD.MOV.U32 R10, RZ, RZ, R18 ;  /* 0x000000ffff0a3224 */ /* 0x000fc600078e0012 */
[----:B------:R-:W3:Y:S04]  /*24640*/  LDL R93, [R1+0x878] ;  /* 0x00087800015d7983 */ /* 0x000ee80000100800 */
[----:B------:R0:W3:Y:S04]  /*24650*/  @P3 LDG.E.U8 R50, desc[UR24][R10.64] ;  /* 0x000000180a323981 */ /* 0x0000e8000c1e1100 */
[----:B------:R-:W3:Y:S04]  /*24660*/  LDL R18, [R1+0xb9c] ;  /* 0x000b9c0001127983 */ /* 0x000ee80000100800 */
[----:B------:R1:W3:Y:S01]  /*24670*/  @P3 LDG.E.U8 R48, desc[UR24][R12.64] ;  /* 0x000000180c303981 */ /* 0x0002e2000c1e1100 */
[----:B0-----:R-:W-:-:S02]  /*24680*/  PRMT R10, RZ, 0x7610, R10 ;  /* 0x00007610ff0a7816 */ /* 0x001fc4000000000a */
[----:B------:R-:W-:Y:S01]  /*24690*/  PRMT R11, RZ, 0x7610, R11 ;  /* 0x00007610ff0b7816 */ /* 0x000fe2000000000b */
[----:B------:R-:W3:Y:S04]  /*246a0*/  LDL R92, [R1+0x87c] ;  /* 0x00087c00015c7983 */ /* 0x000ee80000100800 */
[----:B------:R-:W3:Y:S01]  /*246b0*/  LDL R47, [R1+0xc60] ;  /* 0x000c6000012f7983 */ /* 0x000ee20000100800 */
[----:B-1----:R-:W-:Y:S02]  /*246c0*/  @P3 IMAD.MOV.U32 R12, RZ, RZ, R20 ;  /* 0x000000ffff0c3224 */ /* 0x002fe400078e0014 */
[----:B------:R-:W-:Y:S01]  /*246d0*/  @P3 IMAD.MOV.U32 R13, RZ, RZ, R21 ;  /* 0x000000ffff0d3224 */ /* 0x000fe200078e0015 */
[----:B------:R-:W3:Y:S04]  /*246e0*/  LDL R20, [R1+0xbac] ;  /* 0x000bac0001147983 */ /* 0x000ee80000100800 */
[----:B------:R-:W3:Y:S04]  /*246f0*/  LDL R21, [R1+0xba8] ;  /* 0x000ba80001157983 */ /* 0x000ee80000100800 */
[----:B------:R0:W3:Y:S04]  /*24700*/  @P3 LDG.E.U8 R10, desc[UR24][R12.64] ;  /* 0x000000180c0a3981 */ /* 0x0000e8000c1e1100 */
[----:B------:R-:W3:Y:S04]  /*24710*/  LDL R88, [R1+0xc68] ;  /* 0x000c680001587983 */ /* 0x000ee80000100800 */
[----:B------:R-:W3:Y:S01]  /*24720*/  LDL R73, [R1+0xc70] ;  /* 0x000c700001497983 */ /* 0x000ee20000100800 */
[----:B0-----:R-:W-:-:S03]  /*24730*/  PRMT R13, RZ, 0x7610, R13 ;  /* 0x00007610ff0d7816 */ /* 0x001fc6000000000d */
[----:B--2---:R0:W2:Y:S02]  /*24740*/  @P3 LDG.E.U8 R11, desc[UR24][R14.64] ;  /* 0x000000180e0b3981 */ /* 0x0040a4000c1e1100 */
[----:B0-----:R-:W-:Y:S02]  /*24750*/  @P4 IMAD.MOV.U32 R15, RZ, RZ, R26 ;  /* 0x000000ffff0f4224 */ /* 0x001fe400078e001a */
[----:B----4-:R-:W-:Y:S01]  /*24760*/  @P4 IMAD.MOV.U32 R14, RZ, RZ, R23 ;  /* 0x000000ffff0e4224 */ /* 0x010fe200078e0017 */
[----:B------:R-:W4:Y:S04]  /*24770*/  LDL R26, [R1+0xbb8] ;  /* 0x000bb800011a7983 */ /* 0x000f280000100800 */
[----:B------:R-:W2:Y:S04]  /*24780*/  LDL R23, [R1+0xbbc] ;  /* 0x000bbc0001177983 */ /* 0x000ea80000100800 */
[----:B---3--:R0:W3:Y:S02]  /*24790*/  @P4 LDG.E.U8 R13, desc[UR24][R16.64] ;  /* 0x00000018100d4981 */ /* 0x0080e4000c1e1100 */
[----:B0-----:R-:W-:-:S02]  /*247a0*/  @P4 IMAD.MOV.U32 R16, RZ, RZ, R7 ;  /* 0x000000ffff104224 */ /* 0x001fc400078e0007 */
[----:B------:R-:W3:Y:S01]  /*247b0*/  LDL R7, [R1+0xbc4] ;  /* 0x000bc40001077983 */ /* 0x000ee20000100800 */
[----:B------:R-:W-:-:S03]  /*247c0*/  @P4 IMAD.MOV.U32 R17, RZ, RZ, R22 ;  /* 0x000000ffff114224 */ /* 0x000fc600078e0016 */
[----:B------:R-:W3:Y:S01]  /*247d0*/  LDL R22, [R1+0xbc0] ;  /* 0x000bc00001167983 */ /* 0x000ee20000100800 */
[----:B------:R-:W-:Y:S02]  /*247e0*/  PRMT R12, RZ, 0x7610, R12 ;  /* 0x00007610ff0c7816 */ /* 0x000fe4000000000c */
[----:B------:R-:W-:-:S04]  /*247f0*/  ISETP.GT.AND P3, PT, R9, 0x33, PT ;  /* 0x000000330900780c */ /* 0x000fc80003f64270 */
[----:B------:R0:W3:Y:S02]  /*24800*/  @P4 LDG.E.U8 R12, desc[UR24][R14.64] ;  /* 0x000000180e0c4981 */ /* 0x0000e4000c1e1100 */
[----:B0-----:R-:W-:Y:S02]  /*24810*/  PRMT R14, RZ, 0x7610, R14 ;  /* 0x00007610ff0e7816 */ /* 0x001fe4000000000e */
[----:B------:R-:W-:-:S04]  /*24820*/  PRMT R15, RZ, 0x7610, R15 ;  /* 0x00007610ff0f7816 */ /* 0x000fc8000000000f */
[----:B------:R0:W3:Y:S02]  /*24830*/  @P4 LDG.E.U8 R14, desc[UR24][R16.64] ;  /* 0x00000018100e4981 */ /* 0x0000e4000c1e1100 */
[----:B0-----:R-:W-:Y:S02]  /*24840*/  PRMT R17, RZ, 0x7610, R17 ;  /* 0x00007610ff117816 */ /* 0x001fe40000000011 */
[----:B------:R-:W-:Y:S01]  /*24850*/  PRMT R16, RZ, 0x7610, R16 ;  /* 0x00007610ff107816 */ /* 0x000fe20000000010 */
[----:B------:R0:W3:Y:S01]  /*24860*/  @P4 LDG.E.U8 R15, desc[UR24][R18.64] ;  /* 0x00000018120f4981 */ /* 0x0000e2000c1e1100 */
[----:B------:R-:W-:Y:S01]  /*24870*/  ISETP.GT.AND P4, PT, R9, 0x34, PT ;  /* 0x000000340900780c */ /* 0x000fe20003f84270 */
[----:B0-----:R-:W-:Y:S02]  /*24880*/  @P3 IMAD.MOV.U32 R18, RZ, RZ, R24 ;  /* 0x000000ffff123224 */ /* 0x001fe400078e0018 */
[----:B------:R-:W-:Y:S01]  /*24890*/  @P3 IMAD.MOV.U32 R19, RZ, RZ, R25 ;  /* 0x000000ffff133224 */ /* 0x000fe200078e0019 */
[----:B------:R-:W3:Y:S04]  /*248a0*/  LDL R24, [R1+0xbd4] ;  /* 0x000bd40001187983 */ /* 0x000ee80000100800 */
[----:B------:R-:W3:Y:S04]  /*248b0*/  LDL R25, [R1+0xbd0] ;  /* 0x000bd00001197983 */ /* 0x000ee80000100800 */
[----:B------:R0:W3:Y:S04]  /*248c0*/  @P3 LDG.E.U8 R16, desc[UR24][R18.64] ;  /* 0x0000001812103981 */ /* 0x0000e8000c1e1100 */
[----:B------:R1:W3:Y:S01]  /*248d0*/  @P3 LDG.E.U8 R17, desc[UR24][R20.64] ;  /* 0x0000001814113981 */ /* 0x0002e2000c1e1100 */
[----:B0-----:R-:W-:Y:S01]  /*248e0*/  PRMT R18, RZ, 0x7610, R18 ;  /* 0x00007610ff127816 */ /* 0x001fe20000000012 */
[----:B-1----:R-:W-:-:S02]  /*248f0*/  @P3 IMAD.MOV.U32 R21, RZ, RZ, R30 ;  /* 0x000000ffff153224 */ /* 0x002fc400078e001e */
[----:B------:R-:W3:Y:S01]  /*24900*/  LDL R30, [R1+0xbdc] ;  /* 0x000bdc00011e7983 */ /* 0x000ee20000100800 */
[----:B------:R-:W-:-:S03]  /*24910*/  @P3 IMAD.MOV.U32 R20, RZ, RZ, R27 ;  /* 0x000000ffff143224 */ /* 0x000fc600078e001b */
[----:B------:R-:W3:Y:S04]  /*24920*/  LDL R27, [R1+0xbe0] ;  /* 0x000be000011b7983 */ /* 0x000ee80000100800 */
[----:B------:R4:W3:Y:S02]  /*24930*/  @P3 LDG.E.U8 R18, desc[UR24][R20.64] ;  /* 0x0000001814123981 */ /* 0x0008e4000c1e1100 */
[----:B----4-:R-:W-:Y:S02]  /*24940*/  @P3 IMAD.MOV.U32 R21, RZ, RZ, R26 ;  /* 0x000000ffff153224 */ /* 0x010fe400078e001a */
[----:B------:R-:W4:Y:S01]  /*24950*/  LDL R26, [R1+0xbe4] ;  /* 0x000be400011a7983 */ /* 0x000f220000100800 */
[----:B--2---:R-:W-:Y:S02]  /*24960*/  @P3 IMAD.MOV.U32 R20, RZ, RZ, R23 ;  /* 0x000000ffff143224 */ /* 0x004fe400078e0017 */
[----:B---3--:R-:W-:-:S02]  /*24970*/  @P4 IMAD.MOV.U32 R23, RZ, RZ, R22 ;  /* 0x000000ffff174224 */ /* 0x008fc400078e0016 */
[----:B------:R-:W-:Y:S02]  /*24980*/  @P4 IMAD.MOV.U32 R22, RZ, RZ, R7 ;  /* 0x000000ffff164224 */ /* 0x000fe400078e0007 */
[----:B------:R-:W2:Y:S01]  /*24990*/  LDL R7, [R1+0xbec] ;  /* 0x000bec0001077983 */ /* 0x000ea20000100800 */
[----:B------:R-:W-:-:S06]  /*249a0*/  PRMT R19, RZ, 0x7610, R19 ;  /* 0x00007610ff137816 */ /* 0x000fcc0000000013 */
[----:B------:R0:W3:Y:S02]  /*249b0*/  @P3 LDG.E.U8 R19, desc[UR24][R20.64] ;  /* 0x0000001814133981 */ /* 0x0000e4000c1e1100 */
[----:B0-----:R-:W-:Y:S02]  /*249c0*/  PRMT R20, RZ, 0x7610, R20 ;  /* 0x00007610ff147816 */ /* 0x001fe40000000014 */
[----:B------:R-:W-:-:S04]  /*249d0*/  PRMT R21, RZ, 0x7610, R21 ;  /* 0x00007610ff157816 */ /* 0x000fc80000000015 */
[----:B------:R0:W3:Y:S02]  /*249e0*/  @P4 LDG.E.U8 R20, desc[UR24][R22.64] ;  /* 0x0000001816144981 */ /* 0x0000e4000c1e1100 */
[----:B0-----:R-:W-:Y:S02]  /*249f0*/  @P4 IMAD.MOV.U32 R22, RZ, RZ, R28 ;  /* 0x000000ffff164224 */ /* 0x001fe400078e001c */
[----:B------:R-:W-:Y:S01]  /*24a00*/  @P4 IMAD.MOV.U32 R23, RZ, RZ, R29 ;  /* 0x000000ffff174224 */ /* 0x000fe200078e001d */
[----:B------:R-:W3:Y:S04]  /*24a10*/  LDL R28, [R1+0xbf4] ;  /* 0x000bf400011c7983 */ /* 0x000ee80000100800 */
[----:B------:R0:W3:Y:S04]  /*24a20*/  @P4 LDG.E.U8 R21, desc[UR24][R22.64] ;  /* 0x0000001816154981 */ /* 0x0000e8000c1e1100 */
[----:B------:R-:W3:Y:S01]  /*24a30*/  LDL R29, [R1+0xbf0] ;  /* 0x000bf000011d7983 */ /* 0x000ee20000100800 */
[----:B0-----:R-:W-:-:S02]  /*24a40*/  PRMT R22, RZ, 0x7610, R22 ;  /* 0x00007610ff167816 */ /* 0x001fc40000000016 */
[----:B------:R-:W-:-:S04]  /*24a50*/  PRMT R23, RZ, 0x7610, R23 ;  /* 0x00007610ff177816 */ /* 0x000fc80000000017 */
[----:B------:R0:W3:Y:S02]  /*24a60*/  @P4 LDG.E.U8 R22, desc[UR24][R24.64] ;  /* 0x0000001818164981 */ /* 0x0000e4000c1e1100 */
[----:B0-----:R-:W-:Y:S02]  /*24a70*/  @P4 IMAD.MOV.U32 R25, RZ, RZ, R31 ;  /* 0x000000ffff194224 */ /* 0x001fe400078e001f */
[----:B------:R-:W3:Y:S01]  /*24a80*/  LDL R31, [R1+0x860] ;  /* 0x00086000011f7983 */ /* 0x000ee20000100800 */
[----:B------:R-:W-:-:S03]  /*24a90*/  @P4 IMAD.MOV.U32 R24, RZ, RZ, R30 ;  /* 0x000000ffff184224 */ /* 0x000fc600078e001e */
[----:B------:R-:W3:Y:S04]  /*24aa0*/  LDL R30, [R1+0x864] ;  /* 0x00086400011e7983 */ /* 0x000ee80000100800 */
[----:B------:R0:W3:Y:S02]  /*24ab0*/  @P4 LDG.E.U8 R23, desc[UR24][R24.64] ;  /* 0x0000001818174981 */ /* 0x0000e4000c1e1100 */
[----:B0-----:R-:W-:-:S06]  /*24ac0*/  PRMT R24, RZ, 0x7610, R24 ;  /* 0x00007610ff187816 */ /* 0x001fcc0000000018 */
[----:B----4-:R2:W4:Y:S02]  /*24ad0*/  @P5 LDG.E.U8 R24, desc[UR24][R26.64] ;  /* 0x000000181a185981 */ /* 0x010524000c1e1100 */
[----:B--2---:R-:W-:Y:S02]  /*24ae0*/  @P5 IMAD.MOV.U32 R26, RZ, RZ, R7 ;  /* 0x000000ffff1a5224 */ /* 0x004fe400078e0007 */
[----:B------:R-:W2:Y:S01]  /*24af0*/  LDL R7, [R1+0xc04] ;  /* 0x000c040001077983 */ /* 0x000ea20000100800 */
[----:B------:R-:W-:Y:S01]  /*24b00*/  PRMT R25, RZ, 0x7610, R25 ;  /* 0x00007610ff197816 */ /* 0x000fe20000000019 */
[----:B------:R-:W-:Y:S01]  /*24b10*/  @P5 IMAD.MOV.U32 R27, RZ, RZ, R32 ;  /* 0x000000ffff1b5224 */ /* 0x000fe200078e0020 */
[C---:B------:R-:W-:Y:S01]  /*24b20*/  ISETP.GT.AND P3, PT, R9.reuse, 0x35, PT ;  /* 0x000000350900780c */ /* 0x040fe20003f64270 */
[----:B------:R-:W4:Y:S04]  /*24b30*/  LDL R32, [R1+0xc0c] ;  /* 0x000c0c0001207983 */ /* 0x000f280000100800 */
[----:B------:R0:W4:Y:S01]  /*24b40*/  @P5 LDG.E.U8 R25, desc[UR24][R26.64] ;  /* 0x000000181a195981 */ /* 0x000122000c1e1100 */
[----:B------:R-:W-:-:S02]  /*24b50*/  ISETP.GT.AND P4, PT, R9, 0x39, PT ;  /* 0x000000390900780c */ /* 0x000fc40003f84270 */
[----:B0-----:R-:W-:Y:S02]  /*24b60*/  PRMT R26, RZ, 0x7610, R26 ;  /* 0x00007610ff1a7816 */ /* 0x001fe4000000001a */
[----:B------:R-:W-:-:S04]  /*24b70*/  PRMT R27, RZ, 0x7610, R27 ;  /* 0x00007610ff1b7816 */ /* 0x000fc8000000001b */
[----:B---3--:R0:W3:Y:S02]  /*24b80*/  @P5 LDG.E.U8 R26, desc[UR24][R28.64] ;  /* 0x000000181c1a5981 */ /* 0x0080e4000c1e1100 */
[----:B0-----:R-:W-:Y:S02]  /*24b90*/  @P5 IMAD.MOV.U32 R28, RZ, RZ, R34 ;  /* 0x000000ffff1c5224 */ /* 0x001fe400078e0022 */
[----:B------:R-:W-:Y:S01]  /*24ba0*/  @P5 IMAD.MOV.U32 R29, RZ, RZ, R35 ;  /* 0x000000ffff1d5224 */ /* 0x000fe200078e0023 */
[----:B------:R-:W3:Y:S04]  /*24bb0*/  LDL R34, [R1+0xc1c] ;  /* 0x000c1c0001227983 */ /* 0x000ee80000100800 */
[----:B------:R0:W3:Y:S04]  /*24bc0*/  @P5 LDG.E.U8 R27, desc[UR24][R28.64] ;  /* 0x000000181c1b5981 */ /* 0x0000e8000c1e1100 */
[----:B------:R-:W3:Y:S01]  /*24bd0*/  LDL R35, [R1+0xc18] ;  /* 0x000c180001237983 */ /* 0x000ee20000100800 */
[----:B0-----:R-:W-:-:S06]  /*24be0*/  PRMT R28, RZ, 0x7610, R28 ;  /* 0x00007610ff1c7816 */ /* 0x001fcc000000001c */
[----:B------:R2:W3:Y:S02]  /*24bf0*/  @P3 LDG.E.U8 R28, desc[UR24][R30.64] ;  /* 0x000000181e1c3981 */ /* 0x0004e4000c1e1100 */
[----:B--2---:R-:W-:Y:S02]  /*24c00*/  @P4 IMAD.MOV.U32 R30, RZ, RZ, R7 ;  /* 0x000000ffff1e4224 */ /* 0x004fe400078e0007 */
[----:B------:R-:W2:Y:S01]  /*24c10*/  LDL R7, [R1+0x86c] ;  /* 0x00086c0001077983 */ /* 0x000ea20000100800 */
[----:B------:R-:W-:Y:S01]  /*24c20*/  PRMT R29, RZ, 0x7610, R29 ;  /* 0x00007610ff1d7816 */ /* 0x000fe2000000001d */
[----:B------:R-:W-:Y:S02]  /*24c30*/  @P4 IMAD.MOV.U32 R31, RZ, RZ, R36 ;  /* 0x000000ffff1f4224 */ /* 0x000fe400078e0024 */
[----:B------:R-:W2:Y:S04]  /*24c40*/  LDL R36, [R1+0xc24] ;  /* 0x000c240001247983 */ /* 0x000ea80000100800 */
[----:B------:R0:W2:Y:S02]  /*24c50*/  @P4 LDG.E.U8 R29, desc[UR24][R30.64] ;  /* 0x000000181e1d4981 */ /* 0x0000a4000c1e1100 */
[----:B0-----:R-:W-:-:S02]  /*24c60*/  PRMT R30, RZ, 0x7610, R30 ;  /* 0x00007610ff1e7816 */ /* 0x001fc4000000001e */
[----:B------:R-:W-:-:S04]  /*24c70*/  PRMT R31, RZ, 0x7610, R31 ;  /* 0x00007610ff1f7816 */ /* 0x000fc8000000001f */
[----:B----4-:R0:W4:Y:S02]  /*24c80*/  @P4 LDG.E.U8 R30, desc[UR24][R32.64] ;  /* 0x00000018201e4981 */ /* 0x010124000c1e1100 */
[----:B0-----:R-:W-:Y:S02]  /*24c90*/  @P4 IMAD.MOV.U32 R32, RZ, RZ, R38 ;  /* 0x000000ffff204224 */ /* 0x001fe400078e0026 */
[----:B------:R-:W-:Y:S01]  /*24ca0*/  @P4 IMAD.MOV.U32 R33, RZ, RZ, R39 ;  /* 0x000000ffff214224 */ /* 0x000fe200078e0027 */
[----:B------:R-:W4:Y:S04]  /*24cb0*/  LDL R38, [R1+0xc34] ;  /* 0x000c340001267983 */ /* 0x000f280000100800 */
[----:B------:R0:W4:Y:S04]  /*24cc0*/  @P4 LDG.E.U8 R31, desc[UR24][R32.64] ;  /* 0x00000018201f4981 */ /* 0x000128000c1e1100 */
[----:B------:R-:W4:Y:S01]  /*24cd0*/  LDL R39, [R1+0xc30] ;  /* 0x000c300001277983 */ /* 0x000f220000100800 */
[----:B0-----:R-:W-:-:S06]  /*24ce0*/  PRMT R32, RZ, 0x7610, R32 ;  /* 0x00007610ff207816 */ /* 0x001fcc0000000020 */
[----:B---3--:R2:W3:Y:S02]  /*24cf0*/  @P4 LDG.E.U8 R32, desc[UR24][R34.64] ;  /* 0x0000001822204981 */ /* 0x0084e4000c1e1100 */
[----:B--2---:R-:W-:Y:S02]  /*24d00*/  @P3 IMAD.MOV.U32 R34, RZ, RZ, R7 ;  /* 0x000000ffff223224 */ /* 0x004fe400078e0007 */
[----:B------:R-:W2:Y:S01]  /*24d10*/  LDL R7, [R1+0xc3c] ;  /* 0x000c3c0001077983 */ /* 0x000ea20000100800 */
[----:B------:R-:W-:Y:S01]  /*24d20*/  ISETP.GT.AND P4, PT, R9, 0x3a, PT ;  /* 0x0000003a0900780c */ /* 0x000fe20003f84270 */
[----:B------:R-:W-:Y:S01]  /*24d30*/  @P3 IMAD.MOV.U32 R35, RZ, RZ, R40 ;  /* 0x000000ffff233224 */ /* 0x000fe200078e0028 */
[----:B------:R-:W-:Y:S01]  /*24d40*/  PRMT R33, RZ, 0x7610, R33 ;  /* 0x00007610ff217816 */ /* 0x000fe20000000021 */
[----:B------:R-:W3:Y:S05]  /*24d50*/  LDL R40, [R1+0x874] ;  /* 0x0008740001287983 */ /* 0x000eea0000100800 */
[----:B------:R0:W3:Y:S02]  /*24d60*/  @P3 LDG.E.U8 R33, desc[UR24][R34.64] ;  /* 0x0000001822213981 */ /* 0x0000e4000c1e1100 */
[----:B0-----:R-:W-:-:S02]  /*24d70*/  PRMT R34, RZ, 0x7610, R34 ;  /* 0x00007610ff227816 */ /* 0x001fc40000000022 */
[----:B------:R-:W-:-:S04]  /*24d80*/  PRMT R35, RZ, 0x7610, R35 ;  /* 0x00007610ff237816 */ /* 0x000fc80000000023 */
[----:B------:R0:W3:Y:S02]  /*24d90*/  @P4 LDG.E.U8 R34, desc[UR24][R36.64] ;  /* 0x0000001824224981 */ /* 0x0000e4000c1e1100 */
[----:B0-----:R-:W-:Y:S02]  /*24da0*/  @P4 IMAD.MOV.U32 R36, RZ, RZ, R42 ;  /* 0x000000ffff244224 */ /* 0x001fe400078e002a */
[----:B------:R-:W-:Y:S01]  /*24db0*/  @P4 IMAD.MOV.U32 R37, RZ, RZ, R43 ;  /* 0x000000ffff254224 */ /* 0x000fe200078e002b */
[----:B------:R-:W3:Y:S04]  /*24dc0*/  LDL R42, [R1+0xc4c] ;  /* 0x000c4c00012a7983 */ /* 0x000ee80000100800 */
[----:B------:R0:W3:Y:S04]  /*24dd0*/  @P4 LDG.E.U8 R35, desc[UR24][R36.64] ;  /* 0x0000001824234981 */ /* 0x0000e8000c1e1100 */
[----:B------:R-:W3:Y:S01]  /*24de0*/  LDL R43, [R1+0xc48] ;  /* 0x000c4800012b7983 */ /* 0x000ee20000100800 */
[----:B0-----:R-:W-:-:S06]  /*24df0*/  PRMT R36, RZ, 0x7610, R36 ;  /* 0x00007610ff247816 */ /* 0x001fcc0000000024 */
[----:B----4-:R2:W4:Y:S02]  /*24e00*/  @P4 LDG.E.U8 R36, desc[UR24][R38.64] ;  /* 0x0000001826244981 */ /* 0x010524000c1e1100 */
[----:B--2---:R-:W-:Y:S02]  /*24e10*/  @P4 IMAD.MOV.U32 R38, RZ, RZ, R7 ;  /* 0x000000ffff264224 */ /* 0x004fe400078e0007 */
[----:B------:R-:W2:Y:S01]  /*24e20*/  LDL R7, [R1+0xc54] ;  /* 0x000c540001077983 */ /* 0x000ea20000100800 */
[----:B------:R-:W-:Y:S01]  /*24e30*/  PRMT R37, RZ, 0x7610, R37 ;  /* 0x00007610ff257816 */ /* 0x000fe20000000025 */
[----:B------:R-:W-:Y:S02]  /*24e40*/  @P4 IMAD.MOV.U32 R39, RZ, RZ, R46 ;  /* 0x000000ffff274224 */ /* 0x000fe400078e002e */
[----:B------:R-:W4:Y:S04]  /*24e50*/  LDL R46, [R1+0xc64] ;  /* 0x000c6400012e7983 */ /* 0x000f280000100800 */
[----:B------:R0:W4:Y:S01]  /*24e60*/  @P4 LDG.E.U8 R37, desc[UR24][R38.64] ;  /* 0x0000001826254981 */ /* 0x000122000c1e1100 */
[----:B------:R-:W-:-:S02]  /*24e70*/  ISETP.GT.AND P4, PT, R9, 0x3b, PT ;  /* 0x0000003b0900780c */ /* 0x000fc40003f84270 */
[----:B0-----:R-:W-:Y:S02]  /*24e80*/  PRMT R38, RZ, 0x7610, R38 ;  /* 0x00007610ff267816 */ /* 0x001fe40000000026 */
[----:B------:R-:W-:-:S04]  /*24e90*/  PRMT R39, RZ, 0x7610, R39 ;  /* 0x00007610ff277816 */ /* 0x000fc80000000027 */
[----:B---3--:R0:W3:Y:S05]  /*24ea0*/  @P3 LDG.E.U8 R38, desc[UR24][R40.64] ;  /* 0x0000001828263981 */ /* 0x0080ea000c1e1100 */
[----:B0-----:R-:W-:Y:S02]  /*24eb0*/  @P4 IMAD.MOV.U32 R40, RZ, RZ, R44 ;  /* 0x000000ffff284224 */ /* 0x001fe400078e002c */
[----:B------:R-:W-:Y:S01]  /*24ec0*/  @P4 IMAD.MOV.U32 R41, RZ, RZ, R45 ;  /* 0x000000ffff294224 */ /* 0x000fe200078e002d */
[----:B------:R-:W3:Y:S04]  /*24ed0*/  LDL R44, [R1+0xc5c] ;  /* 0x000c5c00012c7983 */ /* 0x000ee80000100800 */
[----:B------:R-:W3:Y:S04]  /*24ee0*/  LDL R45, [R1+0xc58] ;  /* 0x000c5800012d7983 */ /* 0x000ee80000100800 */
[----:B------:R0:W4:Y:S02]  /*24ef0*/  @P4 LDG.E.U8 R39, desc[UR24][R40.64] ;  /* 0x0000001828274981 */ /* 0x000124000c1e1100 */
[----:B0-----:R-:W-:-:S06]  /*24f00*/  PRMT R40, RZ, 0x7610, R40 ;  /* 0x00007610ff287816 */ /* 0x001fcc0000000028 */
[----:B------:R0:W4:Y:S02]  /*24f10*/  @P4 LDG.E.U8 R40, desc[UR24][R42.64] ;  /* 0x000000182a284981 */ /* 0x000124000c1e1100 */
[----:B0-----:R-:W-:Y:S02]  /*24f20*/  @P4 IMAD.MOV.U32 R43, RZ, RZ, R70 ;  /* 0x000000ffff2b4224 */ /* 0x001fe400078e0046 */
[----:B------:R-:W4:Y:S01]  /*24f30*/  LDL R70, [R1+0xc74] ;  /* 0x000c740001467983 */ /* 0x000f220000100800 */
[----:B--2---:R-:W-:-:S03]  /*24f40*/  @P4 IMAD.MOV.U32 R42, RZ, RZ, R7 ;  /* 0x000000ffff2a4224 */ /* 0x004fc600078e0007 */
[----:B------:R-:W2:Y:S01]  /*24f50*/  LDL R7, [R1+0xc6c] ;  /* 0x000c6c0001077983 */ /* 0x000ea20000100800 */
[----:B------:R-:W-:-:S06]  /*24f60*/  PRMT R41, RZ, 0x7610, R41 ;  /* 0x00007610ff297816 */ /* 0x000fcc0000000029 */
[----:B------:R0:W2:Y:S02]  /*24f70*/  @P4 LDG.E.U8 R41, desc[UR24][R42.64] ;  /* 0x000000182a294981 */ /* 0x0000a4000c1e1100 */
[----:B0-----:R-:W-:Y:S02]  /*24f80*/  PRMT R42, RZ, 0x7610, R42 ;  /* 0x00007610ff2a7816 */ /* 0x001fe4000000002a */
[----:B------:R-:W-:-:S04]  /*24f90*/  PRMT R43, RZ, 0x7610, R43 ;  /* 0x00007610ff2b7816 */ /* 0x000fc8000000002b */
[----:B---3--:R0:W3:Y:S01]  /*24fa0*/  @P4 LDG.E.U8 R42, desc[UR24][R44.64] ;  /* 0x000000182c2a4981 */ /* 0x0080e2000c1e1100 */
[----:B------:R-:W-:Y:S01]  /*24fb0*/  ISETP.GT.AND P4, PT, R9, 0x3c, PT ;  /* 0x0000003c0900780c */ /* 0x000fe20003f84270 */
[----:B0-----:R-:W-:Y:S02]  /*24fc0*/  @P3 IMAD.MOV.U32 R44, RZ, RZ, R92 ;  /* 0x000000ffff2c3224 */ /* 0x001fe400078e005c */
[----:B------:R-:W-:Y:S01]  /*24fd0*/  @P3 IMAD.MOV.U32 R45, RZ, RZ, R93 ;  /* 0x000000ffff2d3224 */ /* 0x000fe200078e005d */
[----:B------:R-:W-:Y:S01]  /*24fe0*/  PRMT R49, RZ, 0x7610, R49 ;  /* 0x00007610ff317816 */ /* 0x000fe20000000031 */
[----:B------:R-:W3:Y:S04]  /*24ff0*/  LDL R93, [R1+0x880] ;  /* 0x00088000015d7983 */ /* 0x000ee80000100800 */
[----:B------:R0:W3:Y:S04]  /*25000*/  @P3 LDG.E.U8 R43, desc[UR24][R44.64] ;  /* 0x000000182c2b3981 */ /* 0x0000e8000c1e1100 */
[----:B------:R-:W3:Y:S01]  /*25010*/  LDL R92, [R1+0x884] ;  /* 0x00088400015c7983 */ /* 0x000ee20000100800 */
[----:B0-----:R-:W-:-:S02]  /*25020*/  PRMT R44, RZ, 0x7610, R44 ;  /* 0x00007610ff2c7816 */ /* 0x001fc4000000002c */
[----:B------:R-:W-:-:S04]  /*25030*/  PRMT R45, RZ, 0x7610, R45 ;  /* 0x00007610ff2d7816 */ /* 0x000fc8000000002d */
[----:B----4-:R0:W4:Y:S02]  /*25040*/  @P4 LDG.E.U8 R44, desc[UR24][R46.64] ;  /* 0x000000182e2c4981 */ /* 0x010124000c1e1100 */
[----:B0-----:R-:W-:Y:S01]  /*25050*/  @P4 IMAD.MOV.U32 R47, RZ, RZ, R88 ;  /* 0x000000ffff2f4224 */ /* 0x001fe200078e0058 */
[----:B------:R-:W-:Y:S01]  /*25060*/  ISETP.GT.AND P3, PT, R9, 0x3d, PT ;  /* 0x0000003d0900780c */ /* 0x000fe20003f64270 */
[----:B------:R-:W3:Y:S01]  /*25070*/  LDL R88, [R1+0x894] ;  /* 0x0008940001587983 */ /* 0x000ee20000100800 */
[----:B--2---:R-:W-:Y:S01]  /*25080*/  @P4 IMAD.MOV.U32 R46, RZ, RZ, R7 ;  /* 0x000000ffff2e4224 */ /* 0x004fe200078e0007 */
[----:B------:R-:W-:Y:S02]  /*25090*/  PRMT R51, RZ, 0x7610, R51 ;  /* 0x00007610ff337816 */ /* 0x000fe40000000033 */
[----:B------:R-:W2:Y:S04]  /*250a0*/  LDL R7, [R1+0x88c] ;  /* 0x00088c0001077983 */ /* 0x000ea80000100800 */
[----:B------:R0:W2:Y:S02]  /*250b0*/  @P4 LDG.E.U8 R45, desc[UR24][R46.64] ;  /* 0x000000182e2d4981 */ /* 0x0000a4000c1e1100 */
[----:B0-----:R-:W-:-:S02]  /*250c0*/  @P4 IMAD.MOV.U32 R46, RZ, RZ, R70 ;  /* 0x000000ffff2e4224 */ /* 0x001fc400078e0046 */
[----:B------:R-:W-:Y:S01]  /*250d0*/  @P4 IMAD.MOV.U32 R47, RZ, RZ, R73 ;  /* 0x000000ffff2f4224 */ /* 0x000fe200078e0049 */
[----:B------:R-:W-:Y:S01]  /*250e0*/  PRMT R53, RZ, 0x7610, R53 ;  /* 0x00007610ff357816 */ /* 0x000fe20000000035 */
[----:B------:R-:W2:Y:S04]  /*250f0*/  LDL R73, [R1+0x898] ;  /* 0x0008980001497983 */ /* 0x000ea80000100800 */
[----:B------:R0:W2:Y:S01]  /*25100*/  @P4 LDG.E.U8 R49, desc[UR24][R46.64] ;  /* 0x000000182e314981 */ /* 0x0000a2000c1e1100 */
[----:B------:R-:W-:-:S03]  /*25110*/  PRMT R55, RZ, 0x7610, R55 ;  /* 0x00007610ff377816 */ /* 0x000fc60000000037 */
[----:B------:R-:W2:Y:S04]  /*25120*/  LDL R70, [R1+0x89c] ;  /* 0x00089c0001467983 */ /* 0x000ea80000100800 */
[----:B------:R-:W0:Y:S04]  /*25130*/  LDL R46, [R1+0xc78] ;  /* 0x000c7800012e7983 */ /* 0x000e280000100800 */
[----:B------:R-:W0:Y:S02]  /*25140*/  LDL R47, [R1+0xc7c] ;  /* 0x000c7c00012f7983 */ /* 0x000e240000100800 */
[----:B0-----:R-:W-:-:S04]  /*25150*/  @P4 LOP3.LUT R47, R47, R46, RZ, 0x3c, !PT ;  /* 0x0000002e2f2f4212 */ /* 0x001fc800078e3cff */
[----:B------:R-:W-:-:S04]  /*25160*/  @P4 LOP3.LUT R46, R47, R46, RZ, 0x3c, !PT ;  /* 0x0000002e2f2e4212 */ /* 0x000fc800078e3cff */
[----:B------:R-:W-:-:S05]  /*25170*/  @P4 LOP3.LUT R47, R47, R46, RZ, 0x3c, !PT ;  /* 0x0000002e2f2f4212 */ /* 0x000fca00078e3cff */
[----:B------:R3:W4:Y:S02]  /*25180*/  @P4 LDG.E.U8 R51, desc[UR24][R46.64] ;  /* 0x000000182e334981 */ /* 0x000724000c1e1100 */
[----:B---3--:R-:W-:Y:S02]  /*25190*/  @P3 IMAD.MOV.U32 R46, RZ, RZ, R92 ;  /* 0x000000ffff2e3224 */ /* 0x008fe400078e005c */
[----:B------:R-:W-:Y:S01]  /*251a0*/  @P3 IMAD.MOV.U32 R47, RZ, RZ, R93 ;  /* 0x000000ffff2f3224 */ /* 0x000fe200078e005d */
[----:B------:R-:W3:Y:S04]  /*251b0*/  LDL R92, [R1+0x62c] ;  /* 0x00062c00015c7983 */ /* 0x000ee80000100800 */
[----:B------:R2:W3:Y:S04]  /*251c0*/  @P3 LDG.E.U8 R53, desc[UR24][R46.64] ;  /* 0x000000182e353981 */ /* 0x0004e8000c1e1100 */
[----:B------:R-:W3:Y:S04]  /*251d0*/  LDL R93, [R1+0x628] ;  /* 0x00062800015d7983 */ /* 0x000ee80000100800 */
[----:B------:R-:W3:Y:S01]  /*251e0*/  LDL R47, [R1+0x888] ;  /* 0x00088800012f7983 */ /* 0x000ee20000100800 */
[----:B--2---:R-:W-:Y:S01]  /*251f0*/  @P3 IMAD.MOV.U32 R46, RZ, RZ, R7 ;  /* 0x000000ffff2e3224 */ /* 0x004fe200078e0007 */
[----:B------:R-:W-:-:S02]  /*25200*/  PRMT R57, RZ, 0x7610, R57 ;  /* 0x00007610ff397816 */ /* 0x000fc40000000039 */
[----:B------:R-:W-:Y:S01]  /*25210*/  PRMT R59, RZ, 0x7610, R59 ;  /* 0x00007610ff3b7816 */ /* 0x000fe2000000003b */
[----:B------:R-:W2:Y:S04]  /*25220*/  LDL R7, [R1+0x634] ;  /* 0x0006340001077983 */ /* 0x000ea80000100800 */
[----:B---3--:R0:W3:Y:S04]  /*25230*/  @P3 LDG.E.U8 R55, desc[UR24][R46.64] ;  /* 0x000000182e373981 */ /* 0x0080e8000c1e1100 */
[----:B------:R-:W2:Y:S01]  /*25240*/  LDL R47, [R1+0x890] ;  /* 0x00089000012f7983 */ /* 0x000ea20000100800 */
[----:B0-----:R-:W-:Y:S01]  /*25250*/  @P3 IMAD.MOV.U32 R46, RZ, RZ, R88 ;  /* 0x000000ffff2e3224 */ /* 0x001fe200078e0058 */
[----:B------:R-:W-:-:S02]  /*25260*/  PRMT R8, RZ, 0x7610, R8 ;  /* 0x00007610ff087816 */ /* 0x000fc40000000008 */
[----:B------:R-:W-:Y:S01]  /*25270*/  PRMT R91, RZ, 0x7610, R91 ;  /* 0x00007610ff5b7816 */ /* 0x000fe2000000005b */
[----:B------:R-:W3:Y:S04]  /*25280*/  LDL R88, [R1+0x63c] ;  /* 0x00063c0001587983 */ /* 0x000ee80000100800 */
[----:B--2---:R0:W2:Y:S02]  /*25290*/  @P3 LDG.E.U8 R57, desc[UR24][R46.64] ;  /* 0x000000182e393981 */ /* 0x0040a4000c1e1100 */
[----:B0-----:R-:W-:Y:S02]  /*252a0*/  @P3 IMAD.MOV.U32 R46, RZ, RZ, R70 ;  /* 0x000000ffff2e3224 */ /* 0x001fe400078e0046 */
[----:B------:R-:W-:Y:S01]  /*252b0*/  @P3 IMAD.MOV.U32 R47, RZ, RZ, R73 ;  /* 0x000000ffff2f3224 */ /* 0x000fe200078e0049 */
[----:B------:R-:W2:Y:S04]  /*252c0*/  LDL R70, [R1+0x644] ;  /* 0x0006440001467983 */ /* 0x000ea80000100800 */
[----:B------:R0:W2:Y:S04]  /*252d0*/  @P3 LDG.E.U8 R59, desc[UR24][R46.64] ;  /* 0x000000182e3b3981 */ /* 0x0000a8000c1e1100 */
[----:B------:R-:W2:Y:S01]  /*252e0*/  LDL R73, [R1+0x640] ;  /* 0x0006400001497983 */ /* 0x000ea20000100800 */
[----:B0-----:R-:W-:-:S02]  /*252f0*/  @P1 IMAD.MOV.U32 R46, RZ, RZ, R92 ;  /* 0x000000ffff2e1224 */ /* 0x001fc400078e005c */
[----:B------:R-:W-:Y:S01]  /*25300*/  @P1 IMAD.MOV.U32 R47, RZ, RZ, R93 ;  /* 0x000000ffff2f1224 */ /* 0x000fe200078e005d */
[----:B------:R-:W-:Y:S01]  /*25310*/  ISETP.GT.AND P3, PT, R9, 0x36, PT ;  /* 0x000000360900780c */ /* 0x000fe20003f64270 */
[----:B------:R-:W2:Y:S04]  /*25320*/  LDL R93, [R1+0x648] ;  /* 0x00064800015d7983 */ /* 0x000ea80000100800 */
[----:B------:R0:W2:Y:S04]  /*25330*/  @P1 LDG.E.U8 R8, desc[UR24][R46.64] ;  /* 0x000000182e081981 */ /* 0x0000a8000c1e1100 */
[----:B------:R-:W2:Y:S04]  /*25340*/  LDL R92, [R1+0x64c] ;  /* 0x00064c00015c7983 */ /* 0x000ea80000100800 */
[----:B------:R-:W2:Y:S01]  /*25350*/  LDL R47, [R1+0x630] ;  /* 0x00063000012f7983 */ /* 0x000ea20000100800 */
[----:B0-----:R-:W-:-:S05]  /*25360*/  @P3 IMAD.MOV.U32 R46, RZ, RZ, R7 ;  /* 0x000000ffff2e3224 */ /* 0x001fca00078e0007 */
[----:B--2---:R-:W2:Y:S04]  /*25370*/  @P3 LDG.E.U8 R91, desc[UR24][R46.64] ;  /* 0x000000182e5b3981 */ /* 0x004ea8000c1e1100 */
[----:B------:R0:W-:Y:S04]  /*25380*/  STL [R1+0xcfc], R8 ;  /* 0x000cfc0801007387 */ /* 0x0001e80000100800 */
[----:B------:R-:W3:Y:S04]  /*25390*/  LDL R7, [R1+0x654] ;  /* 0x0006540001077983 */ /* 0x000ee80000100800 */
[----:B0-----:R-:W3:Y:S04]  /*253a0*/  LDL R8, [R1+0x650] ;  /* 0x0006500001087983 */ /* 0x001ee80000100800 */
[----:B--2---:R0:W-:Y:S04]  /*253b0*/  STL [R1+0x98], R91 ;  /* 0x0000985b01007387 */ /* 0x0041e80000100800 */
[----:B0-----:R-:W2:Y:S04]  /*253c0*/  LDL.LU R91, [R1+0xd5c] ;  /* 0x000d5c00015b7983 */ /* 0x001ea80000300800 */
[----:B------:R-:W2:Y:S01]  /*253d0*/  LDL R47, [R1+0x638] ;  /* 0x00063800012f7983 */ /* 0x000ea20000100800 */
[----:B------:R-:W-:Y:S01]  /*253e0*/  PRMT R85, RZ, 0x7610, R85 ;  /* 0x00007610ff557816 */ /* 0x000fe20000000055 */
[----:B---3--:R-:W-:-:S02]  /*253f0*/  @P3 IMAD.MOV.U32 R46, RZ, RZ, R88 ;  /* 0x000000ffff2e3224 */ /* 0x008fc400078e0058 */
[----:B------:R-:W3:Y:S04]  /*25400*/  LDL R88, [R1+0x658] ;  /* 0x0006580001587983 */ /* 0x000ee80000100800 */
[----:B--2---:R0:W2:Y:S01]  /*25410*/  @P3 LDG.E.U8 R85, desc[UR24][R46.64] ;  /* 0x000000182e553981 */ /* 0x0040a2000c1e1100 */
[----:B------:R-:W-:Y:S01]  /*25420*/  PRMT R87, RZ, 0x7610, R87 ;  /* 0x00007610ff577816 */ /* 0x000fe20000000057 */
[----:B0-----:R-:W-:Y:S02]  /*25430*/  @P3 IMAD.MOV.U32 R46, RZ, RZ, R70 ;  /* 0x000000ffff2e3224 */ /* 0x001fe400078e0046 */
[----:B------:R-:W-:-:S05]  /*25440*/  @P3 IMAD.MOV.U32 R47, RZ, RZ, R73 ;  /* 0x000000ffff2f3224 */ /* 0x000fca00078e0049 */
[----:B------:R0:W3:Y:S01]  /*25450*/  @P3 LDG.E.U8 R87, desc[UR24][R46.64] ;  /* 0x000000182e573981 */ /* 0x0000e2000c1e1100 */
[----:B------:R-:W-:-:S03]  /*25460*/  ISETP.GT.AND P1, PT, R9, 0x37, PT ;  /* 0x000000370900780c */ /* 0x000fc60003f24270 */
[----:B--2---:R1:W-:Y:S04]  /*25470*/  STL [R1+0x8c], R85 ;  /* 0x00008c5501007387 */ /* 0x0043e80000100800 */
[----:B------:R-:W2:Y:S04]  /*25480*/  LDL R73, [R1+0x660] ;  /* 0x0006600001497983 */ /* 0x000ea80000100800 */
[----:B------:R-:W2:Y:S04]  /*25490*/  LDL R70, [R1+0x664] ;  /* 0x0006640001467983 */ /* 0x000ea80000100800 */
[----:B-1----:R-:W2:Y:S01]  /*254a0*/  LDL R85, [R1+0x65c] ;  /* 0x00065c0001557983 */ /* 0x002ea20000100800 */
[----:B------:R-:W-:Y:S01]  /*254b0*/  PRMT R89, RZ, 0x7610, R89 ;  /* 0x00007610ff597816 */ /* 0x000fe20000000059 */
[----:B0-----:R-:W-:-:S02]  /*254c0*/  @P3 IMAD.MOV.U32 R46, RZ, RZ, R92 ;  /* 0x000000ffff2e3224 */ /* 0x001fc400078e005c */
[----:B------:R-:W-:Y:S01]  /*254d0*/  @P3 IMAD.MOV.U32 R47, RZ, RZ, R93 ;  /* 0x000000ffff2f3224 */ /* 0x000fe200078e005d */
[----:B------:R-:W-:-:S04]  /*254e0*/  PRMT R5, RZ, 0x7610, R5 ;  /* 0x00007610ff057816 */ /* 0x000fc80000000005 */
[----:B------:R0:W4:Y:S01]  /*254f0*/  @P3 LDG.E.U8 R89, desc[UR24][R46.64] ;  /* 0x000000182e593981 */ /* 0x000122000c1e1100 */
[----:B------:R-:W-:Y:S01]  /*25500*/  PRMT R6, RZ, 0x7610, R6 ;  /* 0x00007610ff067816 */ /* 0x000fe20000000006 */
[----:B0-----:R-:W-:Y:S02]  /*25510*/  @P1 IMAD.MOV.U32 R46, RZ, RZ, R7 ;  /* 0x000000ffff2e1224 */ /* 0x001fe400078e0007 */
[----:B------:R-:W-:-:S05]  /*25520*/  @P1 IMAD.MOV.U32 R47, RZ, RZ, R8 ;  /* 0x000000ffff2f1224 */ /* 0x000fca00078e0008 */
[----:B------:R3:W4:Y:S02]  /*25530*/  @P1 LDG.E.U8 R5, desc[UR24][R46.64] ;  /* 0x000000182e051981 */ /* 0x000724000c1e1100 */
[----:B---3--:R-:W-:Y:S02]  /*25540*/  @P1 IMAD.MOV.U32 R47, RZ, RZ, R88 ;  /* 0x000000ffff2f1224 */ /* 0x008fe400078e0058 */
[----:B------:R0:W-:Y:S01]  /*25550*/  STL [R1+0x80], R87 ;  /* 0x0000805701007387 */ /* 0x0001e20000100800 */
[----:B------:R-:W-:-:S03]  /*25560*/  PRMT R3, RZ, 0x7610, R3 ;  /* 0x00007610ff037816 */ /* 0x000fc60000000003 */
[----:B0-----:R-:W3:Y:S04]  /*25570*/  LDL.LU R87, [R1+0xd58] ;  /* 0x000d580001577983 */ /* 0x001ee80000300800 */
[----:B------:R-:W3:Y:S04]  /*25580*/  LDL R8, [R1+0x668] ;  /* 0x0006680001087983 */ /* 0x000ee80000100800 */
[----:B------:R-:W3:Y:S01]  /*25590*/  LDL R7, [R1+0x66c] ;  /* 0x00066c0001077983 */ /* 0x000ee20000100800 */
[----:B--2---:R-:W-:-:S05]  /*255a0*/  @P1 IMAD.MOV.U32 R46, RZ, RZ, R85 ;  /* 0x000000ffff2e1224 */ /* 0x004fca00078e0055 */
[----:B------:R0:W2:Y:S02]  /*255b0*/  @P1 LDG.E.U8 R6, desc[UR24][R46.64] ;  /* 0x000000182e061981 */ /* 0x0000a4000c1e1100 */
[----:B0-----:R-:W-:Y:S02]  /*255c0*/  @P1 IMAD.MOV.U32 R46, RZ, RZ, R70 ;  /* 0x000000ffff2e1224 */ /* 0x001fe400078e0046 */
[----:B------:R-:W-:-:S05]  /*255d0*/  @P1 IMAD.MOV.U32 R47, RZ, RZ, R73 ;  /* 0x000000ffff2f1224 */ /* 0x000fca00078e0049 */
[----:B------:R3:W2:Y:S04]  /*255e0*/  @P1 LDG.E.U8 R3, desc[UR24][R46.64] ;  /* 0x000000182e031981 */ /* 0x0006a8000c1e1100 */
[----:B----4-:R0:W-:Y:S01]  /*255f0*/  STL [R1+0xd00], R5 ;  /* 0x000d000501007387 */ /* 0x0101e20000100800 */
[----:B------:R-:W-:Y:S01]  /*25600*/  PRMT R4, RZ, 0x7610, R4 ;  /* 0x00007610ff047816 */ /* 0x000fe20000000004 */
[----:B---3--:R-:W-:Y:S02]  /*25610*/  @P1 IMAD.MOV.U32 R47, RZ, RZ, R8 ;  /* 0x000000ffff2f1224 */ /* 0x008fe400078e0008 */
[----:B------:R-:W-:-:S05]  /*25620*/  @P1 IMAD.MOV.U32 R46, RZ, RZ, R7 ;  /* 0x000000ffff2e1224 */ /* 0x000fca00078e0007 */
[----:B------:R-:W3:Y:S04]  /*25630*/  @P1 LDG.E.U8 R4, desc[UR24][R46.64] ;  /* 0x000000182e041981 */ /* 0x000ee8000c1e1100 */
[----:B--2---:R-:W-:Y:S04]  /*25640*/  STL [R1+0xd04], R6 ;  /* 0x000d040601007387 */ /* 0x004fe80000100800 */
[----:B------:R-:W2:Y:S04]  /*25650*/  LDL R92, [R1+0x404] ;  /* 0x00040400015c7983 */ /* 0x000ea80000100800 */
[----:B0-----:R-:W4:Y:S04]  /*25660*/  LDL R5, [R1+0x408] ;  /* 0x0004080001057983 */ /* 0x001f280000100800 */
[----:B------:R0:W-:Y:S04]  /*25670*/  STL [R1+0x74], R89 ;  /* 0x0000745901007387 */ /* 0x0001e80000100800 */
[----:B------:R-:W4:Y:S04]  /*25680*/  LDL R88, [R1+0x410] ;  /* 0x0004100001587983 */ /* 0x000f280000100800 */
[----:B------:R-:W4:Y:S04]  /*25690*/  LDL R85, [R1+0x414] ;  /* 0x0004140001557983 */ /* 0x000f280000100800 */
[----:B0-----:R-:W4:Y:S04]  /*256a0*/  LDL R89, [R1+0x40c] ;  /* 0x00040c0001597983 */ /* 0x001f280000100800 */
[----:B------:R-:W4:Y:S04]  /*256b0*/  LDL R73, [R1+0x418] ;  /* 0x0004180001497983 */ /* 0x000f280000100800 */
[----:B------:R0:W-:Y:S04]  /*256c0*/  STL [R1+0xd08], R3 ;  /* 0x000d080301007387 */ /* 0x0001e80000100800 */
[----:B------:R-:W4:Y:S04]  /*256d0*/  LDL R70, [R1+0x41c] ;  /* 0x00041c0001467983 */ /* 0x000f280000100800 */
[----:B------:R-:W4:Y:S04]  /*256e0*/  LDL R8, [R1+0x420] ;  /* 0x0004200001087983 */ /* 0x000f280000100800 */
[----:B------:R-:W4:Y:S04]  /*256f0*/  LDL R7, [R1+0x424] ;  /* 0x0004240001077983 */ /* 0x000f280000100800 */
[----:B------:R-:W4:Y:S01]  /*25700*/  LDL R6, [R1+0x428] ;  /* 0x0004280001067983 */ /* 0x000f220000100800 */
[----:B------:R-:W-:-:S02]  /*25710*/  ISETP.GT.AND P3, PT, R9, 0x3e, PT ;  /* 0x0000003e0900780c */ /* 0x000fc40003f64270 */
[----:B------:R-:W-:Y:S02]  /*25720*/  PRMT R90, RZ, 0x7610, R90 ;  /* 0x00007610ff5a7816 */ /* 0x000fe4000000005a */
[----:B------:R-:W-:Y:S02]  /*25730*/  PRMT R86, RZ, 0x7610, R86 ;  /* 0x00007610ff567816 */ /* 0x000fe40000000056 */
[----:B------:R-:W-:Y:S02]  /*25740*/  PRMT R72, RZ, 0x7610, R72 ;  /* 0x00007610ff487816 */ /* 0x000fe40000000048 */
[----:B------:R-:W-:Y:S01]  /*25750*/  ISETP.GT.AND P1, PT, R9, 0x3f, PT ;  /* 0x0000003f0900780c */ /* 0x000fe20003f24270 */
[----:B---3--:R1:W-:Y:S01]  /*25760*/  STL [R1+0xd0c], R4 ;  /* 0x000d0c0401007387 */ /* 0x0083e20000100800 */
[----:B------:R-:W-:-:S03]  /*25770*/  PRMT R0, RZ, 0x7610, R0 ;  /* 0x00007610ff007816 */ /* 0x000fc60000000000 */
[----:B0-----:R-:W3:Y:S01]  /*25780*/  LDL R3, [R1+0x430] ;  /* 0x0004300001037983 */ /* 0x001ee20000100800 */
[----:B-1----:R-:W-:Y:S01]  /*25790*/  PRMT R4, RZ, 0x7610, R4 ;  /* 0x00007610ff047816 */ /* 0x002fe20000000004 */
[----:B--2---:R-:W-:Y:S02]  /*257a0*/  @P3 IMAD.MOV.U32 R47, RZ, RZ, R92 ;  /* 0x000000ffff2f3224 */ /* 0x004fe400078e005c */
[----:B----4-:R-:W-:Y:S02]  /*257b0*/  @P3 IMAD.MOV.U32 R46, RZ, RZ, R5 ;  /* 0x000000ffff2e3224 */ /* 0x010fe400078e0005 */
[----:B------:R-:W2:Y:S04]  /*257c0*/  LDL R5, [R1+0x42c] ;  /* 0x00042c0001057983 */ /* 0x000ea80000100800 */
[----:B------:R0:W4:Y:S02]  /*257d0*/  @P3 LDG.E.U8 R90, desc[UR24][R46.64] ;  /* 0x000000182e5a3981 */ /* 0x000124000c1e1100 */
[----:B0-----:R-:W-:-:S02]  /*257e0*/  @P3 IMAD.MOV.U32 R46, RZ, RZ, R88 ;  /* 0x000000ffff2e3224 */ /* 0x001fc400078e0058 */
[----:B------:R-:W-:-:S05]  /*257f0*/  @P3 IMAD.MOV.U32 R47, RZ, RZ, R89 ;  /* 0x000000ffff2f3224 */ /* 0x000fca00078e0059 */
[----:B------:R0:W4:Y:S02]  /*25800*/  @P3 LDG.E.U8 R86, desc[UR24][R46.64] ;  /* 0x000000182e563981 */ /* 0x000124000c1e1100 */
[----:B0-----:R-:W-:Y:S02]  /*25810*/  @P3 IMAD.MOV.U32 R46, RZ, RZ, R73 ;  /* 0x000000ffff2e3224 */ /* 0x001fe400078e0049 */
        /* <DEDUP_REMOVED lines=8> */
[----:B---3--:R-:W-:Y:S01]  /*258a0*/  @P1 IMAD.MOV.U32 R46, RZ, RZ, R3 ;  /* 0x000000ffff2e1224 */ /* 0x008fe200078e0003 */
[----:B------:R-:W-:Y:S01]  /*258b0*/  PRMT R2, RZ, 0x7610, R2 ;  /* 0x00007610ff027816 */ /* 0x000fe20000000002 */
[----:B--2---:R-:W-:-:S05]  /*258c0*/  @P1 IMAD.MOV.U32 R47, RZ, RZ, R5 ;  /* 0x000000ffff2f1224 */ /* 0x004fca00078e0005 */
[----:B------:R0:W2:Y:S04]  /*258d0*/  @P1 LDG.E.U8 R2, desc[UR24][R46.64] ;  /* 0x000000182e021981 */ /* 0x0000a8000c1e1100 */
[----:B----4-:R-:W-:Y:S04]  /*258e0*/  STL [R1+0xd14], R4 ;  /* 0x000d140401007387 */ /* 0x010fe80000100800 */
[----:B------:R-:W-:Y:S04]  /*258f0*/  STL [R1+0xd10], R0 ;  /* 0x000d100001007387 */ /* 0x000fe80000100800 */
[----:B------:R-:W0:Y:S04]  /*25900*/  LDL R7, [R1+0x438] ;  /* 0x0004380001077983 */ /* 0x000e280000100800 */
[----:B------:R-:W3:Y:S04]  /*25910*/  LDL R85, [R1+0x43c] ;  /* 0x00043c0001557983 */ /* 0x000ee80000100800 */
[----:B------:R-:W4:Y:S04]  /*25920*/  LDL R3, [R1+0x440] ;  /* 0x0004400001037983 */ /* 0x000f280000100800 */
[----:B------:R1:W-:Y:S04]  /*25930*/  STL [R1+0x20], R86 ;  /* 0x0000205601007387 */ /* 0x0003e80000100800 */
[----:B-1----:R-:W2:Y:S04]  /*25940*/  LDL.LU R86, [R1+0x260] ;  /* 0x0002600001567983 */ /* 0x002ea80000300800 */
[----:B------:R-:W2:Y:S04]  /*25950*/  LDL.LU R88, [R1+0x25c] ;  /* 0x00025c0001587983 */ /* 0x000ea80000300800 */
[----:B------:R-:W2:Y:S04]  /*25960*/  LDL.LU R89, [R1+0x258] ;  /* 0x0002580001597983 */ /* 0x000ea80000300800 */
[----:B------:R1:W-:Y:S04]  /*25970*/  STL [R1+0x2c], R90 ;  /* 0x00002c5a01007387 */ /* 0x0003e80000100800 */
[----:B-1----:R-:W2:Y:S04]  /*25980*/  LDL.LU R90, [R1+0x254] ;  /* 0x00025400015a7983 */ /* 0x002ea80000300800 */
[----:B------:R-:W2:Y:S04]  /*25990*/  LDL.LU R92, [R1+0x1cc] ;  /* 0x0001cc00015c7983 */ /* 0x000ea80000300800 */
[----:B------:R-:W2:Y:S04]  /*259a0*/  LDL.LU R93, [R1+0x1c4] ;  /* 0x0001c400015d7983 */ /* 0x000ea80000300800 */
[----:B------:R-:W2:Y:S04]  /*259b0*/  LDL.LU R70, [R1+0x1c0] ;  /* 0x0001c00001467983 */ /* 0x000ea80000300800 */
[----:B------:R1:W-:Y:S04]  /*259c0*/  STL [R1+0x1c], R72 ;  /* 0x00001c4801007387 */ /* 0x0003e80000100800 */
[----:B-1----:R-:W2:Y:S04]  /*259d0*/  LDL.LU R72, [R1+0x1bc] ;  /* 0x0001bc0001487983 */ /* 0x002ea80000300800 */
[----:B------:R-:W2:Y:S04]  /*259e0*/  LDL.LU R73, [R1+0x150] ;  /* 0x0001500001497983 */ /* 0x000ea80000300800 */
[----:B------:R-:W2:Y:S04]  /*259f0*/  LDL.LU R0, [R1+0xdc] ;  /* 0x0000dc0001007983 */ /* 0x000ea80000300800 */
[----:B------:R-:W2:Y:S04]  /*25a00*/  LDL.LU R4, [R1+0xd8] ;  /* 0x0000d80001047983 */ /* 0x000ea80000300800 */
[----:B------:R-:W2:Y:S04]  /*25a10*/  LDL.LU R6, [R1+0x70] ;  /* 0x0000700001067983 */ /* 0x000ea80000300800 */
[----:B------:R-:W2:Y:S04]  /*25a20*/  LDL.LU R5, [R1+0x6c] ;  /* 0x00006c0001057983 */ /* 0x000ea80000300800 */
[----:B------:R-:W2:Y:S04]  /*25a30*/  LDL.LU R8, [R1+0x68] ;  /* 0x0000680001087983 */ /* 0x000ea80000300800 */
[----:B------:R-:W2:Y:S01]  /*25a40*/  LDL R47, [R1+0x434] ;  /* 0x00043400012f7983 */ /* 0x000ea20000100800 */
[----:B------:R-:W-:-:S02]  /*25a50*/  PRMT R91, RZ, 0x7610, R91 ;  /* 0x00007610ff5b7816 */ /* 0x000fc4000000005b */
[----:B------:R-:W-:Y:S01]  /*25a60*/  PRMT R87, RZ, 0x7610, R87 ;  /* 0x00007610ff577816 */ /* 0x000fe20000000057 */
[----:B0-----:R-:W-:-:S05]  /*25a70*/  @P1 IMAD.MOV.U32 R46, RZ, RZ, R7 ;  /* 0x000000ffff2e1224 */ /* 0x001fca00078e0007 */
[----:B--2---:R4:W2:Y:S02]  /*25a80*/  @P1 LDG.E.U8 R91, desc[UR24][R46.64] ;  /* 0x000000182e5b1981 */ /* 0x0048a4000c1e1100 */
[----:B----4-:R-:W-:Y:S02]  /*25a90*/  @P1 IMAD.MOV.U32 R46, RZ, RZ, R3 ;  /* 0x000000ffff2e1224 */ /* 0x010fe400078e0003 */
[----:B---3--:R-:W-:-:S05]  /*25aa0*/  @P1 IMAD.MOV.U32 R47, RZ, RZ, R85 ;  /* 0x000000ffff2f1224 */ /* 0x008fca00078e0055 */
[----:B------:R-:W3:Y:S01]  /*25ab0*/  @P1 LDG.E.U8 R87, desc[UR24][R46.64] ;  /* 0x000000182e571981 */ /* 0x000ee2000c1e1100 */
[----:B------:R-:W0:Y:S01]  /*25ac0*/  S2R R85, SR_TID.X ;  /* 0x0000000000557919 */ /* 0x000e220000002100 */
[----:B------:R-:W1:Y:S02]  /*25ad0*/  S2R R7, SR_TID.X ;  /* 0x0000000000077919 */ /* 0x000e640000002100 */
[----:B------:R4:W-:Y:S04]  /*25ae0*/  STL [R1+0xd18], R2 ;  /* 0x000d180201007387 */ /* 0x0009e80000100800 */
[----:B----4-:R-:W4:Y:S01]  /*25af0*/  LDL.LU R2, [R1+0xe0] ;  /* 0x0000e00001027983 */ /* 0x010f220000300800 */
[----:B0-----:R-:W-:Y:S02]  /*25b00*/  LOP3.LUT R85, R85, 0x3f, RZ, 0xc0, !PT ;  /* 0x0000003f55557812 */ /* 0x001fe400078ec0ff */
[----:B-1----:R-:W-:Y:S01]  /*25b10*/  LOP3.LUT R3, R7, 0x7f, RZ, 0xc0, !PT ;  /* 0x0000007f07037812 */ /* 0x002fe200078ec0ff */
[----:B------:R-:W-:Y:S01]  /*25b20*/  BAR.SYNC.DEFER_BLOCKING 0x0 ;  /* 0x0000000000007b1d */ /* 0x000fe20000010000 */
[----:B------:R-:W-:-:S05]  /*25b30*/  ISETP.GE.AND P1, PT, R85, R9, PT ;  /* 0x000000095500720c */ /* 0x000fca0003f26270 */
        /* <DEDUP_REMOVED lines=9> */
[----:B--2---:R0:W-:Y:S04]  /*25bd0*/  STL [R1+0xd1c], R91 ;  /* 0x000d1c5b01007387 */ /* 0x0041e80000100800 */
[----:B0-----:R-:W2:Y:S04]  /*25be0*/  LDL.LU R91, [R1+0xe4] ;  /* 0x0000e400015b7983 */ /* 0x001ea80000300800 */
[----:B------:R-:W2:Y:S04]  /*25bf0*/  LDL.LU R46, [R1+0x144] ;  /* 0x00014400012e7983 */ /* 0x000ea80000300800 */
[----:B------:R-:W2:Y:S04]  /*25c00*/  LDL.LU R47, [R1+0x13c] ;  /* 0x00013c00012f7983 */ /* 0x000ea80000300800 */
[----:B---3--:R0:W-:Y:S04]  /*25c10*/  STL [R1+0xd20], R87 ;  /* 0x000d205701007387 */ /* 0x0081e80000100800 */
[----:B0-----:R-:W3:Y:S04]  /*25c20*/  LDL.LU R87, [R1+0x148] ;  /* 0x0001480001577983 */ /* 0x001ee80000300800 */
[----:B------:R-:W2:Y:S04]  /*25c30*/  LDL.LU R85, [R1+0xd54] ;  /* 0x000d540001557983 */ /* 0x000ea80000300800 */
        /* <DEDUP_REMOVED lines=9> */
[----:B---3--:R0:W-:Y:S04]  /*25cd0*/  STS.U8 [R3+UR9+0xa800], R87 ;  /* 0x00a8005703007988 */ /* 0x0081e80008000009 */
[----:B--2---:R1:W-:Y:S04]  /*25ce0*/  STS.U8 [R3+UR9+0xc800], R46 ;  /* 0x00c8002e03007988 */ /* 0x0043e80008000009 */
[----:B------:R-:W-:Y:S04]  /*25cf0*/  STS.U8 [R3+UR9+0xe800], R47 ;  /* 0x00e8002f03007988 */ /* 0x000fe80008000009 */
[----:B------:R-:W-:Y:S04]  /*25d00*/  STS.U8 [R3+UR9+0x8c00], R91 ;  /* 0x008c005b03007988 */ /* 0x000fe80008000009 */
[----:B----4-:R-:W-:Y:S04]  /*25d10*/  STS.U8 [R3+UR9+0xac00], R2 ;  /* 0x00ac000203007988 */ /* 0x010fe80008000009 */
[----:B------:R-:W-:Y:S04]  /*25d20*/  STS.U8 [R3+UR9+0xcc00], R0 ;  /* 0x00cc000003007988 */ /* 0x000fe80008000009 */
[----:B------:R-:W-:Y:S04]  /*25d30*/  STS.U8 [R3+UR9+0xec00], R4 ;  /* 0x00ec000403007988 */ /* 0x000fe80008000009 */
[----:B------:R-:W-:Y:S04]  /*25d40*/  STS.U8 [R3+UR9+0x9000], R6 ;  /* 0x0090000603007988 */ /* 0x000fe80008000009 */
[----:B------:R-:W-:Y:S04]  /*25d50*/  STS.U8 [R3+UR9+0xb000], R5 ;  /* 0x00b0000503007988 */ /* 0x000fe80008000009 */
[----:B------:R-:W-:Y:S04]  /*25d60*/  STS.U8 [R3+UR9+0xd000], R8 ;  /* 0x00d0000803007988 */ /* 0x000fe80008000009 */
[----:B------:R-:W-:Y:S04]  /*25d70*/  STS.U8 [R3+UR9+0xf000], R73 ;  /* 0x00f0004903007988 */ /* 0x000fe80008000009 */
[----:B------:R2:W-:Y:S04]  /*25d80*/  STS.U8 [R3+UR9+0x9400], R86 ;  /* 0x0094005603007988 */ /* 0x0005e80008000009 */
[----:B0-----:R-:W3:Y:S04]  /*25d90*/  LDL.LU R87, [R1+0x138] ;  /* 0x0001380001577983 */ /* 0x001ee80000300800 */
[----:B-1----:R-:W4:Y:S01]  /*25da0*/  LDL.LU R46, [R1+0x130] ;  /* 0x00013000012e7983 */ /* 0x002f220000300800 */
[----:B--2---:R-:W-:-:S03]  /*25db0*/  LOP3.LUT R86, R7, 0x7f, RZ, 0xc0, !PT ;  /* 0x0000007f07567812 */ /* 0x004fc600078ec0ff */
[----:B------:R-:W2:Y:S04]  /*25dc0*/  LDL.LU R47, [R1+0x12c] ;  /* 0x00012c00012f7983 */ /* 0x000ea80000300800 */
[----:B------:R-:W2:Y:S04]  /*25dd0*/  LDL.LU R91, [R1+0x128] ;  /* 0x00012800015b7983 */ /* 0x000ea80000300800 */
[----:B------:R-:W2:Y:S04]  /*25de0*/  LDL.LU R2, [R1+0xd4] ;  /* 0x0000d40001027983 */ /* 0x000ea80000300800 */
[----:B------:R-:W2:Y:S04]  /*25df0*/  LDL.LU R0, [R1+0xd0] ;  /* 0x0000d00001007983 */ /* 0x000ea80000300800 */
[----:B------:R-:W2:Y:S04]  /*25e00*/  LDL.LU R4, [R1+0xcc] ;  /* 0x0000cc0001047983 */ /* 0x000ea80000300800 */
[----:B------:R0:W-:Y:S04]  /*25e10*/  STS.U8 [R86+UR9+0xb400], R85 ;  /* 0x00b4005556007988 */ /* 0x0001e80008000009 */
[----:B------:R-:W2:Y:S04]  /*25e20*/  LDL.LU R6, [R1+0xc8] ;  /* 0x0000c80001067983 */ /* 0x000ea80000300800 */
[----:B------:R1:W-:Y:S04]  /*25e30*/  STS.U8 [R86+UR9+0xd400], R84 ;  /* 0x00d4005456007988 */ /* 0x0003e80008000009 */
[----:B------:R-:W2:Y:S04]  /*25e40*/  LDL.LU R5, [R1+0x5c] ;  /* 0x00005c0001057983 */ /* 0x000ea80000300800 */
[----:B------:R0:W-:Y:S04]  /*25e50*/  STS.U8 [R86+UR9+0xf400], R83 ;  /* 0x00f4005356007988 */ /* 0x0001e80008000009 */
[----:B------:R-:W2:Y:S04]  /*25e60*/  LDL.LU R8, [R1+0x58] ;  /* 0x0000580001087983 */ /* 0x000ea80000300800 */
[----:B------:R-:W-:Y:S04]  /*25e70*/  STS.U8 [R86+UR9+0x9800], R58 ;  /* 0x0098003a56007988 */ /* 0x000fe80008000009 */
[----:B------:R-:W2:Y:S04]  /*25e80*/  LDL.LU R7, [R1+0x50] ;  /* 0x0000500001077983 */ /* 0x000ea80000300800 */
[----:B------:R-:W-:Y:S04]  /*25e90*/  STS.U8 [R86+UR9+0xb800], R56 ;  /* 0x00b8003856007988 */ /* 0x000fe80008000009 */
[----:B0-----:R-:W2:Y:S04]  /*25ea0*/  LDL.LU R85, [R1+0x1ac] ;  /* 0x0001ac0001557983 */ /* 0x001ea80000300800 */
[----:B------:R-:W-:Y:S04]  /*25eb0*/  STS.U8 [R86+UR9+0xd800], R54 ;  /* 0x00d8003656007988 */ /* 0x000fe80008000009 */
[----:B-1----:R-:W2:Y:S04]  /*25ec0*/  LDL.LU R84, [R1+0x1b0] ;  /* 0x0001b00001547983 */ /* 0x002ea80000300800 */
[----:B------:R-:W-:Y:S04]  /*25ed0*/  STS.U8 [R86+UR9+0xf800], R52 ;  /* 0x00f8003456007988 */ /* 0x000fe80008000009 */
[----:B------:R-:W2:Y:S04]  /*25ee0*/  LDL.LU R83, [R1+0x1b4] ;  /* 0x0001b40001537983 */ /* 0x000ea80000300800 */
[----:B------:R0:W-:Y:S04]  /*25ef0*/  STS.U8 [R86+UR9+0x9c00], R24 ;  /* 0x009c001856007988 */ /* 0x0001e80008000009 */
[----:B------:R1:W-:Y:S04]  /*25f00*/  STS.U8 [R86+UR9+0xbc00], R25 ;  /* 0x00bc001956007988 */ /* 0x0003e80008000009 */
[----:B------:R1:W-:Y:S04]  /*25f10*/  STS.U8 [R86+UR9+0xdc00], R26 ;  /* 0x00dc001a56007988 */ /* 0x0003e80008000009 */
[----:B0-----:R-:W2:Y:S04]  /*25f20*/  LDL.LU R24, [R1+0x1b8] ;  /* 0x0001b80001187983 */ /* 0x001ea80000300800 */
[----:B-1----:R-:W2:Y:S04]  /*25f30*/  LDL.LU R25, [R1+0x244] ;  /* 0x0002440001197983 */ /* 0x002ea80000300800 */
[----:B------:R-:W2:Y:S04]  /*25f40*/  LDL.LU R26, [R1+0x248] ;  /* 0x00024800011a7983 */ /* 0x000ea80000300800 */
[----:B------:R0:W-:Y:S04]  /*25f50*/  STS.U8 [R86+UR9+0xfc00], R27 ;  /* 0x00fc001b56007988 */ /* 0x0001e80008000009 */
[----:B0-----:R-:W2:Y:S04]  /*25f60*/  LDL.LU R27, [R1+0x24c] ;  /* 0x00024c00011b7983 */ /* 0x001ea80000300800 */
[----:B------:R0:W-:Y:S04]  /*25f70*/  STL [R1+0xd24], R86 ;  /* 0x000d245601007387 */ /* 0x0001e80000100800 */
[----:B0-----:R-:W2:Y:S01]  /*25f80*/  LDL.LU R86, [R1+0x250] ;  /* 0x0002500001567983 */ /* 0x001ea20000300800 */
[----:B------:R-:W0:Y:S02]  /*25f90*/  S2R R73, SR_TID.X ;  /* 0x0000000000497919 */ /* 0x000e240000002100 */
[----:B0-----:R-:W-:-:S04]  /*25fa0*/  LOP3.LUT R73, R73, 0x7f, RZ, 0xc0, !PT ;  /* 0x0000007f49497812 */ /* 0x001fc800078ec0ff */
[----:B------:R-:W-:-:S05]  /*25fb0*/  LOP3.LUT R73, R73, 0x10, RZ, 0x3c, !PT ;  /* 0x0000001049497812 */ /* 0x000fca00078e3cff */
[----:B---3--:R-:W-:Y:S04]  /*25fc0*/  STS.U8 [R73+UR9+0x8880], R87 ;  /* 0x0088805749007988 */ /* 0x008fe80008000009 */
[----:B----4-:R-:W-:Y:S04]  /*25fd0*/  STS.U8 [R73+UR9+0xa880], R46 ;  /* 0x00a8802e49007988 */ /* 0x010fe80008000009 */
        /* <DEDUP_REMOVED lines=13> */
[----:B------:R0:W-:Y:S04]  /*260b0*/  STS.U8 [R73+UR9+0x8080], R86 ;  /* 0x0080805649007988 */ /* 0x0001e80008000009 */
[----:B0-----:R-:W2:Y:S04]  /*260c0*/  LDL.LU R86, [R1+0x240] ;  /* 0x0002400001567983 */ /* 0x001ea80000300800 */
        /* <DEDUP_REMOVED lines=18> */
[----:B-1----:R-:W4:Y:S04]  /*261f0*/  LDL.LU R8, [R1+0x40] ;  /* 0x0000400001087983 */ /* 0x002f280000300800 */
[----:B------:R0:W-:Y:S04]  /*26200*/  STS.U8 [R73+UR9+0xd080], R7 ;  /* 0x00d0800749007988 */ /* 0x0001e80008000009 */
[----:B0-----:R-:W4:Y:S04]  /*26210*/  LDL.LU R7, [R1+0x3c] ;  /* 0x00003c0001077983 */ /* 0x001f280000300800 */
[----:B------:R0:W-:Y:S02]  /*26220*/  STS.U8 [R73+UR9+0xf080], R72 ;  /* 0x00f0804849007988 */ /* 0x0001e40008000009 */
[----:B0-----:R-:W0:Y:S02]  /*26230*/  S2R R72, SR_TID.X ;  /* 0x0000000000487919 */ /* 0x001e240000002100 */
[----:B------:R1:W-:Y:S04]  /*26240*/  STS.U8 [R73+UR9+0x9480], R82 ;  /* 0x0094805249007988 */ /* 0x0003e80008000009 */
[----:B------:R-:W-:Y:S04]  /*26250*/  STS.U8 [R73+UR9+0xb480], R81 ;  /* 0x00b4805149007988 */ /* 0x000fe80008000009 */
[----:B------:R-:W-:Y:S04]  /*26260*/  STS.U8 [R73+UR9+0xd480], R80 ;  /* 0x00d4805049007988 */ /* 0x000fe80008000009 */
[----:B------:R-:W-:Y:S04]  /*26270*/  STS.U8 [R73+UR9+0xf480], R79 ;  /* 0x00f4804f49007988 */ /* 0x000fe80008000009 */
[----:B------:R-:W-:Y:S04]  /*26280*/  STS.U8 [R73+UR9+0x9880], R50 ;  /* 0x0098803249007988 */ /* 0x000fe80008000009 */
        /* <DEDUP_REMOVED lines=8> */
[----:B------:R-:W-:Y:S04]  /*26310*/  STS.U8 [R73+UR9+0xfc80], R32 ;  /* 0x00fc802049007988 */ /* 0x000fe80008000009 */
[----:B-1----:R-:W4:Y:S04]  /*26320*/  LDL.LU R82, [R1+0x230] ;  /* 0x0002300001527983 */ /* 0x002f280000300800 */
[----:B--2---:R0:W-:Y:S04]  /*26330*/  STS.U8 [R72+UR9+0x8100], R86 ;  /* 0x0081005648007988 */ /* 0x0041e80008000009 */
[----:B---3--:R1:W-:Y:S04]  /*26340*/  STS.U8 [R72+UR9+0xa100], R27 ;  /* 0x00a1001b48007988 */ /* 0x0083e80008000009 */
[----:B----4-:R2:W-:Y:S04]  /*26350*/  STS.U8 [R72+UR9+0xc100], R26 ;  /* 0x00c1001a48007988 */ /* 0x0105e80008000009 */
[----:B0-----:R-:W3:Y:S04]  /*26360*/  LDL.LU R86, [R1+0x22c] ;  /* 0x00022c0001567983 */ /* 0x001ee80000300800 */
[----:B-1----:R-:W4:Y:S04]  /*26370*/  LDL.LU R27, [R1+0x228] ;  /* 0x00022800011b7983 */ /* 0x002f280000300800 */
[----:B------:R0:W-:Y:S04]  /*26380*/  STS.U8 [R72+UR9+0xe100], R25 ;  /* 0x00e1001948007988 */ /* 0x0001e80008000009 */
[----:B--2---:R-:W2:Y:S04]  /*26390*/  LDL.LU R26, [R1+0x224] ;  /* 0x00022400011a7983 */ /* 0x004ea80000300800 */
[----:B------:R1:W-:Y:S04]  /*263a0*/  STS.U8 [R72+UR9+0x8500], R24 ;  /* 0x0085001848007988 */ /* 0x0003e80008000009 */
[----:B0-----:R-:W3:Y:S04]  /*263b0*/  LDL.LU R25, [R1+0x198] ;  /* 0x0001980001197983 */ /* 0x001ee80000300800 */
[----:B------:R0:W-:Y:S04]  /*263c0*/  STS.U8 [R72+UR9+0xa500], R83 ;  /* 0x00a5005348007988 */ /* 0x0001e80008000009 */
[----:B-1----:R-:W3:Y:S04]  /*263d0*/  LDL.LU R24, [R1+0x194] ;  /* 0x0001940001187983 */ /* 0x002ee80000300800 */
        /* <DEDUP_REMOVED lines=14> */
[----:B-1----:R-:W3:Y:S04]  /*264c0*/  LDL.LU R2, [R1+0xb0] ;  /* 0x0000b00001027983 */ /* 0x002ee80000300800 */
[----:B------:R0:W-:Y:S04]  /*264d0*/  STS.U8 [R72+UR9+0xad00], R0 ;  /* 0x00ad000048007988 */ /* 0x0001e80008000009 */
[----:B------:R1:W-:Y:S04]  /*264e0*/  STS.U8 [R72+UR9+0xcd00], R4 ;  /* 0x00cd000448007988 */ /* 0x0003e80008000009 */
[----:B------:R1:W-:Y:S04]  /*264f0*/  STS.U8 [R72+UR9+0xed00], R6 ;  /* 0x00ed000648007988 */ /* 0x0003e80008000009 */
[----:B0-----:R-:W3:Y:S04]  /*26500*/  LDL.LU R0, [R1+0xac] ;  /* 0x0000ac0001007983 */ /* 0x001ee80000300800 */
[----:B-1----:R-:W3:Y:S04]  /*26510*/  LDL.LU R4, [R1+0xa8] ;  /* 0x0000a80001047983 */ /* 0x002ee80000300800 */
[----:B------:R0:W-:Y:S04]  /*26520*/  STS.U8 [R72+UR9+0x9100], R5 ;  /* 0x0091000548007988 */ /* 0x0001e80008000009 */
[----:B------:R-:W3:Y:S04]  /*26530*/  LDL.LU R6, [R1+0x30] ;  /* 0x0000300001067983 */ /* 0x000ee80000300800 */
[----:B------:R1:W-:Y:S04]  /*26540*/  STS.U8 [R72+UR9+0xb100], R8 ;  /* 0x00b1000848007988 */ /* 0x0003e80008000009 */
[----:B0-----:R-:W3:Y:S04]  /*26550*/  LDL.LU R5, [R1+0x28] ;  /* 0x0000280001057983 */ /* 0x001ee80000300800 */
[----:B-1----:R-:W3:Y:S04]  /*26560*/  LDL.LU R8, [R1+0x24] ;  /* 0x0000240001087983 */ /* 0x002ee80000300800 */
[----:B------:R0:W-:Y:S04]  /*26570*/  STS.U8 [R72+UR9+0xd100], R7 ;  /* 0x00d1000748007988 */ /* 0x0001e80008000009 */
[----:B0-----:R-:W3:Y:S04]  /*26580*/  LDL.LU R7, [R1+0x14] ;  /* 0x0000140001077983 */ /* 0x001ee80000300800 */
[----:B------:R0:W-:Y:S02]  /*26590*/  STS.U8 [R72+UR9+0xf100], R70 ;  /* 0x00f1004648007988 */ /* 0x0001e40008000009 */
[----:B0-----:R-:W0:Y:S02]  /*265a0*/  S2R R70, SR_TID.X ;  /* 0x0000000000467919 */ /* 0x001e240000002100 */
[----:B------:R-:W-:Y:S04]  /*265b0*/  STS.U8 [R72+UR9+0x9500], R78 ;  /* 0x0095004e48007988 */ /* 0x000fe80008000009 */
[----:B------:R-:W-:Y:S04]  /*265c0*/  STS.U8 [R72+UR9+0xb500], R77 ;  /* 0x00b5004d48007988 */ /* 0x000fe80008000009 */
[----:B------:R-:W-:Y:S04]  /*265d0*/  STS.U8 [R72+UR9+0xd500], R76 ;  /* 0x00d5004c48007988 */ /* 0x000fe80008000009 */
[----:B------:R-:W-:Y:S04]  /*265e0*/  STS.U8 [R72+UR9+0xf500], R75 ;  /* 0x00f5004b48007988 */ /* 0x000fe80008000009 */
[----:B------:R-:W-:Y:S04]  /*265f0*/  STS.U8 [R72+UR9+0x9900], R12 ;  /* 0x0099000c48007988 */ /* 0x000fe80008000009 */
[----:B------:R-:W-:Y:S01]  /*26600*/  STS.U8 [R72+UR9+0xb900], R13 ;  /* 0x00b9000d48007988 */ /* 0x000fe20008000009 */
[----:B0-----:R-:W-:-:S04]  /*26610*/  LOP3.LUT R70, R70, 0x7f, RZ, 0xc0, !PT ;  /* 0x0000007f46467812 */ /* 0x001fc800078ec0ff */
[----:B------:R-:W-:Y:S01]  /*26620*/  LOP3.LUT R70, R70, 0x30, RZ, 0x3c, !PT ;  /* 0x0000003046467812 */ /* 0x000fe200078e3cff */
[----:B------:R-:W-:Y:S04]  /*26630*/  STS.U8 [R72+UR9+0xd900], R14 ;  /* 0x00d9000e48007988 */ /* 0x000fe80008000009 */
[----:B------:R-:W-:Y:S04]  /*26640*/  STS.U8 [R72+UR9+0xf900], R15 ;  /* 0x00f9000f48007988 */ /* 0x000fe80008000009 */
[----:B------:R-:W-:Y:S04]  /*26650*/  STS.U8 [R72+UR9+0x9d00], R34 ;  /* 0x009d002248007988 */ /* 0x000fe80008000009 */
[----:B------:R-:W-:Y:S04]  /*26660*/  STS.U8 [R72+UR9+0xbd00], R35 ;  /* 0x00bd002348007988 */ /* 0x000fe80008000009 */
[----:B------:R-:W-:Y:S04]  /*26670*/  STS.U8 [R72+UR9+0xdd00], R36 ;  /* 0x00dd002448007988 */ /* 0x000fe80008000009 */
[----:B------:R-:W-:Y:S04]  /*26680*/  STS.U8 [R72+UR9+0xfd00], R37 ;  /* 0x00fd002548007988 */ /* 0x000fe80008000009 */
[----:B----4-:R0:W-:Y:S04]  /*26690*/  STS.U8 [R70+UR9+0xc180], R27 ;  /* 0x00c1801b46007988 */ /* 0x0101e80008000009 */
[----:B--2---:R1:W-:Y:S04]  /*266a0*/  STS.U8 [R70+UR9+0xe180], R26 ;  /* 0x00e1801a46007988 */ /* 0x0043e80008000009 */
[----:B0-----:R-:W2:Y:S04]  /*266b0*/  LDL.LU R27, [R1+0x220] ;  /* 0x00022000011b7983 */ /* 0x001ea80000300800 */
[----:B---3--:R0:W-:Y:S04]  /*266c0*/  STS.U8 [R70+UR9+0x8580], R25 ;  /* 0x0085801946007988 */ /* 0x0081e80008000009 */
[----:B-1----:R-:W3:Y:S04]  /*266d0*/  LDL.LU R26, [R1+0x21c] ;  /* 0x00021c00011a7983 */ /* 0x002ee80000300800 */
[----:B0-----:R-:W4:Y:S04]  /*266e0*/  LDL.LU R25, [R1+0x218] ;  /* 0x0002180001197983 */ /* 0x001f280000300800 */
[----:B------:R-:W-:Y:S04]  /*266f0*/  STS.U8 [R70+UR9+0xa580], R24 ;  /* 0x00a5801846007988 */ /* 0x000fe80008000009 */
[----:B------:R-:W-:Y:S04]  /*26700*/  STS.U8 [R70+UR9+0xc580], R83 ;  /* 0x00c5805346007988 */ /* 0x000fe80008000009 */
[----:B------:R-:W-:Y:S04]  /*26710*/  STS.U8 [R70+UR9+0xe580], R84 ;  /* 0x00e5805446007988 */ /* 0x000fe80008000009 */
[----:B------:R-:W-:Y:S04]  /*26720*/  STS.U8 [R70+UR9+0x8980], R85 ;  /* 0x0089805546007988 */ /* 0x000fe80008000009 */
[----:B------:R-:W-:Y:S04]  /*26730*/  STS.U8 [R70+UR9+0xa980], R87 ;  /* 0x00a9805746007988 */ /* 0x000fe80008000009 */
[----:B------:R-:W-:Y:S04]  /*26740*/  STS.U8 [R70+UR9+0xc980], R46 ;  /* 0x00c9802e46007988 */ /* 0x000fe80008000009 */
[----:B------:R0:W-:Y:S04]  /*26750*/  STS.U8 [R70+UR9+0xad80], R2 ;  /* 0x00ad800246007988 */ /* 0x0001e80008000009 */
[----:B0-----:R-:W4:Y:S04]  /*26760*/  LDL.LU R2, [R1+0x214] ;  /* 0x0002140001027983 */ /* 0x001f280000300800 */
        /* <DEDUP_REMOVED lines=19> */
[----:B0-----:R-:W4:Y:S04]  /*268a0*/  LDL.LU R8, [R1+0xc] ;  /* 0x00000c0001087983 */ /* 0x001f280000300800 */
[----:B------:R0:W-:Y:S04]  /*268b0*/  STS.U8 [R70+UR9+0xf180], R7 ;  /* 0x00f1800746007988 */ /* 0x0001e80008000009 */
[----:B0-----:R-:W4:Y:S04]  /*268c0*/  LDL.LU R7, [R1+0x8] ;  /* 0x0000080001077983 */ /* 0x001f280000300800 */
        /* <DEDUP_REMOVED lines=16> */
[----:B------:R-:W-:Y:S04]  /*269d0*/  STS.U8 [R70+UR9+0xfd80], R42 ;  /* 0x00fd802a46007988 */ /* 0x000fe80008000009 */
[----:B--2---:R-:W-:Y:S04]  /*269e0*/  STS.U8 [R10+UR9+0x8200], R27 ;  /* 0x0082001b0a007988 */ /* 0x004fe80008000009 */
[----:B---3--:R-:W-:Y:S04]  /*269f0*/  STS.U8 [R10+UR9+0xa200], R26 ;  /* 0x00a2001a0a007988 */ /* 0x008fe80008000009 */
[----:B----4-:R-:W-:Y:S04]  /*26a00*/  STS.U8 [R10+UR9+0xc200], R25 ;  /* 0x00c200190a007988 */ /* 0x010fe80008000009 */
[----:B------:R0:W-:Y:S04]  /*26a10*/  STS.U8 [R10+UR9+0xe200], R2 ;  /* 0x00e200020a007988 */ /* 0x0001e80008000009 */
[----:B0-----:R-:W2:Y:S04]  /*26a20*/  LDL.LU R2, [R1+0x4] ;  /* 0x0000040001027983 */ /* 0x001ea80000300800 */
[----:B------:R-:W3:Y:S04]  /*26a30*/  LDL.LU R26, [R1+0x210] ;  /* 0x00021000011a7983 */ /* 0x000ee80000300800 */
[----:B------:R0:W-:Y:S04]  /*26a40*/  STS.U8 [R10+UR9+0x8600], R24 ;  /* 0x008600180a007988 */ /* 0x0001e80008000009 */
[----:B------:R-:W4:Y:S04]  /*26a50*/  LDL.LU R25, [R1+0x20c] ;  /* 0x00020c0001197983 */ /* 0x000f280000300800 */
        /* <DEDUP_REMOVED lines=27> */
[----:B--2---:R0:W-:Y:S04]  /*26c10*/  STS.U8 [R10+UR9+0xd200], R2 ;  /* 0x00d200020a007988 */ /* 0x0041e80008000009 */
[----:B------:R-:W-:Y:S04]  /*26c20*/  STS.U8 [R10+UR9+0xf200], R93 ;  /* 0x00f2005d0a007988 */ /* 0x000fe80008000009 */
[----:B------:R-:W-:Y:S04]  /*26c30*/  STS.U8 [R10+UR9+0x9600], R67 ;  /* 0x009600430a007988 */ /* 0x000fe80008000009 */
[----:B------:R-:W-:Y:S04]  /*26c40*/  STS.U8 [R10+UR9+0xb600], R66 ;  /* 0x00b600420a007988 */ /* 0x000fe80008000009 */
[----:B------:R-:W-:Y:S04]  /*26c50*/  STS.U8 [R10+UR9+0xd600], R65 ;  /* 0x00d600410a007988 */ /* 0x000fe80008000009 */
[----:B------:R-:W-:Y:S01]  /*26c60*/  STS.U8 [R10+UR9+0xf600], R64 ;  /* 0x00f600400a007988 */ /* 0x000fe20008000009 */
[----:B0-----:R-:W-:-:S03]  /*26c70*/  LOP3.LUT R2, R3, 0x50, RZ, 0x3c, !PT ;  /* 0x0000005003027812 */ /* 0x001fc600078e3cff */
        /* <DEDUP_REMOVED lines=8> */
[----:B---3--:R-:W-:Y:S04]  /*26d00*/  STS.U8 [R2+UR9+0x8280], R26 ;  /* 0x0082801a02007988 */ /* 0x008fe80008000009 */
[----:B----4-:R-:W-:Y:S04]  /*26d10*/  STS.U8 [R2+UR9+0xa280], R25 ;  /* 0x00a2801902007988 */ /* 0x010fe80008000009 */
[----:B------:R-:W-:Y:S04]  /*26d20*/  STS.U8 [R2+UR9+0xc280], R24 ;  /* 0x00c2801802007988 */ /* 0x000fe80008000009 */
[----:B------:R-:W-:Y:S04]  /*26d30*/  STS.U8 [R2+UR9+0xe280], R83 ;  /* 0x00e2805302007988 */ /* 0x000fe80008000009 */
[----:B------:R-:W-:Y:S04]  /*26d40*/  STS.U8 [R2+UR9+0x8680], R84 ;  /* 0x0086805402007988 */ /* 0x000fe80008000009 */
[----:B------:R0:W-:Y:S04]  /*26d50*/  STS.U8 [R2+UR9+0xa680], R85 ;  /* 0x00a6805502007988 */ /* 0x0001e80008000009 */
[----:B------:R1:W-:Y:S04]  /*26d60*/  STS.U8 [R2+UR9+0xc680], R87 ;  /* 0x00c6805702007988 */ /* 0x0003e80008000009 */
[----:B------:R-:W-:Y:S04]  /*26d70*/  STS.U8 [R2+UR9+0xe680], R46 ;  /* 0x00e6802e02007988 */ /* 0x000fe80008000009 */
[----:B------:R-:W-:Y:S04]  /*26d80*/  STS.U8 [R2+UR9+0x8a80], R47 ;  /* 0x008a802f02007988 */ /* 0x000fe80008000009 */
[----:B------:R-:W-:Y:S04]  /*26d90*/  STS.U8 [R2+UR9+0xaa80], R91 ;  /* 0x00aa805b02007988 */ /* 0x000fe80008000009 */
[----:B------:R-:W-:Y:S04]  /*26da0*/  STS.U8 [R2+UR9+0xca80], R0 ;  /* 0x00ca800002007988 */ /* 0x000fe80008000009 */
[----:B------:R-:W-:Y:S04]  /*26db0*/  STS.U8 [R2+UR9+0xea80], R4 ;  /* 0x00ea800402007988 */ /* 0x000fe80008000009 */
[----:B------:R-:W-:Y:S04]  /*26dc0*/  STS.U8 [R2+UR9+0x8e80], R6 ;  /* 0x008e800602007988 */ /* 0x000fe80008000009 */
[----:B------:R-:W-:Y:S04]  /*26dd0*/  STS.U8 [R2+UR9+0xae80], R5 ;  /* 0x00ae800502007988 */ /* 0x000fe80008000009 */
[----:B0-----:R-:W2:Y:S04]  /*26de0*/  LDL.LU R85, [R1+0x200] ;  /* 0x0002000001557983 */ /* 0x001ea80000300800 */
[----:B------:R0:W-:Y:S04]  /*26df0*/  STS.U8 [R2+UR9+0xce80], R8 ;  /* 0x00ce800802007988 */ /* 0x0001e80008000009 */
[----:B-1----:R-:W3:Y:S04]  /*26e00*/  LDL.LU R87, [R1+0x1f8] ;  /* 0x0001f80001577983 */ /* 0x002ee80000300800 */
[----:B0-----:R-:W4:Y:S04]  /*26e10*/  LDL.LU R8, [R1+0x1d8] ;  /* 0x0001d80001087983 */ /* 0x001f280000300800 */
[----:B------:R-:W2:Y:S04]  /*26e20*/  LDL.LU R46, [R1+0x1d0] ;  /* 0x0001d000012e7983 */ /* 0x000ea80000300800 */
[----:B------:R-:W2:Y:S04]  /*26e30*/  LDL.LU R47, [R1+0x15c] ;  /* 0x00015c00012f7983 */ /* 0x000ea80000300800 */
[----:B------:R-:W2:Y:S04]  /*26e40*/  LDL.LU R91, [R1+0x154] ;  /* 0x00015400015b7983 */ /* 0x000ea80000300800 */
[----:B------:R0:W-:Y:S04]  /*26e50*/  STS.U8 [R2+UR9+0xee80], R7 ;  /* 0x00ee800702007988 */ /* 0x0001e80008000009 */
[----:B------:R-:W2:Y:S04]  /*26e60*/  LDL.LU R6, [R1+0x1f0] ;  /* 0x0001f00001067983 */ /* 0x000ea80000300800 */
[----:B0-----:R-:W2:Y:S04]  /*26e70*/  LDL.LU R7, [R1+0x1e8] ;  /* 0x0001e80001077983 */ /* 0x001ea80000300800 */
[----:B------:R-:W2:Y:S04]  /*26e80*/  LDL R11, [R1+0x444] ;  /* 0x00044400010b7983 */ /* 0x000ea80000100800 */
[----:B------:R-:W2:Y:S04]  /*26e90*/  LDL R10, [R1+0x448] ;  /* 0x00044800010a7983 */ /* 0x000ea80000100800 */
[----:B------:R-:W3:Y:S04]  /*26ea0*/  LDL R5, [R1+0x464] ;  /* 0x0004640001057983 */ /* 0x000ee80000100800 */
[----:B------:R-:W3:Y:S01]  /*26eb0*/  LDL R4, [R1+0x468] ;  /* 0x0004680001047983 */ /* 0x000ee20000100800 */
[----:B------:R-:W-:-:S03]  /*26ec0*/  PRMT R56, RZ, 0x7610, R56 ;  /* 0x00007610ff387816 */ /* 0x000fc60000000038 */
[----:B------:R-:W-:Y:S04]  /*26ed0*/  STS.U8 [R2+UR9+0x9280], R92 ;  /* 0x0092805c02007988 */ /* 0x000fe80008000009 */
[----:B------:R-:W-:Y:S04]  /*26ee0*/  STS.U8 [R2+UR9+0xb280], R90 ;  /* 0x00b2805a02007988 */ /* 0x000fe80008000009 */
[----:B------:R-:W-:Y:S04]  /*26ef0*/  STS.U8 [R2+UR9+0xd280], R89 ;  /* 0x00d2805902007988 */ /* 0x000fe80008000009 */
[----:B------:R-:W-:Y:S04]  /*26f00*/  STS.U8 [R2+UR9+0xf280], R88 ;  /* 0x00f2805802007988 */ /* 0x000fe80008000009 */
[----:B------:R-:W-:Y:S04]  /*26f10*/  STS.U8 [R2+UR9+0x9680], R63 ;  /* 0x0096803f02007988 */ /* 0x000fe80008000009 */
[----:B------:R-:W-:Y:S04]  /*26f20*/  STS.U8 [R2+UR9+0xb680], R62 ;  /* 0x00b6803e02007988 */ /* 0x000fe80008000009 */
[----:B------:R-:W-:Y:S01]  /*26f30*/  STS.U8 [R2+UR9+0xd680], R61 ;  /* 0x00d6803d02007988 */ /* 0x000fe20008000009 */
[----:B------:R-:W-:-:S03]  /*26f40*/  PRMT R50, RZ, 0x7610, R50 ;  /* 0x00007610ff327816 */ /* 0x000fc60000000032 */
        /* <DEDUP_REMOVED lines=8> */
[----:B------:R0:W-:Y:S01]  /*26fd0*/  STS.U8 [R2+UR9+0xfe80], R59 ;  /* 0x00fe803b02007988 */ /* 0x0001e20008000009 */
[----:B------:R-:W-:-:S03]  /*26fe0*/  LOP3.LUT R0, R3, 0x60, RZ, 0x3c, !PT ;  /* 0x0000006003007812 */ /* 0x000fc600078e3cff */
[----:B------:R-:W4:Y:S04]  /*26ff0*/  LDL R3, [R1+0x484] ;  /* 0x0004840001037983 */ /* 0x000f280000100800 */
[----:B------:R-:W4:Y:S04]  /*27000*/  LDL R26, [R1+0x4a4] ;  /* 0x0004a400011a7983 */ /* 0x000f280000100800 */
[----:B0-----:R-:W4:Y:S04]  /*27010*/  LDL R2, [R1+0x488] ;  /* 0x0004880001027983 */ /* 0x001f280000100800 */
[----:B------:R-:W4:Y:S04]  /*27020*/  LDL R25, [R1+0x4c4] ;  /* 0x0004c40001197983 */ /* 0x000f280000100800 */
[----:B------:R-:W4:Y:S04]  /*27030*/  LDL R24, [R1+0x4c8] ;  /* 0x0004c80001187983 */ /* 0x000f280000100800 */
[----:B------:R-:W4:Y:S04]  /*27040*/  LDL R29, [R1+0x504] ;  /* 0x00050400011d7983 */ /* 0x000f280000100800 */
[----:B------:R-:W4:Y:S04]  /*27050*/  LDL R28, [R1+0x508] ;  /* 0x00050800011c7983 */ /* 0x000f280000100800 */
[----:B--2---:R3:W2:Y:S02]  /*27060*/  @!P1 LDG.E.U8 R56, desc[UR24][R10.64] ;  /* 0x000000180a389981 */ /* 0x0046a4000c1e1100 */
[----:B---3--:R-:W-:-:S02]  /*27070*/  @!P1 IMAD.MOV.U32 R10, RZ, RZ, R4 ;  /* 0x000000ffff0a9224 */ /* 0x008fc400078e0004 */
[----:B------:R-:W-:-:S05]  /*27080*/  @!P1 IMAD.MOV.U32 R11, RZ, RZ, R5 ;  /* 0x000000ffff0b9224 */ /* 0x000fca00078e0005 */
[----:B------:R0:W3:Y:S04]  /*27090*/  @!P1 LDG.E.U8 R50, desc[UR24][R10.64] ;  /* 0x000000180a329981 */ /* 0x0000e8000c1e1100 */
[----:B------:R-:W-:Y:S04]  /*270a0*/  STS.U8 [R0+UR9+0x8300], R85 ;  /* 0x0083005500007988 */ /* 0x000fe80008000009 */
[----:B------:R-:W-:Y:S04]  /*270b0*/  STS.U8 [R0+UR9+0xa300], R87 ;  /* 0x00a3005700007988 */ /* 0x000fe80008000009 */
[----:B----4-:R1:W-:Y:S04]  /*270c0*/  STS.U8 [R0+UR9+0xc300], R8 ;  /* 0x00c3000800007988 */ /* 0x0103e80008000009 */
[----:B-1----:R-:W4:Y:S04]  /*270d0*/  LDL R8, [R1+0x4a8] ;  /* 0x0004a80001087983 */ /* 0x002f280000100800 */
[----:B------:R-:W-:Y:S04]  /*270e0*/  STS.U8 [R0+UR9+0xe300], R46 ;  /* 0x00e3002e00007988 */ /* 0x000fe80008000009 */
[----:B------:R-:W-:Y:S04]  /*270f0*/  STS.U8 [R0+UR9+0x8700], R47 ;  /* 0x0087002f00007988 */ /* 0x000fe80008000009 */
[----:B------:R-:W-:Y:S04]  /*27100*/  STS.U8 [R0+UR9+0xa700], R91 ;  /* 0x00a7005b00007988 */ /* 0x000fe80008000009 */
[----:B------:R1:W-:Y:S04]  /*27110*/  STS.U8 [R0+UR9+0xc700], R6 ;  /* 0x00c7000600007988 */ /* 0x0003e80008000009 */
[----:B------:R0:W-:Y:S04]  /*27120*/  STS.U8 [R0+UR9+0xe700], R7 ;  /* 0x00e7000700007988 */ /* 0x0001e80008000009 */
[----:B-1----:R-:W4:Y:S04]  /*27130*/  LDL R6, [R1+0x4e8] ;  /* 0x0004e80001067983 */ /* 0x002f280000100800 */
[----:B0-----:R-:W4:Y:S01]  /*27140*/  LDL R7, [R1+0x4e4] ;  /* 0x0004e40001077983 */ /* 0x001f220000100800 */
[----:B------:R-:W-:-:S03]  /*27150*/  @!P1 IMAD.MOV.U32 R10, RZ, RZ, R2 ;  /* 0x000000ffff0a9224 */ /* 0x000fc600078e0002 */
[----:B--2---:R-:W-:Y:S04]  /*27160*/  STL [R1+0xd28], R56 ;  /* 0x000d283801007387 */ /* 0x004fe80000100800 */
[----:B------:R-:W2:Y:S04]  /*27170*/  LDL R5, [R1+0x524] ;  /* 0x0005240001057983 */ /* 0x000ea80000100800 */
[----:B------:R-:W2:Y:S04]  /*27180*/  LDL R4, [R1+0x528] ;  /* 0x0005280001047983 */ /* 0x000ea80000100800 */
[----:B------:R-:W2:Y:S04]  /*27190*/  LDL R30, [R1+0x544] ;  /* 0x00054400011e7983 */ /* 0x000ea80000100800 */
[----:B------:R-:W2:Y:S04]  /*271a0*/  LDL R27, [R1+0x548] ;  /* 0x00054800011b7983 */ /* 0x000ea80000100800 */
[----:B---3--:R0:W-:Y:S04]  /*271b0*/  STL [R1+0xd2c], R50 ;  /* 0x000d2c3201007387 */ /* 0x0081e80000100800 */
[----:B------:R-:W3:Y:S01]  /*271c0*/  LDL R2, [R1+0x568] ;  /* 0x0005680001027983 */ /* 0x000ee20000100800 */
[----:B------:R-:W-:-:S03]  /*271d0*/  @!P1 IMAD.MOV.U32 R11, RZ, RZ, R3 ;  /* 0x000000ffff0b9224 */ /* 0x000fc600078e0003 */
[----:B------:R-:W3:Y:S01]  /*271e0*/  LDL R3, [R1+0x564] ;  /* 0x0005640001037983 */ /* 0x000ee20000100800 */
[----:B------:R-:W-:Y:S02]  /*271f0*/  PRMT R22, RZ, 0x7610, R22 ;  /* 0x00007610ff167816 */ /* 0x000fe40000000016 */
[----:B------:R-:W-:Y:S01]  /*27200*/  PRMT R21, RZ, 0x7610, R21 ;  /* 0x00007610ff157816 */ /* 0x000fe20000000015 */
[----:B------:R-:W3:Y:S04]  /*27210*/  LDL R31, [R1+0x3ec] ;  /* 0x0003ec00011f7983 */ /* 0x000ee80000100800 */
[----:B------:R4:W3:Y:S01]  /*27220*/  @!P1 LDG.E.U8 R22, desc[UR24][R10.64] ;  /* 0x000000180a169981 */ /* 0x0008e2000c1e1100 */
[----:B------:R-:W-:Y:S02]  /*27230*/  PRMT R20, RZ, 0x7610, R20 ;  /* 0x00007610ff147816 */ /* 0x000fe40000000014 */
[----:B------:R-:W-:Y:S01]  /*27240*/  PRMT R19, RZ, 0x7610, R19 ;  /* 0x00007610ff137816 */ /* 0x000fe20000000013 */
[----:B------:R-:W3:Y:S01]  /*27250*/  LDL R32, [R1+0x46c] ;  /* 0x00046c0001207983 */ /* 0x000ee20000100800 */
[----:B------:R-:W-:-:S02]  /*27260*/  PRMT R18, RZ, 0x7610, R18 ;  /* 0x00007610ff127816 */ /* 0x000fc40000000012 */
[----:B------:R-:W-:Y:S01]  /*27270*/  PRMT R17, RZ, 0x7610, R17 ;  /* 0x00007610ff117816 */ /* 0x000fe20000000011 */
[----:B------:R-:W3:Y:S01]  /*27280*/  LDL R35, [R1+0x56c] ;  /* 0x00056c0001237983 */ /* 0x000ee20000100800 */
[----:B----4-:R-:W-:Y:S02]  /*27290*/  @!P1 IMAD.MOV.U32 R10, RZ, RZ, R8 ;  /* 0x000000ffff0a9224 */ /* 0x010fe400078e0008 */
[----:B------:R-:W-:Y:S01]  /*272a0*/  @!P1 IMAD.MOV.U32 R11, RZ, RZ, R26 ;  /* 0x000000ffff0b9224 */ /* 0x000fe200078e001a */
[----:B------:R-:W4:Y:S04]  /*272b0*/  LDL R8, [R1+0x588] ;  /* 0x0005880001087983 */ /* 0x000f280000100800 */
[----:B------:R1:W4:Y:S04]  /*272c0*/  @!P1 LDG.E.U8 R21, desc[UR24][R10.64] ;  /* 0x000000180a159981 */ /* 0x000328000c1e1100 */
[----:B------:R-:W4:Y:S01]  /*272d0*/  LDL R26, [R1+0x584] ;  /* 0x00058400011a7983 */ /* 0x000f220000100800 */
[----:B------:R-:W-:-:S02]  /*272e0*/  PRMT R16, RZ, 0x7610, R16 ;  /* 0x00007610ff107816 */ /* 0x000fc40000000010 */
[----:B------:R-:W-:Y:S01]  /*272f0*/  PRMT R15, RZ, 0x7610, R15 ;  /* 0x00007610ff0f7816 */ /* 0x000fe2000000000f */
[----:B------:R-:W4:Y:S01]  /*27300*/  LDL R34, [R1+0x570] ;  /* 0x0005700001227983 */ /* 0x000f220000100800 */
[----:B-1----:R-:W-:Y:S02]  /*27310*/  @!P1 IMAD.MOV.U32 R10, RZ, RZ, R24 ;  /* 0x000000ffff0a9224 */ /* 0x002fe400078e0018 */
        /* <DEDUP_REMOVED lines=10> */
[----:B------:R-:W4:Y:S04]  /*273c0*/  LDL R7, [R1+0x5c4] ;  /* 0x0005c40001077983 */ /* 0x000f280000100800 */
[----:B------:R1:W4:Y:S01]  /*273d0*/  @!P1 LDG.E.U8 R19, desc[UR24][R10.64] ;  /* 0x000000180a139981 */ /* 0x000322000c1e1100 */
[----:B------:R-:W-:-:S02]  /*273e0*/  PRMT R12, RZ, 0x7610, R12 ;  /* 0x00007610ff0c7816 */ /* 0x000fc4000000000c */
[----:B------:R-:W-:Y:S01]  /*273f0*/  PRMT R9, RZ, 0x7610, R9 ;  /* 0x00007610ff097816 */ /* 0x000fe20000000009 */
[----:B------:R-:W4:Y:S01]  /*27400*/  LDL R36, [R1+0x5b0] ;  /* 0x0005b00001247983 */ /* 0x000f220000100800 */
[----:B------:R-:W-:Y:S02]  /*27410*/  PRMT R54, RZ, 0x7610, R54 ;  /* 0x00007610ff367816 */ /* 0x000fe40000000036 */
[----:B------:R-:W-:Y:S01]  /*27420*/  PRMT R23, RZ, 0x7610, R23 ;  /* 0x00007610ff177816 */ /* 0x000fe20000000017 */
[----:B------:R-:W4:Y:S01]  /*27430*/  LDL R38, [R1+0x5f0] ;  /* 0x0005f00001267983 */ /* 0x000f220000100800 */
[----:B-1----:R-:W-:Y:S02]  /*27440*/  @!P1 IMAD.MOV.U32 R10, RZ, RZ, R28 ;  /* 0x000000ffff0a9224 */ /* 0x002fe400078e001c */
[----:B------:R-:W-:Y:S01]  /*27450*/  @!P1 IMAD.MOV.U32 R11, RZ, RZ, R29 ;  /* 0x000000ffff0b9224 */ /* 0x000fe200078e001d */
[----:B------:R-:W4:Y:S04]  /*27460*/  LDL R28, [R1+0x5e8] ;  /* 0x0005e800011c7983 */ /* 0x000f280000100800 */
[----:B------:R-:W4:Y:S04]  /*27470*/  LDL R29, [R1+0x5e4] ;  /* 0x0005e400011d7983 */ /* 0x000f280000100800 */
[----:B------:R2:W4:Y:S01]  /*27480*/  @!P1 LDG.E.U8 R18, desc[UR24][R10.64] ;  /* 0x000000180a129981 */ /* 0x000522000c1e1100 */
[----:B------:R-:W-:-:S03]  /*27490*/  PRMT R48, RZ, 0x7610, R48 ;  /* 0x00007610ff307816 */ /* 0x000fc60000000030 */
[----:B------:R-:W4:Y:S04]  /*274a0*/  LDL R39, [R1+0x5ec] ;  /* 0x0005ec0001277983 */ /* 0x000f280000100800 */
[----:B------:R-:W4:Y:S04]  /*274b0*/  LDL R44, [R1+0x3f0] ;  /* 0x0003f000012c7983 */ /* 0x000f280000100800 */
[----:B------:R-:W4:Y:S04]  /*274c0*/  LDL R41, [R1+0x454] ;  /* 0x0004540001297983 */ /* 0x000f280000100800 */
[----:B------:R-:W4:Y:S04]  /*274d0*/  LDL R40, [R1+0x458] ;  /* 0x0004580001287983 */ /* 0x000f280000100800 */
[----:B------:R-:W4:Y:S04]  /*274e0*/  LDL R43, [R1+0x494] ;  /* 0x00049400012b7983 */ /* 0x000f280000100800 */
[----:B------:R-:W4:Y:S04]  /*274f0*/  LDL R42, [R1+0x498] ;  /* 0x00049800012a7983 */ /* 0x000f280000100800 */
[----:B------:R-:W4:Y:S04]  /*27500*/  LDL R47, [R1+0x514] ;  /* 0x00051400012f7983 */ /* 0x000f280000100800 */
[----:B------:R-:W4:Y:S01]  /*27510*/  LDL R46, [R1+0x518] ;  /* 0x00051800012e7983 */ /* 0x000f220000100800 */
[----:B------:R-:W-:-:S03]  /*27520*/  PRMT R52, RZ, 0x7610, R52 ;  /* 0x00007610ff347816 */ /* 0x000fc60000000034 */
[----:B0-----:R-:W4:Y:S04]  /*27530*/  LDL R50, [R1+0x594] ;  /* 0x0005940001327983 */ /* 0x001f280000100800 */
[----:B------:R-:W4:Y:S04]  /*27540*/  LDL R73, [R1+0x5b4] ;  /* 0x0005b40001497983 */ /* 0x000f280000100800 */
[----:B------:R-:W4:Y:S04]  /*27550*/  LDL R72, [R1+0x5b8] ;  /* 0x0005b80001487983 */ /* 0x000f280000100800 */
[----:B------:R-:W4:Y:S04]  /*27560*/  LDL R70, [R1+0x3e0] ;  /* 0x0003e00001467983 */ /* 0x000f280000100800 */
[----:B------:R-:W4:Y:S01]  /*27570*/  LDL R56, [R1+0x614] ;  /* 0x0006140001387983 */ /* 0x000f220000100800 */
[----:B------:R-:W-:-:S02]  /*27580*/  PRMT R49, RZ, 0x7610, R49 ;  /* 0x00007610ff317816 */ /* 0x000fc40000000031 */
[----:B------:R-:W-:Y:S01]  /*27590*/  PRMT R51, RZ, 0x7610, R51 ;  /* 0x00007610ff337816 */ /* 0x000fe20000000033 */
[----:B------:R-:W4:Y:S01]  /*275a0*/  LDL R79, [R1+0x4dc] ;  /* 0x0004dc00014f7983 */ /* 0x000f220000100800 */
[----:B------:R-:W-:Y:S02]  /*275b0*/  PRMT R53, RZ, 0x7610, R53 ;  /* 0x00007610ff357816 */ /* 0x000fe40000000035 */
[----:B------:R-:W-:Y:S01]  /*275c0*/  PRMT R55, RZ, 0x7610, R55 ;  /* 0x00007610ff377816 */ /* 0x000fe20000000037 */
[----:B------:R-:W4:Y:S01]  /*275d0*/  LDL R78, [R1+0x4e0] ;  /* 0x0004e000014e7983 */ /* 0x000f220000100800 */
[----:B------:R-:W-:Y:S02]  /*275e0*/  PRMT R57, RZ, 0x7610, R57 ;  /* 0x00007610ff397816 */ /* 0x000fe40000000039 */
[----:B------:R-:W-:Y:S01]  /*275f0*/  PRMT R58, RZ, 0x7610, R58 ;  /* 0x00007610ff3a7816 */ /* 0x000fe2000000003a */
[----:B------:R-:W4:Y:S01]  /*27600*/  LDL R88, [R1+0x5c0] ;  /* 0x0005c00001587983 */ /* 0x000f220000100800 */
[----:B------:R-:W-:-:S02]  /*27610*/  PRMT R59, RZ, 0x7610, R59 ;  /* 0x00007610ff3b7816 */ /* 0x000fc4000000003b */
[----:B------:R-:W-:Y:S01]  /*27620*/  PRMT R60, RZ, 0x7610, R60 ;  /* 0x00007610ff3c7816 */ /* 0x000fe2000000003c */
[----:B------:R-:W4:Y:S01]  /*27630*/  LDL R89, [R1+0x5bc] ;  /* 0x0005bc0001597983 */ /* 0x000f220000100800 */
[----:B--2---:R-:W-:-:S03]  /*27640*/  @!P1 IMAD.MOV.U32 R11, RZ, RZ, R5 ;  /* 0x000000ffff0b9224 */ /* 0x004fc600078e0005 */
[----:B------:R-:W2:Y:S01]  /*27650*/  LDL R5, [R1+0x604] ;  /* 0x0006040001057983 */ /* 0x000ea20000100800 */
[----:B------:R-:W-:-:S03]  /*27660*/  @!P1 IMAD.MOV.U32 R10, RZ, RZ, R4 ;  /* 0x000000ffff0a9224 */ /* 0x000fc600078e0004 */
[----:B------:R-:W2:Y:S04]  /*27670*/  LDL R4, [R1+0x608] ;  /* 0x0006080001047983 */ /* 0x000ea80000100800 */
[----:B------:R0:W2:Y:S02]  /*27680*/  @!P1 LDG.E.U8 R17, desc[UR24][R10.64] ;  /* 0x000000180a119981 */ /* 0x0000a4000c1e1100 */
[----:B0-----:R-:W-:Y:S02]  /*27690*/  @!P1 IMAD.MOV.U32 R10, RZ, RZ, R27 ;  /* 0x000000ffff0a9224 */ /* 0x001fe400078e001b */
[----:B------:R-:W-:Y:S01]  /*276a0*/  @!P1 IMAD.MOV.U32 R11, RZ, RZ, R30 ;  /* 0x000000ffff0b9224 */ /* 0x000fe200078e001e */
[----:B------:R-:W2:Y:S04]  /*276b0*/  LDL R27, [R1+0x48c] ;  /* 0x00048c00011b7983 */ /* 0x000ea80000100800 */
[----:B------:R-:W2:Y:S04]  /*276c0*/  LDL R30, [R1+0x61c] ;  /* 0x00061c00011e7983 */ /* 0x000ea80000100800 */
[----:B------:R3:W2:Y:S02]  /*276d0*/  @!P1 LDG.E.U8 R16, desc[UR24][R10.64] ;  /* 0x000000180a109981 */ /* 0x0006a4000c1e1100 */
[----:B---3--:R-:W-:-:S02]  /*276e0*/  @!P1 IMAD.MOV.U32 R10, RZ, RZ, R2 ;  /* 0x000000ffff0a9224 */ /* 0x008fc400078e0002 */
[----:B------:R-:W3:Y:S01]  /*276f0*/  LDL R2, [R1+0x450] ;  /* 0x0004500001027983 */ /* 0x000ee20000100800 */
[----:B------:R-:W-:-:S03]  /*27700*/  @!P1 IMAD.MOV.U32 R11, RZ, RZ, R3 ;  /* 0x000000ffff0b9224 */ /* 0x000fc600078e0003 */
[----:B------:R-:W3:Y:S04]  /*27710*/  LDL R3, [R1+0x44c] ;  /* 0x00044c0001037983 */ /* 0x000ee80000100800 */
[----:B------:R4:W3:Y:S02]  /*27720*/  @!P1 LDG.E.U8 R15, desc[UR24][R10.64] ;  /* 0x000000180a0f9981 */ /* 0x0008e4000c1e1100 */
[----:B----4-:R-:W-:Y:S02]  /*27730*/  @!P1 IMAD.MOV.U32 R10, RZ, RZ, R8 ;  /* 0x000000ffff0a9224 */ /* 0x010fe400078e0008 */
[----:B------:R-:W4:Y:S01]  /*27740*/  LDL R8, [R1+0x470] ;  /* 0x0004700001087983 */ /* 0x000f220000100800 */
[----:B------:R-:W-:-:S03]  /*27750*/  @!P1 IMAD.MOV.U32 R11, RZ, RZ, R26 ;  /* 0x000000ffff0b9224 */ /* 0x000fc600078e001a */
[----:B------:R-:W4:Y:S04]  /*27760*/  LDL R26, [R1+0x490] ;  /* 0x00049000011a7983 */ /* 0x000f280000100800 */
[----:B------:R0:W4:Y:S02]  /*27770*/  @!P1 LDG.E.U8 R14, desc[UR24][R10.64] ;  /* 0x000000180a0e9981 */ /* 0x000124000c1e1100 */
[----:B0-----:R-:W-:Y:S02]  /*27780*/  @!P1 IMAD.MOV.U32 R10, RZ, RZ, R24 ;  /* 0x000000ffff0a9224 */ /* 0x001fe400078e0018 */
[----:B------:R-:W-:Y:S02]  /*27790*/  @!P1 IMAD.MOV.U32 R11, RZ, RZ, R25 ;  /* 0x000000ffff0b9224 */ /* 0x000fe400078e0019 */
[----:B------:R-:W-:-:S02]  /*277a0*/  @!P1 IMAD.MOV.U32 R24, RZ, RZ, R6 ;  /* 0x000000ffff189224 */ /* 0x000fc400078e0006 */
[----:B------:R-:W-:Y:S01]  /*277b0*/  @!P1 IMAD.MOV.U32 R25, RZ, RZ, R7 ;  /* 0x000000ffff199224 */ /* 0x000fe200078e0007 */
[----:B------:R0:W4:Y:S04]  /*277c0*/  @!P1 LDG.E.U8 R13, desc[UR24][R10.64] ;  /* 0x000000180a0d9981 */ /* 0x000128000c1e1100 */
[----:B------:R-:W4:Y:S04]  /*277d0*/  LDL R7, [R1+0x4ac] ;  /* 0x0004ac0001077983 */ /* 0x000f280000100800 */
[----:B------:R1:W4:Y:S01]  /*277e0*/  @!P1 LDG.E.U8 R12, desc[UR24][R24.64] ;  /* 0x00000018180c9981 */ /* 0x000322000c1e1100 */
[----:B0-----:R-:W-:-:S03]  /*277f0*/  PRMT R11, RZ, 0x7610, R11 ;  /* 0x00007610ff0b7816 */ /* 0x001fc6000000000b */
[----:B------:R-:W4:Y:S01]  /*27800*/  LDL R6, [R1+0x4b0] ;  /* 0x0004b00001067983 */ /* 0x000f220000100800 */
[----:B------:R-:W-:Y:S01]  /*27810*/  PRMT R10, RZ, 0x7610, R10 ;  /* 0x00007610ff0a7816 */ /* 0x000fe2000000000a */
[----:B-1----:R-:W-:Y:S02]  /*27820*/  @!P1 IMAD.MOV.U32 R24, RZ, RZ, R28 ;  /* 0x000000ffff189224 */ /* 0x002fe400078e001c */
[----:B------:R-:W-:Y:S01]  /*27830*/  @!P1 IMAD.MOV.U32 R25, RZ, RZ, R29 ;  /* 0x000000ffff199224 */ /* 0x000fe200078e001d */
[----:B------:R-:W4:Y:S04]  /*27840*/  LDL R28, [R1+0x4d0] ;  /* 0x0004d000011c7983 */ /* 0x000f280000100800 */
[----:B------:R2:W4:Y:S04]  /*27850*/  @!P1 LDG.E.U8 R11, desc[UR24][R24.64] ;  /* 0x00000018180b9981 */ /* 0x000528000c1e1100 */
[----:B------:R-:W4:Y:S01]  /*27860*/  LDL R29, [R1+0x4cc] ;  /* 0x0004cc00011d7983 */ /* 0x000f220000100800 */
[----:B--2---:R-:W-:-:S03]  /*27870*/  @!P1 IMAD.MOV.U32 R25, RZ, RZ, R5 ;  /* 0x000000ffff199224 */ /* 0x004fc600078e0005 */
[----:B------:R-:W2:Y:S01]  /*27880*/  LDL R5, [R1+0x4ec] ;  /* 0x0004ec0001057983 */ /* 0x000ea20000100800 */
[----:B------:R-:W-:-:S03]  /*27890*/  @!P1 IMAD.MOV.U32 R24, RZ, RZ, R4 ;  /* 0x000000ffff189224 */ /* 0x000fc600078e0004 */
[----:B------:R-:W2:Y:S04]  /*278a0*/  LDL R4, [R1+0x4f0] ;  /* 0x0004f00001047983 */ /* 0x000ea80000100800 */
[----:B------:R0:W2:Y:S02]  /*278b0*/  @!P1 LDG.E.U8 R10, desc[UR24][R24.64] ;  /* 0x00000018180a9981 */ /* 0x0000a4000c1e1100 */
[----:B0-----:R-:W-:Y:S02]  /*278c0*/  @!P1 IMAD.MOV.U32 R25, RZ, RZ, R31 ;  /* 0x000000ffff199224 */ /* 0x001fe400078e001f */
[----:B------:R-:W2:Y:S01]  /*278d0*/  LDL R31, [R1+0x50c] ;  /* 0x00050c00011f7983 */ /* 0x000ea20000100800 */
[----:B------:R-:W-:-:S03]  /*278e0*/  @!P1 IMAD.MOV.U32 R24, RZ, RZ, R30 ;  /* 0x000000ffff189224 */ /* 0x000fc600078e001e */
[----:B------:R-:W2:Y:S04]  /*278f0*/  LDL R30, [R1+0x510] ;  /* 0x00051000011e7983 */ /* 0x000ea80000100800 */
[----:B------:R3:W2:Y:S02]  /*27900*/  @!P1 LDG.E.U8 R9, desc[UR24][R24.64] ;  /* 0x0000001818099981 */ /* 0x0006a4000c1e1100 */
[----:B---3--:R-:W-:Y:S02]  /*27910*/  @!P1 IMAD.MOV.U32 R24, RZ, RZ, R2 ;  /* 0x000000ffff189224 */ /* 0x008fe400078e0002 */
[----:B------:R-:W3:Y:S01]  /*27920*/  LDL R2, [R1+0x530] ;  /* 0x0005300001027983 */ /* 0x000ee20000100800 */
[----:B------:R-:W-:-:S03]  /*27930*/  @!P1 IMAD.MOV.U32 R25, RZ, RZ, R3 ;  /* 0x000000ffff199224 */ /* 0x000fc600078e0003 */
[----:B------:R-:W3:Y:S04]  /*27940*/  LDL R3, [R1+0x52c] ;  /* 0x00052c0001037983 */ /* 0x000ee80000100800 */
[----:B------:R0:W3:Y:S02]  /*27950*/  @!P1 LDG.E.U8 R54, desc[UR24][R24.64] ;  /* 0x0000001818369981 */ /* 0x0000e4000c1e1100 */
[----:B0-----:R-:W-:Y:S02]  /*27960*/  @!P1 IMAD.MOV.U32 R25, RZ, RZ, R32 ;  /* 0x000000ffff199224 */ /* 0x001fe400078e0020 */
[----:B----4-:R-:W-:Y:S01]  /*27970*/  @!P1 IMAD.MOV.U32 R24, RZ, RZ, R8 ;  /* 0x000000ffff189224 */ /* 0x010fe200078e0008 */
[----:B------:R-:W4:Y:S04]  /*27980*/  LDL R32, [R1+0x54c] ;  /* 0x00054c0001207983 */ /* 0x000f280000100800 */
[----:B------:R-:W4:Y:S04]  /*27990*/  LDL R8, [R1+0x550] ;  /* 0x0005500001087983 */ /* 0x000f280000100800 */
[----:B------:R-:W4:Y:S04]  /*279a0*/  @!P1 LDG.E.U8 R23, desc[UR24][R26.64] ;  /* 0x000000181a179981 */ /* 0x000f28000c1e1100 */
[----:B------:R0:W4:Y:S02]  /*279b0*/  @!P1 LDG.E.U8 R48, desc[UR24][R24.64] ;  /* 0x0000001818309981 */ /* 0x000124000c1e1100 */
[----:B0-----:R-:W-:Y:S01]  /*279c0*/  PRMT R25, RZ, 0x7610, R25 ;  /* 0x00007610ff197816 */ /* 0x001fe20000000019 */
[----:B------:R-:W-:-:S02]  /*279d0*/  @!P1 IMAD.MOV.U32 R27, RZ, RZ, R7 ;  /* 0x000000ffff1b9224 */ /* 0x000fc400078e0007 */
[----:B------:R-:W4:Y:S01]  /*279e0*/  LDL R7, [R1+0x58c] ;  /* 0x00058c0001077983 */ /* 0x000f220000100800 */
[----:B------:R-:W-:Y:S01]  /*279f0*/  PRMT R24, RZ, 0x7610, R24 ;  /* 0x00007610ff187816 */ /* 0x000fe20000000018 */
[----:B------:R-:W-:Y:S02]  /*27a00*/  @!P1 IMAD.MOV.U32 R26, RZ, RZ, R6 ;  /* 0x000000ffff1a9224 */ /* 0x000fe400078e0006 */
[----:B------:R-:W4:Y:S04]  /*27a10*/  LDL R6, [R1+0x590] ;  /* 0x0005900001067983 */ /* 0x000f280000100800 */
[----:B------:R0:W4:Y:S04]  /*27a20*/  @!P1 LDG.E.U8 R24, desc[UR24][R26.64] ;  /* 0x000000181a189981 */ /* 0x000128000c1e1100 */
[----:B------:R2:W4:Y:S01]  /*27a30*/  @!P1 LDG.E.U8 R25, desc[UR24][R28.64] ;  /* 0x000000181c199981 */ /* 0x000522000c1e1100 */
[----:B0-----:R-:W-:Y:S01]  /*27a40*/  PRMT R27, RZ, 0x7610, R27 ;  /* 0x00007610ff1b7816 */ /* 0x001fe2000000001b */
[----:B--2---:R-:W-:-:S02]  /*27a50*/  @!P1 IMAD.MOV.U32 R29, RZ, RZ, R5 ;  /* 0x000000ffff1d9224 */ /* 0x004fc400078e0005 */
[----:B------:R-:W2:Y:S01]  /*27a60*/  LDL R5, [R1+0x5cc] ;  /* 0x0005cc0001057983 */ /* 0x000ea20000100800 */
[----:B------:R-:W-:-:S03]  /*27a70*/  @!P1 IMAD.MOV.U32 R28, RZ, RZ, R4 ;  /* 0x000000ffff1c9224 */ /* 0x000fc600078e0004 */
[----:B------:R-:W2:Y:S04]  /*27a80*/  LDL R4, [R1+0x5d0] ;  /* 0x0005d00001047983 */ /* 0x000ea80000100800 */
[----:B------:R3:W2:Y:S02]  /*27a90*/  @!P1 LDG.E.U8 R27, desc[UR24][R30.64] ;  /* 0x000000181e1b9981 */ /* 0x0006a4000c1e1100 */
[----:B---3--:R-:W-:Y:S02]  /*27aa0*/  @!P1 IMAD.MOV.U32 R30, RZ, RZ, R2 ;  /* 0x000000ffff1e9224 */ /* 0x008fe400078e0002 */
[----:B------:R-:W3:Y:S01]  /*27ab0*/  LDL R2, [R1+0x610] ;  /* 0x0006100001027983 */ /* 0x000ee20000100800 */
[----:B------:R-:W-:-:S03]  /*27ac0*/  @!P1 IMAD.MOV.U32 R31, RZ, RZ, R3 ;  /* 0x000000ffff1f9224 */ /* 0x000fc600078e0003 */
[----:B------:R-:W3:Y:S01]  /*27ad0*/  LDL R3, [R1+0x60c] ;  /* 0x00060c0001037983 */ /* 0x000ee20000100800 */
[----:B------:R-:W-:-:S06]  /*27ae0*/  PRMT R26, RZ, 0x7610, R26 ;  /* 0x00007610ff1a7816 */ /* 0x000fcc000000001a */
[----:B------:R0:W3:Y:S01]  /*27af0*/  @!P1 LDG.E.U8 R26, desc[UR24][R28.64] ;  /* 0x000000181c1a9981 */ /* 0x0000e2000c1e1100 */
[----:B----4-:R-:W-:Y:S02]  /*27b00*/  @!P1 IMAD.MOV.U32 R33, RZ, RZ, R32 ;  /* 0x000000ffff219224 */ /* 0x010fe400078e0020 */
[----:B------:R-:W-:Y:S02]  /*27b10*/  @!P1 IMAD.MOV.U32 R32, RZ, RZ, R8 ;  /* 0x000000ffff209224 */ /* 0x000fe400078e0008 */
[----:B------:R-:W4:Y:S01]  /*27b20*/  LDL R8, [R1+0x620] ;  /* 0x0006200001087983 */ /* 0x000f220000100800 */
[----:B0-----:R-:W-:Y:S02]  /*27b30*/  PRMT R29, RZ, 0x7610, R29 ;  /* 0x00007610ff1d7816 */ /* 0x001fe4000000001d */
[----:B------:R-:W-:-:S04]  /*27b40*/  PRMT R28, RZ, 0x7610, R28 ;  /* 0x00007610ff1c7816 */ /* 0x000fc8000000001c */
[----:B------:R0:W4:Y:S04]  /*27b50*/  @!P1 LDG.E.U8 R29, desc[UR24][R32.64] ;  /* 0x00000018201d9981 */ /* 0x000128000c1e1100 */
[----:B------:R1:W4:Y:S01]  /*27b60*/  @!P1 LDG.E.U8 R28, desc[UR24][R30.64] ;  /* 0x000000181e1c9981 */ /* 0x000322000c1e1100 */
[----:B0-----:R-:W-:Y:S02]  /*27b70*/  @!P1 IMAD.MOV.U32 R33, RZ, RZ, R35 ;  /* 0x000000ffff219224 */ /* 0x001fe400078e0023 */
[----:B------:R-:W-:Y:S02]  /*27b80*/  @!P1 IMAD.MOV.U32 R32, RZ, RZ, R34 ;  /* 0x000000ffff209224 */ /* 0x000fe400078e0022 */
[----:B------:R-:W-:Y:S02]  /*27b90*/  @!P1 IMAD.MOV.U32 R35, RZ, RZ, R7 ;  /* 0x000000ffff239224 */ /* 0x000fe400078e0007 */
[----:B------:R-:W4:Y:S01]  /*27ba0*/  LDL R7, [R1+0x474] ;  /* 0x0004740001077983 */ /* 0x000f220000100800 */
[----:B-1----:R-:W-:Y:S01]  /*27bb0*/  PRMT R31, RZ, 0x7610, R31 ;  /* 0x00007610ff1f7816 */ /* 0x002fe2000000001f */
[----:B------:R-:W-:-:S02]  /*27bc0*/  @!P1 IMAD.MOV.U32 R34, RZ, RZ, R6 ;  /* 0x000000ffff229224 */ /* 0x000fc400078e0006 */
[----:B------:R-:W4:Y:S01]  /*27bd0*/  LDL R6, [R1+0x478] ;  /* 0x0004780001067983 */ /* 0x000f220000100800 */
[----:B------:R-:W-:-:S03]  /*27be0*/  PRMT R30, RZ, 0x7610, R30 ;  /* 0x00007610ff1e7816 */ /* 0x000fc6000000001e */
[----:B------:R0:W4:Y:S04]  /*27bf0*/  @!P1 LDG.E.U8 R31, desc[UR24][R34.64] ;  /* 0x00000018221f9981 */ /* 0x000128000c1e1100 */
[----:B------:R1:W4:Y:S01]  /*27c00*/  @!P1 LDG.E.U8 R30, desc[UR24][R32.64] ;  /* 0x00000018201e9981 */ /* 0x000322000c1e1100 */
[----:B0-----:R-:W-:Y:S02]  /*27c10*/  @!P1 IMAD.MOV.U32 R34, RZ, RZ, R36 ;  /* 0x000000ffff229224 */ /* 0x001fe400078e0024 */
[----:B------:R-:W-:Y:S01]  /*27c20*/  @!P1 IMAD.MOV.U32 R35, RZ, RZ, R37 ;  /* 0x000000ffff239224 */ /* 0x000fe200078e0025 */
[----:B-1----:R-:W-:Y:S01]  /*27c30*/  PRMT R33, RZ, 0x7610, R33 ;  /* 0x00007610ff217816 */ /* 0x002fe20000000021 */
[----:B--2---:R-:W-:Y:S02]  /*27c40*/  @!P1 IMAD.MOV.U32 R37, RZ, RZ, R5 ;  /* 0x000000ffff259224 */ /* 0x004fe400078e0005 */
[----:B------:R-:W2:Y:S01]  /*27c50*/  LDL R5, [R1+0x4b4] ;  /* 0x0004b40001057983 */ /* 0x000ea20000100800 */
[----:B------:R-:W-:-:S03]  /*27c60*/  @!P1 IMAD.MOV.U32 R36, RZ, RZ, R4 ;  /* 0x000000ffff249224 */ /* 0x000fc600078e0004 */
[----:B------:R-:W2:Y:S04]  /*27c70*/  LDL R4, [R1+0x4b8] ;  /* 0x0004b80001047983 */ /* 0x000ea80000100800 */
[----:B------:R0:W2:Y:S02]  /*27c80*/  @!P1 LDG.E.U8 R33, desc[UR24][R36.64] ;  /* 0x0000001824219981 */ /* 0x0000a4000c1e1100 */
[----:B0-----:R-:W-:Y:S02]  /*27c90*/  @!P1 IMAD.MOV.U32 R36, RZ, RZ, R38 ;  /* 0x000000ffff249224 */ /* 0x001fe400078e0026 */
[----:B---3--:R-:W-:Y:S02]  /*27ca0*/  @!P1 IMAD.MOV.U32 R38, RZ, RZ, R2 ;  /* 0x000000ffff269224 */ /* 0x008fe400078e0002 */
[----:B------:R-:W3:Y:S01]  /*27cb0*/  LDL R2, [R1+0x4d8] ;  /* 0x0004d80001027983 */ /* 0x000ee20000100800 */
[----:B------:R-:W-:-:S02]  /*27cc0*/  @!P1 IMAD.MOV.U32 R37, RZ, RZ, R39 ;  /* 0x000000ffff259224 */ /* 0x000fc400078e0027 */
[----:B------:R-:W-:Y:S02]  /*27cd0*/  @!P1 IMAD.MOV.U32 R39, RZ, RZ, R3 ;  /* 0x000000ffff279224 */ /* 0x000fe400078e0003 */
[----:B------:R-:W3:Y:S01]  /*27ce0*/  LDL R3, [R1+0x4d4] ;  /* 0x0004d40001037983 */ /* 0x000ee20000100800 */
[----:B------:R-:W-:-:S06]  /*27cf0*/  PRMT R32, RZ, 0x7610, R32 ;  /* 0x00007610ff207816 */ /* 0x000fcc0000000020 */
[----:B------:R0:W3:Y:S02]  /*27d00*/  @!P1 LDG.E.U8 R32, desc[UR24][R34.64] ;  /* 0x0000001822209981 */ /* 0x0000e4000c1e1100 */
[----:B0-----:R-:W-:Y:S02]  /*27d10*/  PRMT R35, RZ, 0x7610, R35 ;  /* 0x00007610ff237816 */ /* 0x001fe40000000023 */
[----:B------:R-:W-:-:S04]  /*27d20*/  PRMT R34, RZ, 0x7610, R34 ;  /* 0x00007610ff227816 */ /* 0x000fc80000000022 */
[----:B------:R0:W3:Y:S04]  /*27d30*/  @!P1 LDG.E.U8 R35, desc[UR24][R38.64] ;  /* 0x0000001826239981 */ /* 0x0000e8000c1e1100 */
[----:B------:R1:W3:Y:S01]  /*27d40*/  @!P1 LDG.E.U8 R34, desc[UR24][R36.64] ;  /* 0x0000001824229981 */ /* 0x0002e2000c1e1100 */
[----:B0-----:R-:W-:Y:S02]  /*27d50*/  @!P1 IMAD.MOV.U32 R39, RZ, RZ, R44 ;  /* 0x000000ffff279224 */ /* 0x001fe400078e002c */
[----:B----4-:R-:W-:Y:S01]  /*27d60*/  @!P1 IMAD.MOV.U32 R38, RZ, RZ, R8 ;  /* 0x000000ffff269224 */ /* 0x010fe200078e0008 */
[----:B------:R-:W4:Y:S01]  /*27d70*/  LDL R44, [R1+0x4f4] ;  /* 0x0004f400012c7983 */ /* 0x000f220000100800 */
[----:B-1----:R-:W-:-:S03]  /*27d80*/  PRMT R36, RZ, 0x7610, R36 ;  /* 0x00007610ff247816 */ /* 0x002fc60000000024 */
[----:B------:R-:W4:Y:S04]  /*27d90*/  LDL R8, [R1+0x4f8] ;  /* 0x0004f80001087983 */ /* 0x000f280000100800 */
[----:B------:R0:W4:Y:S01]  /*27da0*/  @!P1 LDG.E.U8 R36, desc[UR24][R38.64] ;  /* 0x0000001826249981 */ /* 0x000122000c1e1100 */
[----:B------:R-:W-:Y:S01]  /*27db0*/  PRMT R37, RZ, 0x7610, R37 ;  /* 0x00007610ff257816 */ /* 0x000fe20000000025 */
[----:B0-----:R-:W-:Y:S02]  /*27dc0*/  @!P1 IMAD.MOV.U32 R39, RZ, RZ, R41 ;  /* 0x000000ffff279224 */ /* 0x001fe400078e0029 */
[----:B------:R-:W-:Y:S02]  /*27dd0*/  @!P1 IMAD.MOV.U32 R41, RZ, RZ, R7 ;  /* 0x000000ffff299224 */ /* 0x000fe400078e0007 */
[----:B------:R-:W4:Y:S01]  /*27de0*/  LDL R7, [R1+0x534] ;  /* 0x0005340001077983 */ /* 0x000f220000100800 */
[----:B------:R-:W-:-:S02]  /*27df0*/  @!P1 IMAD.MOV.U32 R38, RZ, RZ, R40 ;  /* 0x000000ffff269224 */ /* 0x000fc400078e0028 */
[----:B------:R-:W-:Y:S02]  /*27e00*/  @!P1 IMAD.MOV.U32 R40, RZ, RZ, R6 ;  /* 0x000000ffff289224 */ /* 0x000fe400078e0006 */
[----:B------:R-:W4:Y:S04]  /*27e10*/  LDL R6, [R1+0x538] ;  /* 0x0005380001067983 */ /* 0x000f280000100800 */
[----:B------:R0:W4:Y:S04]  /*27e20*/  @!P1 LDG.E.U8 R37, desc[UR24][R40.64] ;  /* 0x0000001828259981 */ /* 0x000128000c1e1100 */
[----:B------:R1:W4:Y:S01]  /*27e30*/  @!P1 LDG.E.U8 R52, desc[UR24][R38.64] ;  /* 0x0000001826349981 */ /* 0x000322000c1e1100 */
[----:B0-----:R-:W-:-:S02]  /*27e40*/  @!P1 IMAD.MOV.U32 R40, RZ, RZ, R42 ;  /* 0x000000ffff289224 */ /* 0x001fc400078e002a */
[----:B------:R-:W-:Y:S01]  /*27e50*/  @!P1 IMAD.MOV.U32 R41, RZ, RZ, R43 ;  /* 0x000000ffff299224 */ /* 0x000fe200078e002b */
[----:B-1----:R-:W-:Y:S01]  /*27e60*/  PRMT R39, RZ, 0x7610, R39 ;  /* 0x00007610ff277816 */ /* 0x002fe20000000027 */
[----:B--2---:R-:W-:Y:S02]  /*27e70*/  @!P1 IMAD.MOV.U32 R43, RZ, RZ, R5 ;  /* 0x000000ffff2b9224 */ /* 0x004fe400078e0005 */
        /* <DEDUP_REMOVED lines=9> */
[----:B------:R0:W3:Y:S02]  /*27f10*/  @!P1 LDG.E.U8 R38, desc[UR24][R40.64] ;  /* 0x0000001828269981 */ /* 0x0000e4000c1e1100 */
[----:B0-----:R-:W-:Y:S02]  /*27f20*/  PRMT R41, RZ, 0x7610, R41 ;  /* 0x00007610ff297816 */ /* 0x001fe40000000029 */
[----:B------:R-:W-:-:S06]  /*27f30*/  PRMT R40, RZ, 0x7610, R40 ;  /* 0x00007610ff287816 */ /* 0x000fcc0000000028 */
[----:B------:R0:W3:Y:S01]  /*27f40*/  @!P1 LDG.E.U8 R40, desc[UR24][R42.64] ;  /* 0x000000182a289981 */ /* 0x0000e2000c1e1100 */
[----:B----4-:R-:W-:Y:S02]  /*27f50*/  @!P1 IMAD.MOV.U32 R45, RZ, RZ, R44 ;  /* 0x000000ffff2d9224 */ /* 0x010fe400078e002c */
[----:B------:R-:W-:Y:S02]  /*27f60*/  @!P1 IMAD.MOV.U32 R44, RZ, RZ, R8 ;  /* 0x000000ffff2c9224 */ /* 0x000fe400078e0008 */
[----:B------:R-:W4:Y:S04]  /*27f70*/  LDL R8, [R1+0x598] ;  /* 0x0005980001087983 */ /* 0x000f280000100800 */
[----:B------:R1:W4:Y:S01]  /*27f80*/  @!P1 LDG.E.U8 R41, desc[UR24][R44.64] ;  /* 0x000000182c299981 */ /* 0x000322000c1e1100 */
[----:B0-----:R-:W-:Y:S01]  /*27f90*/  PRMT R43, RZ, 0x7610, R43 ;  /* 0x00007610ff2b7816 */ /* 0x001fe2000000002b */
[----:B-1----:R-:W-:-:S02]  /*27fa0*/  @!P1 IMAD.MOV.U32 R45, RZ, RZ, R47 ;  /* 0x000000ffff2d9224 */ /* 0x002fc400078e002f */
[----:B------:R-:W-:Y:S02]  /*27fb0*/  @!P1 IMAD.MOV.U32 R47, RZ, RZ, R7 ;  /* 0x000000ffff2f9224 */ /* 0x000fe400078e0007 */
[----:B------:R-:W4:Y:S01]  /*27fc0*/  LDL R7, [R1+0x5d4] ;  /* 0x0005d40001077983 */ /* 0x000f220000100800 */
[----:B------:R-:W-:Y:S02]  /*27fd0*/  @!P1 IMAD.MOV.U32 R44, RZ, RZ, R46 ;  /* 0x000000ffff2c9224 */ /* 0x000fe400078e002e */
[----:B------:R-:W-:Y:S02]  /*27fe0*/  @!P1 IMAD.MOV.U32 R46, RZ, RZ, R6 ;  /* 0x000000ffff2e9224 */ /* 0x000fe400078e0006 */
[----:B------:R-:W4:Y:S01]  /*27ff0*/  LDL R6, [R1+0x5d8] ;  /* 0x0005d80001067983 */ /* 0x000f220000100800 */
[----:B------:R-:W-:-:S03]  /*28000*/  PRMT R42, RZ, 0x7610, R42 ;  /* 0x00007610ff2a7816 */ /* 0x000fc6000000002a */
[----:B------:R-:W4:Y:S04]  /*28010*/  @!P1 LDG.E.U8 R43, desc[UR24][R46.64] ;  /* 0x000000182e2b9981 */ /* 0x000f28000c1e1100 */
[----:B------:R0:W4:Y:S02]  /*28020*/  @!P1 LDG.E.U8 R42, desc[UR24][R44.64] ;  /* 0x000000182c2a9981 */ /* 0x000124000c1e1100 */
[----:B0-----:R-:W-:Y:S01]  /*28030*/  PRMT R44, RZ, 0x7610, R44 ;  /* 0x00007610ff2c7816 */ /* 0x001fe2000000002c */
        /* <DEDUP_REMOVED lines=11> */
[----:B0-----:R-:W-:Y:S02]  /*280f0*/  @!P1 IMAD.MOV.U32 R47, RZ, RZ, R50 ;  /* 0x000000ffff2f9224 */ /* 0x001fe400078e0032 */
[----:B------:R-:W3:Y:S01]  /*28100*/  LDL R50, [R1+0x45c] ;  /* 0x00045c0001327983 */ /* 0x000ee20000100800 */
[----:B----4-:R-:W-:-:S03]  /*28110*/  @!P1 IMAD.MOV.U32 R46, RZ, RZ, R8 ;  /* 0x000000ffff2e9224 */ /* 0x010fc600078e0008 */
[----:B------:R-:W4:Y:S04]  /*28120*/  LDL R8, [R1+0x460] ;  /* 0x0004600001087983 */ /* 0x000f280000100800 */
[----:B------:R0:W4:Y:S02]  /*28130*/  @!P1 LDG.E.U8 R49, desc[UR24][R46.64] ;  /* 0x000000182e319981 */ /* 0x000124000c1e1100 */
[----:B0-----:R-:W-:Y:S02]  /*28140*/  @!P1 IMAD.MOV.U32 R46, RZ, RZ, R72 ;  /* 0x000000ffff2e9224 */ /* 0x001fe400078e0048 */
[----:B------:R-:W-:Y:S01]  /*28150*/  @!P1 IMAD.MOV.U32 R47, RZ, RZ, R73 ;  /* 0x000000ffff2f9224 */ /* 0x000fe200078e0049 */
[----:B------:R-:W4:Y:S04]  /*28160*/  LDL R72, [R1+0x500] ;  /* 0x0005000001487983 */ /* 0x000f280000100800 */
[----:B------:R0:W4:Y:S04]  /*28170*/  @!P1 LDG.E.U8 R51, desc[UR24][R46.64] ;  /* 0x000000182e339981 */ /* 0x000128000c1e1100 */
[----:B------:R-:W4:Y:S01]  /*28180*/  LDL R73, [R1+0x4fc] ;  /* 0x0004fc0001497983 */ /* 0x000f220000100800 */
[----:B0-----:R-:W-:-:S03]  /*28190*/  @!P1 IMAD.MOV.U32 R47, RZ, RZ, R7 ;  /* 0x000000ffff2f9224 */ /* 0x001fc600078e0007 */
[----:B------:R-:W4:Y:S01]  /*281a0*/  LDL R7, [R1+0x47c] ;  /* 0x00047c0001077983 */ /* 0x000f220000100800 */
[----:B------:R-:W-:-:S03]  /*281b0*/  @!P1 IMAD.MOV.U32 R46, RZ, RZ, R6 ;  /* 0x000000ffff2e9224 */ /* 0x000fc600078e0006 */
[----:B------:R-:W4:Y:S04]  /*281c0*/  LDL R6, [R1+0x480] ;  /* 0x0004800001067983 */ /* 0x000f280000100800 */
[----:B------:R2:W4:Y:S02]  /*281d0*/  @!P1 LDG.E.U8 R53, desc[UR24][R46.64] ;  /* 0x000000182e359981 */ /* 0x000524000c1e1100 */
[----:B--2---:R-:W-:Y:S02]  /*281e0*/  @!P1 IMAD.MOV.U32 R47, RZ, RZ, R5 ;  /* 0x000000ffff2f9224 */ /* 0x004fe400078e0005 */
[----:B------:R-:W2:Y:S01]  /*281f0*/  LDL R5, [R1+0x49c] ;  /* 0x00049c0001057983 */ /* 0x000ea20000100800 */
[----:B------:R-:W-:-:S03]  /*28200*/  @!P1 IMAD.MOV.U32 R46, RZ, RZ, R4 ;  /* 0x000000ffff2e9224 */ /* 0x000fc600078e0004 */
[----:B------:R-:W2:Y:S04]  /*28210*/  LDL R4, [R1+0x4a0] ;  /* 0x0004a00001047983 */ /* 0x000ea80000100800 */
[----:B------:R0:W2:Y:S02]  /*28220*/  @!P1 LDG.E.U8 R55, desc[UR24][R46.64] ;  /* 0x000000182e379981 */ /* 0x0000a4000c1e1100 */
[----:B0-----:R-:W-:Y:S02]  /*28230*/  @!P1 IMAD.MOV.U32 R46, RZ, RZ, R56 ;  /* 0x000000ffff2e9224 */ /* 0x001fe400078e0038 */
[----:B------:R-:W-:Y:S01]  /*28240*/  @!P1 IMAD.MOV.U32 R47, RZ, RZ, R70 ;  /* 0x000000ffff2f9224 */ /* 0x000fe200078e0046 */
[----:B------:R-:W2:Y:S04]  /*28250*/  LDL R56, [R1+0x520] ;  /* 0x0005200001387983 */ /* 0x000ea80000100800 */
[----:B------:R3:W2:Y:S04]  /*28260*/  @!P1 LDG.E.U8 R57, desc[UR24][R46.64] ;  /* 0x000000182e399981 */ /* 0x0006a8000c1e1100 */
[----:B------:R-:W2:Y:S01]  /*28270*/  LDL R70, [R1+0x51c] ;  /* 0x00051c0001467983 */ /* 0x000ea20000100800 */
[----:B---3--:R-:W-:-:S03]  /*28280*/  @!P1 IMAD.MOV.U32 R46, RZ, RZ, R2 ;  /* 0x000000ffff2e9224 */ /* 0x008fc600078e0002 */
[----:B------:R-:W3:Y:S01]  /*28290*/  LDL R2, [R1+0x4c0] ;  /* 0x0004c00001027983 */ /* 0x000ee20000100800 */
[----:B------:R-:W-:-:S03]  /*282a0*/  @!P1 IMAD.MOV.U32 R47, RZ, RZ, R3 ;  /* 0x000000ffff2f9224 */ /* 0x000fc600078e0003 */
[----:B------:R-:W3:Y:S04]  /*282b0*/  LDL R3, [R1+0x4bc] ;  /* 0x0004bc0001037983 */ /* 0x000ee80000100800 */
[----:B------:R0:W3:Y:S02]  /*282c0*/  @!P1 LDG.E.U8 R58, desc[UR24][R46.64] ;  /* 0x000000182e3a9981 */ /* 0x0000e4000c1e1100 */
[----:B0-----:R-:W-:Y:S02]  /*282d0*/  @!P1 IMAD.MOV.U32 R47, RZ, RZ, R50 ;  /* 0x000000ffff2f9224 */ /* 0x001fe400078e0032 */
[----:B------:R-:W3:Y:S01]  /*282e0*/  LDL R50, [R1+0x53c] ;  /* 0x00053c0001327983 */ /* 0x000ee20000100800 */
[----:B----4-:R-:W-:-:S03]  /*282f0*/  @!P1 IMAD.MOV.U32 R46, RZ, RZ, R8 ;  /* 0x000000ffff2e9224 */ /* 0x010fc600078e0008 */
[----:B------:R-:W4:Y:S04]  /*28300*/  LDL R8, [R1+0x540] ;  /* 0x0005400001087983 */ /* 0x000f280000100800 */
[----:B------:R0:W4:Y:S01]  /*28310*/  @!P1 LDG.E.U8 R59, desc[UR24][R46.64] ;  /* 0x000000182e3b9981 */ /* 0x000122000c1e1100 */
[----:B------:R-:W-:Y:S01]  /*28320*/  PRMT R61, RZ, 0x7610, R61 ;  /* 0x00007610ff3d7816 */ /* 0x000fe2000000003d */
[----:B0-----:R-:W-:Y:S02]  /*28330*/  @!P1 IMAD.MOV.U32 R47, RZ, RZ, R7 ;  /* 0x000000ffff2f9224 */ /* 0x001fe400078e0007 */
        /* <DEDUP_REMOVED lines=9> */
[----:B---3--:R-:W-:Y:S02]  /*283d0*/  @!P1 IMAD.MOV.U32 R46, RZ, RZ, R2 ;  /* 0x000000ffff2e9224 */ /* 0x008fe400078e0002 */
[----:B------:R-:W3:Y:S01]  /*283e0*/  LDL R2, [R1+0x5a0] ;  /* 0x0005a00001027983 */ /* 0x000ee20000100800 */
[----:B------:R-:W-:Y:S01]  /*283f0*/  PRMT R62, RZ, 0x7610, R62 ;  /* 0x00007610ff3e7816 */ /* 0x000fe2000000003e */
[----:B------:R-:W-:Y:S01]  /*28400*/  @!P1 IMAD.MOV.U32 R47, RZ, RZ, R3 ;  /* 0x000000ffff2f9224 */ /* 0x000fe200078e0003 */
[----:B------:R-:W-:Y:S01]  /*28410*/  PRMT R63, RZ, 0x7610, R63 ;  /* 0x00007610ff3f7816 */ /* 0x000fe2000000003f */
[----:B------:R-:W3:Y:S04]  /*28420*/  LDL R3, [R1+0x59c] ;  /* 0x00059c0001037983 */ /* 0x000ee80000100800 */
[----:B------:R0:W3:Y:S01]  /*28430*/  @!P1 LDG.E.U8 R62, desc[UR24][R46.64] ;  /* 0x000000182e3e9981 */ /* 0x0000e2000c1e1100 */
[----:B------:R-:W-:Y:S01]  /*28440*/  PRMT R64, RZ, 0x7610, R64 ;  /* 0x00007610ff407816 */ /* 0x000fe20000000040 */
[----:B0-----:R-:W-:-:S02]  /*28450*/  @!P1 IMAD.MOV.U32 R46, RZ, RZ, R78 ;  /* 0x000000ffff2e9224 */ /* 0x001fc400078e004e */
[----:B------:R-:W-:Y:S01]  /*28460*/  @!P1 IMAD.MOV.U32 R47, RZ, RZ, R79 ;  /* 0x000000ffff2f9224 */ /* 0x000fe200078e004f */
[----:B------:R-:W-:Y:S01]  /*28470*/  PRMT R65, RZ, 0x7610, R65 ;  /* 0x00007610ff417816 */ /* 0x000fe20000000041 */
[----:B------:R-:W3:Y:S04]  /*28480*/  LDL R79, [R1+0x5dc] ;  /* 0x0005dc00014f7983 */ /* 0x000ee80000100800 */
[----:B------:R0:W3:Y:S01]  /*28490*/  @!P1 LDG.E.U8 R63, desc[UR24][R46.64] ;  /* 0x000000182e3f9981 */ /* 0x0000e2000c1e1100 */
[----:B------:R-:W-:-:S03]  /*284a0*/  PRMT R66, RZ, 0x7610, R66 ;  /* 0x00007610ff427816 */ /* 0x000fc60000000042 */
[----:B------:R-:W3:Y:S01]  /*284b0*/  LDL R78, [R1+0x5fc] ;  /* 0x0005fc00014e7983 */ /* 0x000ee20000100800 */
[----:B0-----:R-:W-:Y:S02]  /*284c0*/  @!P1 IMAD.MOV.U32 R46, RZ, RZ, R72 ;  /* 0x000000ffff2e9224 */ /* 0x001fe400078e0048 */
        /* <DEDUP_REMOVED lines=8> */
[----:B------:R-:W3:Y:S04]  /*28550*/  LDL R56, [R1+0x3e4] ;  /* 0x0003e40001387983 */ /* 0x000ee80000100800 */
[----:B------:R4:W3:Y:S04]  /*28560*/  @!P1 LDG.E.U8 R65, desc[UR24][R46.64] ;  /* 0x000000182e419981 */ /* 0x0008e8000c1e1100 */
[----:B------:R-:W3:Y:S01]  /*28570*/  LDL R70, [R1+0x618] ;  /* 0x0006180001467983 */ /* 0x000ee20000100800 */
[----:B----4-:R-:W-:-:S02]  /*28580*/  @!P1 IMAD.MOV.U32 R46, RZ, RZ, R8 ;  /* 0x000000ffff2e9224 */ /* 0x010fc400078e0008 */
[----:B------:R-:W-:Y:S02]  /*28590*/  @!P1 IMAD.MOV.U32 R47, RZ, RZ, R50 ;  /* 0x000000ffff2f9224 */ /* 0x000fe400078e0032 */
[----:B------:R-:W4:Y:S04]  /*285a0*/  LDL R50, [R1+0x3f8] ;  /* 0x0003f80001327983 */ /* 0x000f280000100800 */
[----:B------:R0:W4:Y:S02]  /*285b0*/  @!P1 LDG.E.U8 R66, desc[UR24][R46.64] ;  /* 0x000000182e429981 */ /* 0x000124000c1e1100 */
[----:B0-----:R-:W-:Y:S02]  /*285c0*/  @!P1 IMAD.MOV.U32 R47, RZ, RZ, R7 ;  /* 0x000000ffff2f9224 */ /* 0x001fe400078e0007 */
[----:B------:R-:W4:Y:S01]  /*285d0*/  LDL R7, [R1+0x5e0] ;  /* 0x0005e00001077983 */ /* 0x000f220000100800 */
[----:B------:R-:W-:-:S03]  /*285e0*/  @!P1 IMAD.MOV.U32 R46, RZ, RZ, R6 ;  /* 0x000000ffff2e9224 */ /* 0x000fc600078e0006 */
[----:B------:R-:W4:Y:S04]  /*285f0*/  LDL.LU R80, [R1+0x2a0] ;  /* 0x0002a00001507983 */ /* 0x000f280000300800 */
[----:B------:R2:W4:Y:S04]  /*28600*/  @!P1 LDG.E.U8 R67, desc[UR24][R46.64] ;  /* 0x000000182e439981 */ /* 0x000528000c1e1100 */
        /* <DEDUP_REMOVED lines=8> */
[----:B--2---:R-:W-:-:S02]  /*28690*/  @!P1 IMAD.MOV.U32 R47, RZ, RZ, R5 ;  /* 0x000000ffff2f9224 */ /* 0x004fc400078e0005 */
[----:B------:R-:W-:-:S05]  /*286a0*/  @!P1 IMAD.MOV.U32 R46, RZ, RZ, R4 ;  /* 0x000000ffff2e9224 */ /* 0x000fca00078e0004 */
[----:B------:R3:W2:Y:S02]  /*286b0*/  @!P1 LDG.E.U8 R68, desc[UR24][R46.64] ;  /* 0x000000182e449981 */ /* 0x0006a4000c1e1100 */
[----:B---3--:R-:W-:Y:S02]  /*286c0*/  @!P1 IMAD.MOV.U32 R46, RZ, RZ, R2 ;  /* 0x000000ffff2e9224 */ /* 0x008fe400078e0002 */
[----:B------:R-:W3:Y:S04]  /*286d0*/  LDL.LU R2, [R1+0x1f4] ;  /* 0x0001f40001027983 */ /* 0x000ee80000300800 */
[----:B------:R-:W2:Y:S01]  /*286e0*/  LDL.LU R4, [R1+0x1ec] ;  /* 0x0001ec0001047983 */ /* 0x000ea20000300800 */
[----:B------:R-:W-:Y:S01]  /*286f0*/  PRMT R69, RZ, 0x7610, R69 ;  /* 0x00007610ff457816 */ /* 0x000fe20000000045 */
[----:B------:R-:W-:Y:S01]  /*28700*/  @!P1 IMAD.MOV.U32 R47, RZ, RZ, R3 ;  /* 0x000000ffff2f9224 */ /* 0x000fe200078e0003 */
[----:B------:R-:W-:Y:S01]  /*28710*/  PRMT R71, RZ, 0x7610, R71 ;  /* 0x00007610ff477816 */ /* 0x000fe20000000047 */
[----:B------:R-:W2:Y:S04]  /*28720*/  LDL.LU R3, [R1+0x1e4] ;  /* 0x0001e40001037983 */ /* 0x000ea80000300800 */
[----:B------:R0:W2:Y:S01]  /*28730*/  @!P1 LDG.E.U8 R69, desc[UR24][R46.64] ;  /* 0x000000182e459981 */ /* 0x0000a2000c1e1100 */
[----:B------:R-:W-:-:S03]  /*28740*/  PRMT R74, RZ, 0x7610, R74 ;  /* 0x00007610ff4a7816 */ /* 0x000fc6000000004a */
[----:B------:R-:W2:Y:S04]  /*28750*/  LDL.LU R6, [R1+0x170] ;  /* 0x0001700001067983 */ /* 0x000ea80000300800 */
[----:B------:R-:W2:Y:S01]  /*28760*/  LDL.LU R5, [R1+0x16c] ;  /* 0x00016c0001057983 */ /* 0x000ea20000300800 */
[----:B0-----:R-:W-:Y:S02]  /*28770*/  @!P1 IMAD.MOV.U32 R46, RZ, RZ, R88 ;  /* 0x000000ffff2e9224 */ /* 0x001fe400078e0058 */
[----:B------:R-:W-:Y:S01]  /*28780*/  @!P1 IMAD.MOV.U32 R47, RZ, RZ, R89 ;  /* 0x000000ffff2f9224 */ /* 0x000fe200078e0059 */
[----:B------:R-:W2:Y:S04]  /*28790*/  LDL.LU R8, [R1+0x164] ;  /* 0x0001640001087983 */ /* 0x000ea80000300800 */
[----:B------:R0:W2:Y:S01]  /*287a0*/  @!P1 LDG.E.U8 R71, desc[UR24][R46.64] ;  /* 0x000000182e479981 */ /* 0x0000a2000c1e1100 */
[----:B------:R-:W-:Y:S01]  /*287b0*/  PRMT R75, RZ, 0x7610, R75 ;  /* 0x00007610ff4b7816 */ /* 0x000fe2000000004b */
[----:B0-----:R-:W-:Y:S01]  /*287c0*/  @!P1 IMAD.MOV.U32 R47, RZ, RZ, R79 ;  /* 0x000000ffff2f9224 */ /* 0x001fe200078e004f */
[----:B------:R-:W-:Y:S01]  /*287d0*/  PRMT R76, RZ, 0x7610, R76 ;  /* 0x00007610ff4c7816 */ /* 0x000fe2000000004c */
[----:B----4-:R-:W-:-:S02]  /*287e0*/  @!P1 IMAD.MOV.U32 R46, RZ, RZ, R7 ;  /* 0x000000ffff2e9224 */ /* 0x010fc400078e0007 */
[----:B------:R-:W4:Y:S04]  /*287f0*/  LDL.LU R7, [R1+0x158] ;  /* 0x0001580001077983 */ /* 0x000f280000300800 */
[----:B------:R0:W4:Y:S02]  /*28800*/  @!P1 LDG.E.U8 R74, desc[UR24][R46.64] ;  /* 0x000000182e4a9981 */ /* 0x000124000c1e1100 */
[----:B0-----:R-:W-:Y:S02]  /*28810*/  @!P1 IMAD.MOV.U32 R46, RZ, RZ, R73 ;  /* 0x000000ffff2e9224 */ /* 0x001fe400078e0049 */
[----:B------:R-:W-:Y:S01]  /*28820*/  @!P1 IMAD.MOV.U32 R47, RZ, RZ, R78 ;  /* 0x000000ffff2f9224 */ /* 0x000fe200078e004e */
[----:B------:R-:W-:Y:S04]  /*28830*/  STS.U8 [R0+UR9+0x8b00], R80 ;  /* 0x008b005000007988 */ /* 0x000fe80008000009 */
[----:B------:R0:W4:Y:S04]  /*28840*/  @!P1 LDG.E.U8 R75, desc[UR24][R46.64] ;  /* 0x000000182e4b9981 */ /* 0x000128000c1e1100 */
[----:B------:R-:W-:Y:S01]  /*28850*/  STS.U8 [R0+UR9+0xab00], R81 ;  /* 0x00ab005100007988 */ /* 0x000fe20008000009 */
[----:B0-----:R-:W-:-:S02]  /*28860*/  @!P1 IMAD.MOV.U32 R46, RZ, RZ, R70 ;  /* 0x000000ffff2e9224 */ /* 0x001fc400078e0046 */
[----:B------:R-:W-:Y:S01]  /*28870*/  @!P1 IMAD.MOV.U32 R47, RZ, RZ, R72 ;  /* 0x000000ffff2f9224 */ /* 0x000fe200078e0048 */
[----:B------:R-:W-:Y:S04]  /*28880*/  STS.U8 [R0+UR9+0xcb00], R82 ;  /* 0x00cb005200007988 */ /* 0x000fe80008000009 */
[----:B------:R0:W4:Y:S04]  /*28890*/  @!P1 LDG.E.U8 R76, desc[UR24][R46.64] ;  /* 0x000000182e4c9981 */ /* 0x000128000c1e1100 */
[----:B------:R1:W-:Y:S04]  /*288a0*/  STS.U8 [R0+UR9+0xeb00], R86 ;  /* 0x00eb005600007988 */ /* 0x0003e80008000009 */
[----:B------:R-:W-:Y:S01]  /*288b0*/  STS.U8 [R0+UR9+0x8f00], R83 ;  /* 0x008f005300007988 */ /* 0x000fe20008000009 */
[----:B0-----:R-:W-:-:S02]  /*288c0*/  @!P1 IMAD.MOV.U32 R46, RZ, RZ, R50 ;  /* 0x000000ffff2e9224 */ /* 0x001fc400078e0032 */
[----:B------:R-:W-:Y:S01]  /*288d0*/  @!P1 IMAD.MOV.U32 R47, RZ, RZ, R56 ;  /* 0x000000ffff2f9224 */ /* 0x000fe200078e0038 */
[----:B------:R-:W-:Y:S04]  /*288e0*/  STS.U8 [R0+UR9+0xaf00], R84 ;  /* 0x00af005400007988 */ /* 0x000fe80008000009 */
[----:B------:R-:W4:Y:S04]  /*288f0*/  LDL.LU R50, [R1+0x98] ;  /* 0x0000980001327983 */ /* 0x000f280000300800 */
[----:B------:R-:W-:Y:S04]  /*28900*/  STS.U8 [R0+UR9+0xcf00], R85 ;  /* 0x00cf005500007988 */ /* 0x000fe80008000009 */
[----:B------:R-:W4:Y:S04]  /*28910*/  LDL.LU R56, [R1+0x8c] ;  /* 0x00008c0001387983 */ /* 0x000f280000300800 */
[----:B------:R0:W-:Y:S04]  /*28920*/  STS.U8 [R0+UR9+0xef00], R87 ;  /* 0x00ef005700007988 */ /* 0x0001e80008000009 */
[----:B-1----:R-:W4:Y:S04]  /*28930*/  LDL.LU R86, [R1+0x80] ;  /* 0x0000800001567983 */ /* 0x002f280000300800 */
[----:B------:R1:W-:Y:S04]  /*28940*/  STS.U8 [R0+UR9+0x9300], R91 ;  /* 0x0093005b00007988 */ /* 0x0003e80008000009 */
[----:B0-----:R-:W4:Y:S04]  /*28950*/  LDL.LU R87, [R1+0x74] ;  /* 0x0000740001577983 */ /* 0x001f280000300800 */
[----:B-1----:R-:W4:Y:S04]  /*28960*/  LDL.LU R91, [R1+0x2c] ;  /* 0x00002c00015b7983 */ /* 0x002f280000300800 */
[----:B---3--:R0:W-:Y:S04]  /*28970*/  STS.U8 [R0+UR9+0xb300], R2 ;  /* 0x00b3000200007988 */ /* 0x0081e80008000009 */
[----:B--2---:R1:W-:Y:S04]  /*28980*/  STS.U8 [R0+UR9+0xd300], R4 ;  /* 0x00d3000400007988 */ /* 0x0043e80008000009 */
[----:B0-----:R-:W2:Y:S04]  /*28990*/  LDL.LU R2, [R1+0x20] ;  /* 0x0000200001027983 */ /* 0x001ea80000300800 */
[----:B-1----:R-:W3:Y:S01]  /*289a0*/  LDL.LU R4, [R1+0x1c] ;  /* 0x00001c0001047983 */ /* 0x002ee20000300800 */
[----:B------:R-:W-:-:S03]  /*289b0*/  PRMT R77, RZ, 0x7610, R77 ;  /* 0x00007610ff4d7816 */ /* 0x000fc6000000004d */
[----:B------:R0:W-:Y:S04]  /*289c0*/  STS.U8 [R0+UR9+0xf300], R3 ;  /* 0x00f3000300007988 */ /* 0x0001e80008000009 */
[----:B------:R1:W-:Y:S04]  /*289d0*/  STS.U8 [R0+UR9+0x9700], R6 ;  /* 0x0097000600007988 */ /* 0x0003e80008000009 */
[----:B------:R1:W-:Y:S04]  /*289e0*/  STS.U8 [R0+UR9+0xb700], R5 ;  /* 0x00b7000500007988 */ /* 0x0003e80008000009 */
[----:B0-----:R-:W3:Y:S04]  /*289f0*/  LDL.LU R3, [R1+0xcc8] ;  /* 0x000cc80001037983 */ /* 0x001ee80000300800 */
[----:B-1----:R-:W3:Y:S04]  /*28a00*/  LDL.LU R6, [R1+0xcc4] ;  /* 0x000cc40001067983 */ /* 0x002ee80000300800 */
[----:B------:R0:W-:Y:S04]  /*28a10*/  STS.U8 [R0+UR9+0xd700], R8 ;  /* 0x00d7000800007988 */ /* 0x0001e80008000009 */
[----:B------:R-:W3:Y:S04]  /*28a20*/  LDL.LU R5, [R1+0xcc0] ;  /* 0x000cc00001057983 */ /* 0x000ee80000300800 */
[----:B------:R1:W3:Y:S04]  /*28a30*/  @!P1 LDG.E.U8 R77, desc[UR24][R46.64] ;  /* 0x000000182e4d9981 */ /* 0x0002e8000c1e1100 */
[----:B0-----:R-:W3:Y:S04]  /*28a40*/  LDL.LU R8, [R1+0xcbc] ;  /* 0x000cbc0001087983 */ /* 0x001ee80000300800 */
[----:B----4-:R0:W-:Y:S04]  /*28a50*/  STS.U8 [R0+UR9+0xf700], R7 ;  /* 0x00f7000700007988 */ /* 0x0101e80008000009 */
[----:B0-----:R-:W4:Y:S04]  /*28a60*/  LDL.LU R7, [R1+0x2c4] ;  /* 0x0002c40001077983 */ /* 0x001f280000300800 */
        /* <DEDUP_REMOVED lines=25> */
[----:B0-----:R-:W4:Y:S04]  /*28c00*/  LDL.LU R87, [R1+0xd20] ;  /* 0x000d200001577983 */ /* 0x001f280000300800 */
[----:B-1----:R-:W4:Y:S04]  /*28c10*/  LDL.LU R91, [R1+0xd1c] ;  /* 0x000d1c00015b7983 */ /* 0x002f280000300800 */
[----:B--2---:R0:W-:Y:S04]  /*28c20*/  STS.U8 [R0+UR9+0xbf00], R2 ;  /* 0x00bf000200007988 */ /* 0x0041e80008000009 */
[----:B---3--:R1:W-:Y:S04]  /*28c30*/  STS.U8 [R0+UR9+0xdf00], R4 ;  /* 0x00df000400007988 */ /* 0x0083e80008000009 */
[----:B0-----:R-:W2:Y:S04]  /*28c40*/  LDL.LU R2, [R1+0xd18] ;  /* 0x000d180001027983 */ /* 0x001ea80000300800 */
[----:B-1----:R-:W3:Y:S01]  /*28c50*/  LDL.LU R4, [R1+0xd14] ;  /* 0x000d140001047983 */ /* 0x002ee20000300800 */
[----:B------:R-:W0:Y:S02]  /*28c60*/  S2R R46, SR_TID.X ;  /* 0x00000000002e7919 */ /* 0x000e240000002100 */
[----:B0-----:R-:W-:-:S04]  /*28c70*/  LOP3.LUT R46, R46, 0x7f, RZ, 0xc0, !PT ;  /* 0x0000007f2e2e7812 */ /* 0x001fc800078ec0ff */
[----:B------:R-:W-:Y:S01]  /*28c80*/  LOP3.LUT R46, R46, 0x70, RZ, 0x3c, !PT ;  /* 0x000000702e2e7812 */ /* 0x000fe200078e3cff */
[----:B---3--:R0:W-:Y:S04]  /*28c90*/  STS.U8 [R0+UR9+0xff00], R4 ;  /* 0x00ff000400007988 */ /* 0x0081e80008000009 */
[----:B------:R1:W-:Y:S04]  /*28ca0*/  STS.U8 [R46+UR9+0x8380], R3 ;  /* 0x008380032e007988 */ /* 0x0003e80008000009 */
[----:B------:R3:W-:Y:S04]  /*28cb0*/  STS.U8 [R46+UR9+0xa380], R6 ;  /* 0x00a380062e007988 */ /* 0x0007e80008000009 */
[----:B0-----:R-:W2:Y:S04]  /*28cc0*/  LDL.LU R0, [R1+0xd10] ;  /* 0x000d100001007983 */ /* 0x001ea80000300800 */
[----:B------:R-:W2:Y:S04]  /*28cd0*/  LDL.LU R4, [R1+0xd0c] ;  /* 0x000d0c0001047983 */ /* 0x000ea80000300800 */
[----:B-1----:R-:W2:Y:S04]  /*28ce0*/  LDL.LU R3, [R1+0xd08] ;  /* 0x000d080001037983 */ /* 0x002ea80000300800 */
[----:B---3--:R-:W3:Y:S04]  /*28cf0*/  LDL.LU R6, [R1+0xd04] ;  /* 0x000d040001067983 */ /* 0x008ee80000300800 */
[----:B------:R0:W-:Y:S04]  /*28d00*/  STS.U8 [R46+UR9+0xc380], R5 ;  /* 0x00c380052e007988 */ /* 0x0001e80008000009 */
[----:B------:R1:W-:Y:S04]  /*28d10*/  STS.U8 [R46+UR9+0xe380], R8 ;  /* 0x00e380082e007988 */ /* 0x0003e80008000009 */
[----:B----4-:R4:W-:Y:S04]  /*28d20*/  STS.U8 [R46+UR9+0x8780], R7 ;  /* 0x008780072e007988 */ /* 0x0109e80008000009 */
[----:B0-----:R-:W2:Y:S04]  /*28d30*/  LDL.LU R5, [R1+0xd00] ;  /* 0x000d000001057983 */ /* 0x001ea80000300800 */
[----:B-1----:R-:W2:Y:S04]  /*28d40*/  LDL.LU R8, [R1+0xcfc] ;  /* 0x000cfc0001087983 */ /* 0x002ea80000300800 */
[----:B----4-:R-:W4:Y:S04]  /*28d50*/  LDL.LU R7, [R1+0xcf8] ;  /* 0x000cf80001077983 */ /* 0x010f280000300800 */
        /* <DEDUP_REMOVED lines=19> */
[----:B------:R2:W-:Y:S04]  /*28e90*/  STS.U8 [R46+UR9+0x9b80], R5 ;  /* 0x009b80052e007988 */ /* 0x0005e80008000009 */
[----:B0-----:R0:W5:Y:S04]  /*28ea0*/  LDL.LU R7, [R1+0xcf4] ;  /* 0x000cf40001077983 */ /* 0x0011680000300800 */
[----:B-1----:R0:W5:Y:S04]  /*28eb0*/  LDL.LU R8, [R1+0xcf0] ;  /* 0x000cf00001087983 */ /* 0x0021680000300800 */
[----:B--2---:R0:W5:Y:S04]  /*28ec0*/  LDL.LU R5, [R1+0xcec] ;  /* 0x000cec0001057983 */ /* 0x0041680000300800 */
[----:B---3--:R1:W-:Y:S04]  /*28ed0*/  STS.U8 [R46+UR9+0xbb80], R6 ;  /* 0x00bb80062e007988 */ /* 0x0083e80008000009 */
[----:B------:R2:W-:Y:S04]  /*28ee0*/  STS.U8 [R46+UR9+0xdb80], R3 ;  /* 0x00db80032e007988 */ /* 0x0005e80008000009 */
[----:B------:R3:W-:Y:S04]  /*28ef0*/  STS.U8 [R46+UR9+0xfb80], R4 ;  /* 0x00fb80042e007988 */ /* 0x0007e80008000009 */
[----:B-1----:R0:W5:Y:S04]  /*28f00*/  LDL.LU R6, [R1+0xce8] ;  /* 0x000ce80001067983 */ /* 0x0021680000300800 */
[----:B--2---:R0:W5:Y:S04]  /*28f10*/  LDL.LU R3, [R1+0xce4] ;  /* 0x000ce40001037983 */ /* 0x0041680000300800 */
[----:B---3--:R0:W5:Y:S04]  /*28f20*/  LDL.LU R4, [R1+0xce0] ;  /* 0x000ce00001047983 */ /* 0x0081680000300800 */
[----:B------:R1:W-:Y:S04]  /*28f30*/  STS.U8 [R46+UR9+0x9f80], R0 ;  /* 0x009f80002e007988 */ /* 0x0003e80008000009 */
[----:B------:R2:W-:Y:S04]  /*28f40*/  STS.U8 [R46+UR9+0xbf80], R2 ;  /* 0x00bf80022e007988 */ /* 0x0005e80008000009 */
[----:B-1----:R0:W5:Y:S04]  /*28f50*/  LDL.LU R0, [R1+0xcdc] ;  /* 0x000cdc0001007983 */ /* 0x0021680000300800 */
[----:B--2---:R0:W5:Y:S01]  /*28f60*/  LDL.LU R2, [R1+0xcd8] ;  /* 0x000cd80001027983 */ /* 0x0041620000300800 */
[----:B------:R-:W1:Y:S01]  /*28f70*/  S2R R73, SR_TID.X ;  /* 0x0000000000497919 */ /* 0x000e620000002100 */
[----:B------:R-:W2:Y:S01]  /*28f80*/  S2R R72, SR_TID.X ;  /* 0x0000000000487919 */ /* 0x000ea20000002100 */
[----:B------:R-:W3:Y:S01]  /*28f90*/  S2R R70, SR_TID.X ;  /* 0x0000000000467919 */ /* 0x000ee20000002100 */
[----:B------:R0:W-:Y:S04]  /*28fa0*/  STS.U8 [R46+UR9+0xdf80], R91 ;  /* 0x00df805b2e007988 */ /* 0x0001e80008000009 */
[----:B------:R0:W-:Y:S04]  /*28fb0*/  STS.U8 [R46+UR9+0xff80], R87 ;  /* 0x00ff80572e007988 */ /* 0x0001e80008000009 */
[----:B------:R0:W-:Y:S04]  /*28fc0*/  STS.U8 [R86+UR9+0x12000], R56 ;  /* 0x0120003856007988 */ /* 0x0001e80008000009 */
[----:B------:R0:W-:Y:S04]  /*28fd0*/  STS.U8 [R86+UR9+0x12200], R50 ;  /* 0x0122003256007988 */ /* 0x0001e80008000009 */
[----:B------:R0:W-:Y:S04]  /*28fe0*/  STS.U8 [R86+UR9+0x12400], R22 ;  /* 0x0124001656007988 */ /* 0x0001e80008000009 */
[----:B------:R0:W-:Y:S01]  /*28ff0*/  STS.U8 [R86+UR9+0x12600], R21 ;  /* 0x0126001556007988 */ /* 0x0001e20008000009 */
[----:B-1----:R-:W-:-:S03]  /*29000*/  LOP3.LUT R73, R73, 0x7f, RZ, 0xc0, !PT ;  /* 0x0000007f49497812 */ /* 0x002fc600078ec0ff */
[----:B------:R0:W-:Y:S01]  /*29010*/  STS.U8 [R86+UR9+0x12800], R20 ;  /* 0x0128001456007988 */ /* 0x0001e20008000009 */
[----:B--2---:R-:W-:-:S03]  /*29020*/  LOP3.LUT R72, R72, 0x7f, RZ, 0xc0, !PT ;  /* 0x0000007f48487812 */ /* 0x004fc600078ec0ff */
[----:B------:R0:W-:Y:S01]  /*29030*/  STS.U8 [R86+UR9+0x12a00], R19 ;  /* 0x012a001356007988 */ /* 0x0001e20008000009 */
[----:B---3--:R-:W-:-:S03]  /*29040*/  LOP3.LUT R70, R70, 0x7f, RZ, 0xc0, !PT ;  /* 0x0000007f46467812 */ /* 0x008fc600078ec0ff */
[----:B------:R0:W-:Y:S04]  /*29050*/  STS.U8 [R86+UR9+0x12c00], R18 ;  /* 0x012c001256007988 */ /* 0x0001e80008000009 */
[----:B------:R0:W-:Y:S01]  /*29060*/  STS.U8 [R86+UR9+0x12e00], R17 ;  /* 0x012e001156007988 */ /* 0x0001e20008000009 */
[----:B------:R-:W-:-:S03]  /*29070*/  LOP3.LUT R73, R73, 0x10, RZ, 0x3c, !PT ;  /* 0x0000001049497812 */ /* 0x000fc600078e3cff */
[----:B------:R0:W-:Y:S01]  /*29080*/  STS.U8 [R86+UR9+0x13000], R16 ;  /* 0x0130001056007988 */ /* 0x0001e20008000009 */
[----:B------:R-:W-:-:S03]  /*29090*/  LOP3.LUT R72, R72, 0x20, RZ, 0x3c, !PT ;  /* 0x0000002048487812 */ /* 0x000fc600078e3cff */
[----:B------:R0:W-:Y:S01]  /*290a0*/  STS.U8 [R86+UR9+0x13200], R15 ;  /* 0x0132000f56007988 */ /* 0x0001e20008000009 */
[----:B------:R-:W-:-:S03]  /*290b0*/  LOP3.LUT R70, R70, 0x30, RZ, 0x3c, !PT ;  /* 0x0000003046467812 */ /* 0x000fc600078e3cff */
[----:B------:R0:W-:Y:S04]  /*290c0*/  STS.U8 [R86+UR9+0x13400], R14 ;  /* 0x0134000e56007988 */ /* 0x0001e80008000009 */
        /* <DEDUP_REMOVED lines=52> */
[----:B------:R0:W-:Y:S01]  /*29410*/  STS.U8 [R70+UR9+0x13f80], R77 ;  /* 0x013f804d46007988 */ /* 0x0001e20008000009 */
[----:B------:R1:W-:Y:S06]  /*29420*/  MEMBAR.ALL.CTA ;  /* 0x0000000000007992 */ /* 0x0003ec0000008000 */
[----:B-1----:R-:W1:Y:S01]  /*29430*/  FENCE.VIEW.ASYNC.S ;  /* 0x00000000000073c6 */ /* 0x002e620000000000 */
[----:B------:R-:W-:Y:S01]  /*29440*/  ULEA UR11, UR22, UR9, 0x3 ;  /* 0x00000009160b7291 */ /* 0x000fe2000f8e18ff */
[----:B------:R-:W-:-:S03]  /*29450*/  UMOV UR4, UR5 ;  /* 0x0000000500047c82 */ /* 0x000fc60008000000 */
[----:B------:R-:W-:Y:S01]  /*29460*/  UIADD3 UR11, UPT, UPT, UR11, 0x14000, URZ ;  /* 0x000140000b0b7890 */ /* 0x000fe2000fffe0ff */
[----:B-1----:R-:W-:Y:S06]  /*29470*/  BAR.SYNC.DEFER_BLOCKING 0x0 ;  /* 0x0000000000007b1d */ /* 0x002fec0000010000 */
[----:B0-----:R-:W-:Y:S05]  /*29480*/  @P0 BRA `(.L_x_9) ;  /* 0x0000000000900947 */ /* 0x001fea0003800000 */
[----:B------:R-:W-:Y:S02]  /*29490*/  UIADD3 UR55, UPT, UPT, UR8, 0x80, URZ ;  /* 0x0000008008377890 */ /* 0x000fe4000fffe0ff */
[----:B------:R-:W-:Y:S02]  /*294a0*/  UIADD3 UR56, UPT, UPT, UR8, 0x80, URZ ;  /* 0x0000008008387890 */ /* 0x000fe4000fffe0ff */
[----:B------:R-:W-:Y:S02]  /*294b0*/  UIADD3 UR57, UPT, UPT, UR8, 0x100, URZ ;  /* 0x0000010008397890 */ /* 0x000fe4000fffe0ff */
[----:B------:R-:W-:Y:S02]  /*294c0*/  UIADD3 UR58, UPT, UPT, UR8, 0x100, URZ ;  /* 0x00000100083a7890 */ /* 0x000fe4000fffe0ff */
[----:B------:R-:W-:Y:S01]  /*294d0*/  UIADD3 UR59, UPT, UPT, UR8, 0x180, URZ ;  /* 0x00000180083b7890 */ /* 0x000fe2000fffe0ff */
[----:B------:R-:W-:Y:S01]  /*294e0*/  UMOV UR18, 0x0 ;  /* 0x0000000000127882 */ /* 0x000fe20000000000 */
[----:B------:R-:W-:Y:S01]  /*294f0*/  UMOV UR19, 0x8208010 ;  /* 0x0820801000137882 */ /* 0x000fe20000000000 */
[----:B------:R-:W-:Y:S01]  /*29500*/  UMOV UR17, 0x40004040 ;  /* 0x4000404000117882 */ /* 0x000fe20000000000 */
[----:B------:R-:W-:-:S02]  /*29510*/  UIADD3 UR60, UPT, UPT, UR8, 0x180, URZ ;  /* 0x00000180083c7890 */ /* 0x000fc4000fffe0ff */
[----:B------:R0:W-:Y:S01]  /*29520*/  UTCQMMA gdesc[UR16], gdesc[UR14], tmem[UR8], tmem[UR18], idesc[UR19], UPT ;  /* 0x00ff120e100075ea */ /* 0x0001e2000b800308 */
[----:B------:R-:W-:Y:S01]  /*29530*/  UMOV UR40, 0x0 ;  /* 0x0000000000287882 */ /* 0x000fe20000000000 */
[----:B------:R-:W-:Y:S01]  /*29540*/  UMOV UR41, 0x8208010 ;  /* 0x0820801000297882 */ /* 0x000fe20000000000 */
[----:B------:R-:W-:Y:S01]  /*29550*/  UMOV UR50, 0x0 ;  /* 0x0000000000327882 */ /* 0x000fe20000000000 */
[----:B------:R-:W-:Y:S01]  /*29560*/  UMOV UR51, 0x8208010 ;  /* 0x0820801000337882 */ /* 0x000fe20000000000 */
[----:B------:R-:W-:Y:S01]  /*29570*/  UMOV UR48, 0x0 ;  /* 0x0000000000307882 */ /* 0x000fe20000000000 */
[----:B------:R-:W-:Y:S01]  /*29580*/  UMOV UR49, 0x8208010 ;  /* 0x0820801000317882 */ /* 0x000fe20000000000 */
[----:B------:R0:W-:Y:S01]  /*29590*/  UTCQMMA gdesc[UR26], gdesc[UR12], tmem[UR8], tmem[UR40], idesc[UR41], UPT ;  /* 0x00ff280c1a0075ea */ /* 0x0001e2000b800308 */
        /* <DEDUP_REMOVED lines=8> */
[----:B------:R-:W-:Y:S01]  /*29620*/  UMOV UR6, UR11 ;  /* 0x0000000b00067c82 */ /* 0x000fe20008000000 */
[----:B------:R-:W-:Y:S01]  /*29630*/  UMOV UR7, URZ ;  /* 0x000000ff00077c82 */ /* 0x000fe20008000000 */
[----:B------:R0:W-:Y:S01]  /*29640*/  UTCQMMA gdesc[UR32], gdesc[UR14], tmem[UR57], tmem[UR46], idesc[UR47], UPT ;  /* 0x00ff2e0e200075ea */ /* 0x0001e2000b800339 */
[----:B------:R-:W-:Y:S01]  /*29650*/  UMOV UR52, 0x0 ;  /* 0x0000000000347882 */ /* 0x000fe20000000000 */
[----:B------:R-:W-:Y:S01]  /*29660*/  UMOV UR53, 0x8208010 ;  /* 0x0820801000357882 */ /* 0x000fe20000000000 */
[----:B------:R0:W-:Y:S01]  /*29670*/  UTCQMMA gdesc[UR34], gdesc[UR12], tmem[UR58], tmem[UR44], idesc[UR45], UPT ;  /* 0x00ff2c0c220075ea */ /* 0x0001e2000b80033a */
[----:B------:R-:W-:Y:S01]  /*29680*/  UMOV UR5, UR6 ;  /* 0x0000000600057c82 */ /* 0x000fe20008000000 */
[----:B------:R0:W-:Y:S01]  /*29690*/  UTCQMMA gdesc[UR36], gdesc[UR14], tmem[UR59], tmem[UR42], idesc[UR43], UPT ;  /* 0x00ff2a0e240075ea */ /* 0x0001e2000b80033b */
[----:B------:R0:W-:Y:S01]  /*296a0*/  UTCQMMA gdesc[UR38], gdesc[UR12], tmem[UR60], tmem[UR52], idesc[UR53], UPT ;  /* 0x00ff340c260075ea */ /* 0x0001e2000b80033c */
[----:B------:R0:W-:Y:S01]  /*296b0*/  UTCBAR [UR5], URZ ;  /* 0x000000ff050073e9 */ /* 0x0001e200080000ff */
[----:B------:R-:W-:Y:S01]  /*296c0*/  NOP ;  /* 0x0000000000007918 */ /* 0x000fe20000000000 */
.L_x_9:
[----:B------:R-:W2:Y:S04]  /*296d0*/  LDL R10, [R1+0xcd4] ;  /* 0x000cd400010a7983 */ /* 0x000ea80000100800 */
[----:B------:R-:W2:Y:S01]  /*296e0*/  LDL.LU R9, [R1+0xccc] ;  /* 0x000ccc0001097983 */ /* 0x000ea20000300800 */
[----:B------:R-:W-:-:S04]  /*296f0*/  UIADD3 UR22, UPT, UPT, UR22, 0x1, URZ ;  /* 0x0000000116167890 */ /* 0x000fc8000fffe0ff */
[----:B------:R-:W-:-:S04]  /*29700*/  UISETP.GT.AND UP1, UPT, UR22, 0x1, UPT ;  /* 0x000000011600788c */ /* 0x000fc8000bf24270 */
[----:B0-----:R-:W-:Y:S02]  /*29710*/  USEL UR5, URZ, 0x1, !UP1 ;  /* 0x00000001ff057887 */ /* 0x001fe4000c800000 */
[----:B------:R-:W-:Y:S02]  /*29720*/  USEL UR22, UR22, URZ, !UP1 ;  /* 0x000000ff16167287 */ /* 0x000fe4000c800000 */
[----:B------:R-:W-:Y:S01]  /*29730*/  ULOP3.LUT UR5, UR4, UR5, URZ, 0x3c, !UPT ;  /* 0x0000000504057292 */ /* 0x000fe2000f8e3cff */
[----:B--2---:R-:W-:Y:S02]  /*29740*/  ISETP.NE.U32.AND P1, PT, R9, R10, PT ;  /* 0x0000000a0900720c */ /* 0x004fe40003f25070 */
[----:B------:R-:W2:Y:S01]  /*29750*/  LDL.LU R9, [R1+0xcd0] ;  /* 0x000cd00001097983 */ /* 0x000ea20000300800 */
[----:B------:R-:W-:-:S03]  /*29760*/  IMAD.U32 R10, RZ, RZ, UR4 ;  /* 0x00000004ff0a7e24 */ /* 0x000fc6000f8e00ff */
[----:B--2---:R1:W-:Y:S07]  /*29770*/  STL [R1+0xccc], R9 ;  /* 0x000ccc0901007387 */ /* 0x0043ee0000100800 */
[----:B------:R-:W-:Y:S05]  /*29780*/  @P1 BRA `(.L_x_10) ;  /* 0xfffffec400c81947 */ /* 0x000fea000383ffff */
.L_x_7:
[----:B01----:R-:W0:Y:S01]  /*29790*/  LDC R9, c[0x0][0x3a0] ;  /* 0x0000e800ff097b82 */ /* 0x003e220000000800 */
[----:B------:R-:W1:Y:S01]  /*297a0*/  LDCU UR30, c[0x0][0x3b8] ;  /* 0x00007700ff1e77ac */ /* 0x000e620008000800 */
[----:B------:R-:W2:Y:S06]  /*297b0*/  LDCU UR6, c[0x0][0x39c] ;  /* 0x00007380ff0677ac */ /* 0x000eac0008000800 */
[----:B-----5:R-:W3:Y:S01]  /*297c0*/  LDC R6, c[0x0][0x3b4] ;  /* 0x0000ed00ff067b82 */ /* 0x020ee20000000800 */
[----:B0-----:R-:W-:-:S05]  /*297d0*/  VIADD R9, R9, 0x3f ;  /* 0x0000003f09097836 */ /* 0x001fca0000000000 */
[----:B------:R-:W-:-:S13]  /*297e0*/  ISETP.GE.AND P0, PT, R9, 0x40, PT ;  /* 0x000000400900780c */ /* 0x000fda0003f06270 */
[----:B-123--:R-:W-:Y:S05]  /*297f0*/  @!P0 BRA `(.L_x_11) ;  /* 0x0000000000108947 */ /* 0x00efea0003800000 */
[----:B------:R-:W-:-:S06]  /*29800*/  USHF.L.U32 UR4, UR4, 0x1f, URZ ;  /* 0x0000001f04047899 */ /* 0x000fcc00080006ff */
[----:B------:R-:W-:-:S04]  /*29810*/  IMAD.U32 R0, RZ, RZ, UR4 ;  /* 0x00000004ff007e24 */ /* 0x000fc8000f8e00ff */
[----:B------:R-:W0:Y:S02]  /*29820*/  SYNCS.PHASECHK.TRANS64.TRYWAIT P0, [UR11], R0 ;  /* 0x00000000ff0075a7 */ /* 0x000e24000800110b */
[----:B0-----:R-:W-:Y:S05]  /*29830*/  @!P0 BRA `(.L_x_12) ;  /* 0x0000013c00f48947 */ /* 0x001fea0003800000 */
.L_x_11:
[----:B------:R-:W2:Y:S01]  /*29840*/  LDL R3, [R1+0x704] ;  /* 0x0007040001037983 */ /* 0x000ea20000100800 */
[----:B------:R-:W0:Y:S03]  /*29850*/  LDCU.128 UR16, c[0x0][0x390] ;  /* 0x00007200ff1077ac */ /* 0x000e260008000c00 */
[----:B------:R-:W3:Y:S01]  /*29860*/  LDL R7, [R1+0x700] ;  /* 0x0007000001077983 */ /* 0x000ee20000100800 */
[----:B------:R-:W1:Y:S01]  /*29870*/  LDCU UR7, c[0x0][0x39c] ;  /* 0x00007380ff0777ac */ /* 0x000e620008000800 */
[----:B------:R-:W-:Y:S06]  /*29880*/  BAR.SYNC.DEFER_BLOCKING 0x0 ;  /* 0x0000000000007b1d */ /* 0x000fec0000010000 */
[----:B------:R-:W4:Y:S01]  /*29890*/  LDCU UR11, c[0x0][0x39c] ;  /* 0x00007380ff0b77ac */ /* 0x000f220008000800 */
[----:B------:R-:W5:Y:S01]  /*298a0*/  LDCU.64 UR32, c[0x0][0x398] ;  /* 0x00007300ff2077ac */ /* 0x000f620008000a00 */
[----:B------:R-:W0:Y:S01]  /*298b0*/  LDCU.64 UR4, c[0x0][0x398] ;  /* 0x00007300ff0477ac */ /* 0x000e220008000a00 */
[----:B------:R-:W0:Y:S01]  /*298c0*/  LDCU.64 UR12, c[0x0][0x398] ;  /* 0x00007300ff0c77ac */ /* 0x000e220008000a00 */
[----:B------:R-:W0:Y:S01]  /*298d0*/  LDCU UR14, c[0x0][0x39c] ;  /* 0x00007380ff0e77ac */ /* 0x000e220008000800 */
[----:B------:R-:W0:Y:S02]  /*298e0*/  @!P2 SYNCS.CCTL.IV [UR9+0x14000] ;  /* 0x01400000ff00a9b1 */ /* 0x000e240008000009 */
[----:B0-----:R-:W-:Y:S06]  /*298f0*/  BAR.SYNC.DEFER_BLOCKING 0x0 ;  /* 0x0000000000007b1d */ /* 0x001fec0000010000 */
[----:B------:R-:W0:Y:S01]  /*29900*/  LDCU.64 UR20, c[0x0][0x398] ;  /* 0x00007300ff1477ac */ /* 0x000e220008000a00 */
[----:B------:R-:W0:Y:S01]  /*29910*/  LDTM.x64 R8, tmem[UR10] ;  /* 0x0000000a000879ee */ /* 0x000e220008340000 */
[----:B------:R-:W0:Y:S01]  /*29920*/  LDCU.64 UR22, c[0x0][0x398] ;  /* 0x00007300ff1677ac */ /* 0x000e220008000a00 */
[----:B------:R-:W0:Y:S01]  /*29930*/  LDCU.64 UR26, c[0x0][0x398] ;  /* 0x00007300ff1a77ac */ /* 0x000e220008000a00 */
[----:B------:R-:W0:Y:S01]  /*29940*/  LDCU.64 UR28, c[0x0][0x398] ;  /* 0x00007300ff1c77ac */ /* 0x000e220008000a00 */
[----:B------:R-:W1:Y:S01]  /*29950*/  @!P2 SYNCS.CCTL.IV [UR9+0x14008] ;  /* 0x01400800ff00a9b1 */ /* 0x000e620008000009 */
[----:B------:R-:W0:Y:S02]  /*29960*/  LDCU UR9, c[0x0][0x398] ;  /* 0x00007300ff0977ac */ /* 0x000e240008000800 */
[----:B0-----:R-:W-:Y:S01]  /*29970*/  STL.64 [R1+0x608], R10 ;  /* 0x0006080a01007387 */ /* 0x001fe20000100a00 */
[----:B------:R-:W-:-:S02]  /*29980*/  IMAD.MOV.U32 R5, RZ, RZ, R8 ;  /* 0x000000ffff057224 */ /* 0x000fc400078e0008 */
[----:B------:R-:W-:Y:S01]  /*29990*/  IMAD.MOV.U32 R4, RZ, RZ, R9 ;  /* 0x000000ffff047224 */ /* 0x000fe200078e0009 */
[----:B------:R-:W-:Y:S04]  /*299a0*/  STL.64 [R1+0x610], R12 ;  /* 0x0006100c01007387 */ /* 0x000fe80000100a00 */
        /* <DEDUP_REMOVED lines=28> */
[----:B------:R0:W-:Y:S01]  /*29b70*/  STL.64 [R1+0x6f8], R70 ;  /* 0x0006f84601007387 */ /* 0x0001e20000100a00 */
[C---:B--2---:R-:W-:Y:S01]  /*29b80*/  IMAD R72, R3.reuse, R6, RZ ;  /* 0x0000000603487224 */ /* 0x044fe200078e02ff */
[----:B------:R-:W-:Y:S01]  /*29b90*/  ISETP.GE.AND P0, PT, R3, UR18, PT ;  /* 0x0000001203007c0c */ /* 0x000fe2000bf06270 */
[----:B---3--:R-:W-:-:S03]  /*29ba0*/  VIADD R0, R7, 0x1 ;  /* 0x0000000107007836 */ /* 0x008fc60000000000 */
[C---:B-----5:R-:W-:Y:S01]  /*29bb0*/  ISETP.LT.AND P0, PT, R7.reuse, UR33, !P0 ;  /* 0x0000002107007c0c */ /* 0x060fe2000c701270 */
[----:B0-----:R-:W-:Y:S02]  /*29bc0*/  IMAD R71, R6, 0x80, R72 ;  /* 0x0000008006477824 */ /* 0x001fe400078e0248 */
[C---:B------:R-:W-:Y:S01]  /*29bd0*/  VIADD R2, R7.reuse, 0x2 ;  /* 0x0000000207027836 */ /* 0x040fe20000000000 */
[----:B------:R-:W-:Y:S01]  /*29be0*/  ISETP.GE.AND P6, PT, R0, UR6, PT ;  /* 0x0000000600007c0c */ /* 0x000fe2000bfc6270 */
[----:B------:R-:W-:Y:S02]  /*29bf0*/  IMAD R3, R6, 0x80, R71 ;  /* 0x0000008006037824 */ /* 0x000fe400078e0247 */
[----:B------:R-:W-:Y:S01]  /*29c00*/  VIADD R0, R7, 0x3 ;  /* 0x0000000307007836 */ /* 0x000fe20000000000 */
[----:B-1----:R-:W-:Y:S01]  /*29c10*/  ISETP.GE.AND P3, PT, R2, UR7, PT ;  /* 0x0000000702007c0c */ /* 0x002fe2000bf66270 */
[----:B------:R-:W-:Y:S01]  /*29c20*/  IMAD R69, R6, 0x80, R3 ;  /* 0x0000008006457824 */ /* 0x000fe200078e0203 */
[----:B------:R-:W-:Y:S01]  /*29c30*/  IADD3 R2, P5, PT, R71, UR16, RZ ;  /* 0x0000001047027c10 */ /* 0x000fe2000ffbe0ff */
[----:B------:R-:W0:Y:S01]  /*29c40*/  LDCU.64 UR6, c[0x0][0x398] ;  /* 0x00007300ff0677ac */ /* 0x000e220008000a00 */
[----:B----4-:R-:W-:Y:S01]  /*29c50*/  ISETP.GE.AND P1, PT, R0, UR11, PT ;  /* 0x0000000b00007c0c */ /* 0x010fe2000bf26270 */
[----:B------:R-:W-:Y:S01]  /*29c60*/  IMAD R73, R7, UR30, RZ ;  /* 0x0000001e07497c24 */ /* 0x000fe2000f8e02ff */
[----:B------:R-:W-:-:S02]  /*29c70*/  F2FP.SATFINITE.E4M3.F32.PACK_AB_MERGE_C R0, R4, R5, RZ ;  /* 0x000000050400723e */ /* 0x000fc400048070ff */
[----:B------:R-:W-:Y:S02]  /*29c80*/  LEA.HI.X.SX32 R71, R71, UR17, 0x1, P5 ;  /* 0x0000001147477c11 */ /* 0x000fe4000a8f0eff */
[----:B------:R-:W-:Y:S01]  /*29c90*/  IADD3 R70, P2, PT, R69, UR16, RZ ;  /* 0x0000001045467c10 */ /* 0x000fe2000ff5e0ff */
[----:B------:R1:W-:Y:S01]  /*29ca0*/  STL [R1+0x758], R0 ;  /* 0x0007580001007387 */ /* 0x0003e20000100800 */
[----:B------:R-:W-:Y:S02]  /*29cb0*/  IADD3 R68, P5, PT, R3, UR16, RZ ;  /* 0x0000001003447c10 */ /* 0x000fe4000ffbe0ff */
[----:B------:R-:W-:Y:S01]  /*29cc0*/  SHF.R.S32.HI R4, RZ, 0x1f, R73 ;  /* 0x0000001fff047819 */ /* 0x000fe20000011449 */
[----:B------:R-:W-:Y:S04]  /*29cd0*/  STL.64 [R1+0xdd8], R70 ;  /* 0x000dd84601007387 */ /* 0x000fe80000100a00 */
[----:B------:R2:W-:Y:S01]  /*29ce0*/  STL.64 [R1+0xdd0], R68 ;  /* 0x000dd04401007387 */ /* 0x0005e20000100a00 */
[----:B-1----:R-:W-:-:S02]  /*29cf0*/  IADD3 R0, P4, PT, R72, UR16, RZ ;  /* 0x0000001048007c10 */ /* 0x002fc4000ff9e0ff */
[----:B------:R-:W-:Y:S02]  /*29d00*/  LEA.HI.X.SX32 R3, R3, UR17, 0x1, P5 ;  /* 0x0000001103037c11 */ /* 0x000fe4000a8f0eff */
[----:B------:R-:W-:Y:S01]  /*29d10*/  LEA.HI.X.SX32 R72, R72, UR17, 0x1, P4 ;  /* 0x0000001148487c11 */ /* 0x000fe2000a0f0eff */
[----:B--2---:R-:W1:Y:S02]  /*29d20*/  LDTM.x64 R8, tmem[UR10+0x40] ;  /* 0x0000400a000879ee */ /* 0x004e640008340000 */
[----:B-1----:R-:W-:Y:S04]  /*29d30*/  STL.64 [R1+0x500], R8 ;  /* 0x0005000801007387 */ /* 0x002fe80000100a00 */
        /* <DEDUP_REMOVED lines=30> */
[----:B------:R1:W-:Y:S02]  /*29f20*/  STL.64 [R1+0x5f8], R70 ;  /* 0x0005f84601007387 */ /* 0x0003e40000100a00 */
[----:B-1----:R-:W1:Y:S02]  /*29f30*/  LDTM.x64 R8, tmem[UR10+0x80] ;  /* 0x0000800a000879ee */ /* 0x002e640008340000 */
[----:B-1----:R-:W-:Y:S01]  /*29f40*/  STL.64 [R1+0x408], R10 ;  /* 0x0004080a01007387 */ /* 0x002fe20000100a00 */
        /* <DEDUP_REMOVED lines=98> */
[----:B------:R1:W-:Y:S04]  /*2a570*/  STL.64 [R1+0x2f8], R70 ;  /* 0x0002f84601007387 */ /* 0x0003e80000100a00 */
[----:B------:R-:W2:Y:S04]  /*2a580*/  LDL R6, [R1+0x710] ;  /* 0x0007100001067983 */ /* 0x000ea80000100800 */
[----:B------:R-:W0:Y:S01]  /*2a590*/  LDL R5, [R1+0x70c] ;  /* 0x00070c0001057983 */ /* 0x000e220000100800 */
[----:B-1----:R-:W1:Y:S03]  /*2a5a0*/  LDTM.x64 R8, tmem[UR10+0x140] ;  /* 0x0001400a000879ee */ /* 0x002e660008340000 */
        /* <DEDUP_REMOVED lines=64> */
[----:B-1----:R-:W3:Y:S04]  /*2a9b0*/  LDL.LU.64 R70, [R1+0xdd8] ;  /* 0x000dd80001467983 */ /* 0x002ee80000300a00 */
[----:B------:R-:W4:Y:S01]  /*2a9c0*/  LDL.LU.64 R68, [R1+0xdd0] ;  /* 0x000dd00001447983 */ /* 0x000f220000300a00 */
[----:B------:R-:W-:-:S02]  /*2a9d0*/  IADD3 R80, P4, PT, R73, R0, RZ ;  /* 0x0000000049507210 */ /* 0x000fc40007f9e0ff */
[----:B------:R-:W-:-:S03]  /*2a9e0*/  IADD3 R78, P5, PT, R73, R2, RZ ;  /* 0x00000002494e7210 */ /* 0x000fc60007fbe0ff */
[C---:B------:R-:W-:Y:S02]  /*2a9f0*/  IMAD.X R81, R4.reuse, 0x1, R72, P4 ;  /* 0x0000000104517824 */ /* 0x040fe400020e0648 */
[----:B------:R-:W-:Y:S02]  /*2aa00*/  IMAD.MOV.U32 R84, RZ, RZ, R8 ;  /* 0x000000ffff547224 */ /* 0x000fe400078e0008 */
[----:B------:R-:W-:Y:S02]  /*2aa10*/  IMAD.MOV.U32 R83, RZ, RZ, R9 ;  /* 0x000000ffff537224 */ /* 0x000fe400078e0009 */
[----:B------:R-:W-:Y:S02]  /*2aa20*/  VIADD R82, R7, 0x4 ;  /* 0x0000000407527836 */ /* 0x000fe40000000000 */
[----:B---3--:R-:W-:Y:S01]  /*2aa30*/  IMAD.X R79, R4, 0x1, R71, P5 ;  /* 0x00000001044f7824 */ /* 0x008fe200028e0647 */
[----:B------:R-:W-:Y:S02]  /*2aa40*/  IADD3 R74, P5, PT, R73, R70, RZ ;  /* 0x00000046494a7210 */ /* 0x000fe40007fbe0ff */
[----:B----4-:R-:W-:Y:S01]  /*2aa50*/  LEA.HI.X.SX32 R69, R69, UR17, 0x1, P2 ;  /* 0x0000001145457c11 */ /* 0x010fe200090f0eff */
[----:B------:R-:W1:Y:S01]  /*2aa60*/  LDCU.64 UR16, c[0x0][0x398] ;  /* 0x00007300ff1077ac */ /* 0x000e620008000a00 */
[----:B------:R-:W-:-:S02]  /*2aa70*/  IADD3 R76, P4, PT, R73, R68, RZ ;  /* 0x00000044494c7210 */ /* 0x000fc40007f9e0ff */
[----:B------:R-:W-:Y:S01]  /*2aa80*/  ISETP.GE.AND P2, PT, R7, UR19, PT ;  /* 0x0000001307007c0c */ /* 0x000fe2000bf46270 */
[C---:B------:R-:W-:Y:S01]  /*2aa90*/  IMAD.X R75, R4.reuse, 0x1, R69, P5 ;  /* 0x00000001044b7824 */ /* 0x040fe200028e0645 */
[----:B------:R-:W3:Y:S01]  /*2aaa0*/  LDCU.64 UR18, c[0x0][0x398] ;  /* 0x00007300ff1277ac */ /* 0x000ee20008000a00 */
[----:B------:R-:W-:Y:S01]  /*2aab0*/  IMAD.X R77, R4, 0x1, R3, P4 ;  /* 0x00000001044d7824 */ /* 0x000fe200020e0603 */
[----:B--2---:R-:W-:Y:S02]  /*2aac0*/  ISETP.LT.AND P4, PT, R6, UR4, !P2 ;  /* 0x0000000406007c0c */ /* 0x004fe4000d781270 */
[----:B0-----:R-:W-:Y:S01]  /*2aad0*/  ISETP.LT.AND P5, PT, R5, UR6, !P2 ;  /* 0x0000000605007c0c */ /* 0x001fe2000d7a1270 */
[----:B------:R-:W0:Y:S01]  /*2aae0*/  LDCU UR4, c[0x0][0x39c] ;  /* 0x00007380ff0477ac */ /* 0x000e220008000800 */
[----:B------:R-:W2:Y:S01]  /*2aaf0*/  LDTM.x64 R4, tmem[UR10+0x1c0] ;  /* 0x0001c00a000479ee */ /* 0x000ea20008340000 */
[----:B------:R-:W-:Y:S01]  /*2ab00*/  NOP ;  /* 0x0000000000007918 */ /* 0x000fe20000000000 */
[----:B------:R-:W4:Y:S01]  /*2ab10*/  LDCU.64 UR10, c[0x0][0x398] ;  /* 0x00007300ff0a77ac */ /* 0x000f220008000a00 */
[----:B------:R-:W5:Y:S01]  /*2ab20*/  LDCU UR6, c[0x0][0x39c] ;  /* 0x00007380ff0677ac */ /* 0x000f620008000800 */
[----:B--2---:R2:W-:Y:S04]  /*2ab30*/  STL [R1+0xdc8], R25 ;  /* 0x000dc81901007387 */ /* 0x0045e80000100800 */
[----:B--2---:R-:W2:Y:S04]  /*2ab40*/  LDL.LU R25, [R1+0x758] ;  /* 0x0007580001197983 */ /* 0x004ea80000300800 */
[----:B------:R-:W-:Y:S04]  /*2ab50*/  STL [R1+0xdc4], R26 ;  /* 0x000dc41a01007387 */ /* 0x000fe80000100800 */
[----:B------:R-:W-:Y:S04]  /*2ab60*/  STL [R1+0xdc0], R27 ;  /* 0x000dc01b01007387 */ /* 0x000fe80000100800 */
[----:B------:R-:W-:Y:S04]  /*2ab70*/  STL.64 [R1+0xdb0], R28 ;  /* 0x000db01c01007387 */ /* 0x000fe80000100a00 */
[----:B------:R-:W-:Y:S04]  /*2ab80*/  STL.64 [R1+0xda0], R30 ;  /* 0x000da01e01007387 */ /* 0x000fe80000100a00 */
[----:B------:R-:W-:Y:S04]  /*2ab90*/  STL.64 [R1+0xd90], R32 ;  /* 0x000d902001007387 */ /* 0x000fe80000100a00 */
[----:B------:R-:W-:Y:S04]  /*2aba0*/  STL.64 [R1+0xd78], R34 ;  /* 0x000d782201007387 */ /* 0x000fe80000100a00 */
[----:B------:R0:W-:Y:S04]  /*2abb0*/  STL.64 [R1+0xd68], R36 ;  /* 0x000d682401007387 */ /* 0x0001e80000100a00 */
[----:B0-----:R-:W3:Y:S04]  /*2abc0*/  LDL R37, [R1+0x708] ;  /* 0x0007080001257983 */ /* 0x001ee80000100800 */
        /* <DEDUP_REMOVED lines=14> */
[----:B------:R0:W-:Y:S04]  /*2acb0*/  STL [R1+0xcdc], R66 ;  /* 0x000cdc4201007387 */ /* 0x0001e80000100800 */
[----:B0-----:R-:W4:Y:S04]  /*2acc0*/  LDL.LU R66, [R1+0x700] ;  /* 0x0007000001427983 */ /* 0x001f280000300800 */
[----:B------:R0:W-:Y:S04]  /*2acd0*/  STL [R1+0xcd8], R67 ;  /* 0x000cd84301007387 */ /* 0x0001e80000100800 */
[----:B0-----:R-:W4:Y:S04]  /*2ace0*/  LDL.LU R67, [R1+0x704] ;  /* 0x0007040001437983 */ /* 0x001f280000300800 */
[----:B------:R-:W4:Y:S01]  /*2acf0*/  LDL R34, [R1+0x710] ;  /* 0x0007100001227983 */ /* 0x000f220000100800 */
[----:B------:R-:W-:-:S02]  /*2ad00*/  F2FP.SATFINITE.E4M3.F32.PACK_AB_MERGE_C R27, R87, R88, RZ ;  /* 0x00000058571b723e */ /* 0x000fc400048070ff */
[----:B------:R-:W-:Y:S01]  /*2ad10*/  F2FP.SATFINITE.E4M3.F32.PACK_AB_MERGE_C R41, R85, R86, RZ ;  /* 0x000000565529723e */ /* 0x000fe200048070ff */
[----:B------:R-:W4:Y:S01]  /*2ad20*/  LDL R35, [R1+0x70c] ;  /* 0x00070c0001237983 */ /* 0x000f220000100800 */
[----:B------:R-:W-:-:S03]  /*2ad30*/  F2FP.SATFINITE.E4M3.F32.PACK_AB_MERGE_C R36, R83, R84, RZ ;  /* 0x000000545324723e */ /* 0x000fc600048070ff */
[----:B------:R-:W4:Y:S04]  /*2ad40*/  LDL.LU R64, [R1+0x608] ;  /* 0x0006080001407983 */ /* 0x000f280000300800 */
[----:B------:R-:W5:Y:S04]  /*2ad50*/  LDL.LU R65, [R1+0x60c] ;  /* 0x00060c0001417983 */ /* 0x000f680000300800 */
[----:B------:R-:W5:Y:S04]  /*2ad60*/  LDL.LU R62, [R1+0x408] ;  /* 0x00040800013e7983 */ /* 0x000f680000300800 */
[----:B------:R-:W5:Y:S04]  /*2ad70*/  LDL.LU R63, [R1+0x40c] ;  /* 0x00040c00013f7983 */ /* 0x000f680000300800 */
[----:B------:R-:W5:Y:S04]  /*2ad80*/  LDL.LU R60, [R1+0x208] ;  /* 0x00020800013c7983 */ /* 0x000f680000300800 */
[----:B------:R-:W5:Y:S04]  /*2ad90*/  LDL.LU R61, [R1+0x20c] ;  /* 0x00020c00013d7983 */ /* 0x000f680000300800 */
[----:B------:R-:W5:Y:S04]  /*2ada0*/  LDL.LU R54, [R1+0x8] ;  /* 0x0000080001367983 */ /* 0x000f680000300800 */
[----:B------:R-:W5:Y:S04]  /*2adb0*/  LDL.LU R55, [R1+0xc] ;  /* 0x00000c0001377983 */ /* 0x000f680000300800 */
[----:B--2---:R0:W-:Y:S04]  /*2adc0*/  @P0 STG.E.U8 desc[UR24][R80.64], R25 ;  /* 0x0000001950000986 */ /* 0x0041e8000c101118 */
[----:B------:R2:W-:Y:S04]  /*2add0*/  @P4 STG.E.U8 desc[UR24][R78.64], R27 ;  /* 0x0000001b4e004986 */ /* 0x0005e8000c101118 */
[----:B------:R-:W-:Y:S01]  /*2ade0*/  @P5 STG.E.U8 desc[UR24][R76.64], R41 ;  /* 0x000000294c005986 */ /* 0x000fe2000c101118 */
[----:B0-----:R-:W-:-:S05]  /*2adf0*/  VIADD R80, R73, UR30 ;  /* 0x0000001e49507c36 */ /* 0x001fca0008000000 */
[----:B------:R-:W-:Y:S02]  /*2ae00*/  SHF.R.S32.HI R81, RZ, 0x1f, R80 ;  /* 0x0000001fff517819 */ /* 0x000fe40000011450 */
[----:B------:R-:W-:Y:S02]  /*2ae10*/  IADD3 R84, P4, PT, R80, R2, RZ ;  /* 0x0000000250547210 */ /* 0x000fe40007f9e0ff */
[----:B---3--:R-:W-:-:S03]  /*2ae20*/  ISETP.LT.AND P0, PT, R37, UR12, !P2 ;  /* 0x0000000c25007c0c */ /* 0x008fc6000d701270 */
[----:B------:R-:W-:Y:S01]  /*2ae30*/  IMAD.X R85, R81, 0x1, R71, P4 ;  /* 0x0000000151557824 */ /* 0x000fe200020e0647 */
[----:B--2---:R-:W-:Y:S01]  /*2ae40*/  PRMT R27, R27, 0x9910, RZ ;  /* 0x000099101b1b7816 */ /* 0x004fe200000000ff */
[----:B------:R-:W0:Y:S08]  /*2ae50*/  LDCU UR12, c[0x0][0x398] ;  /* 0x00007300ff0c77ac */ /* 0x000e300008000800 */
[----:B------:R2:W-:Y:S01]  /*2ae60*/  @P0 STG.E.U8 desc[UR24][R74.64], R36 ;  /* 0x000000244a000986 */ /* 0x0005e2000c101118 */
[----:B------:R-:W-:-:S05]  /*2ae70*/  IADD3 R86, P0, PT, R80, R0, RZ ;  /* 0x0000000050567210 */ /* 0x000fca0007f1e0ff */
[----:B------:R-:W-:Y:S02]  /*2ae80*/  IMAD.X R87, R81, 0x1, R72, P0 ;  /* 0x0000000151577824 */ /* 0x000fe400000e0648 */
[----:B--2---:R-:W-:-:S05]  /*2ae90*/  VIADD R75, R80, UR30 ;  /* 0x0000001e504b7c36 */ /* 0x004fca0008000000 */
[----:B------:R-:W-:Y:S02]  /*2aea0*/  SHF.R.S32.HI R29, RZ, 0x1f, R75 ;  /* 0x0000001fff1d7819 */ /* 0x000fe4000001144b */
[C---:B------:R-:W-:Y:S02]  /*2aeb0*/  IADD3 R78, P0, PT, R75.reuse, R0, RZ ;  /* 0x000000004b4e7210 */ /* 0x040fe40007f1e0ff */
[----:B------:R-:W-:Y:S01]  /*2aec0*/  ISETP.GE.AND P2, PT, R82, UR14, PT ;  /* 0x0000000e52007c0c */ /* 0x000fe2000bf46270 */
[C---:B------:R-:W-:Y:S01]  /*2aed0*/  VIADD R74, R75.reuse, UR30 ;  /* 0x0000001e4b4a7c36 */ /* 0x040fe20008000000 */
[----:B------:R-:W-:Y:S01]  /*2aee0*/  IADD3 R76, P4, PT, R75, R2, RZ ;  /* 0x000000024b4c7210 */ /* 0x000fe20007f9e0ff */
[C---:B------:R-:W-:Y:S01]  /*2aef0*/  IMAD.X R79, R29.reuse, 0x1, R72, P0 ;  /* 0x000000011d4f7824 */ /* 0x040fe200000e0648 */
[-C--:B------:R-:W-:Y:S01]  /*2af00*/  IADD3 R82, P0, PT, R80, R68.reuse, RZ ;  /* 0x0000004450527210 */ /* 0x080fe20007f1e0ff */
[----:B------:R-:W2:Y:S01]  /*2af10*/  LDCU.64 UR14, c[0x0][0x398] ;  /* 0x00007300ff0e77ac */ /* 0x000ea20008000a00 */
[----:B------:R-:W-:Y:S01]  /*2af20*/  SHF.R.S32.HI R28, RZ, 0x1f, R74 ;  /* 0x0000001fff1c7819 */ /* 0x000fe2000001144a */
[----:B------:R-:W-:Y:S01]  /*2af30*/  IMAD.X R77, R29, 0x1, R71, P4 ;  /* 0x000000011d4d7824 */ /* 0x000fe200020e0647 */
[----:B------:R-:W-:Y:S01]  /*2af40*/  IADD3 R52, P4, PT, R75, R68, RZ ;  /* 0x000000444b347210 */ /* 0x000fe20007f9e0ff */
[----:B------:R-:W-:Y:S01]  /*2af50*/  IMAD.X R83, R81, 0x1, R3, P0 ;  /* 0x0000000151537824 */ /* 0x000fe200000e0603 */
[----:B------:R-:W-:-:S03]  /*2af60*/  IADD3 R92, P0, PT, R74, R0, RZ ;  /* 0x000000004a5c7210 */ /* 0x000fc60007f1e0ff */
[----:B------:R-:W-:Y:S01]  /*2af70*/  IMAD.X R53, R29, 0x1, R3, P4 ;  /* 0x000000011d357824 */ /* 0x000fe200020e0603 */
[----:B------:R-:W-:Y:S01]  /*2af80*/  IADD3 R90, P4, PT, R74, R2, RZ ;  /* 0x000000024a5a7210 */ /* 0x000fe20007f9e0ff */
[----:B------:R-:W-:Y:S01]  /*2af90*/  IMAD.X R93, R28, 0x1, R72, P0 ;  /* 0x000000011c5d7824 */ /* 0x000fe200000e0648 */
[-C--:B------:R-:W-:Y:S01]  /*2afa0*/  IADD3 R80, P0, PT, R80, R70.reuse, RZ ;  /* 0x0000004650507210 */ /* 0x080fe20007f1e0ff */
[----:B------:R-:W-:Y:S02]  /*2afb0*/  VIADD R73, R74, UR30 ;  /* 0x0000001e4a497c36 */ /* 0x000fe40008000000 */
[----:B------:R-:W-:Y:S01]  /*2afc0*/  IMAD.X R91, R28, 0x1, R71, P4 ;  /* 0x000000011c5b7824 */ /* 0x000fe200020e0647 */
[-C--:B------:R-:W-:Y:S01]  /*2afd0*/  IADD3 R46, P4, PT, R75, R70.reuse, RZ ;  /* 0x000000464b2e7210 */ /* 0x080fe20007f9e0ff */
[--C-:B------:R-:W-:Y:S01]  /*2afe0*/  IMAD.X R81, R81, 0x1, R69.reuse, P0 ;  /* 0x0000000151517824 */ /* 0x100fe200000e0645 */
[C---:B------:R-:W-:Y:S02]  /*2aff0*/  IADD3 R58, P0, PT, R74.reuse, R70, RZ ;  /* 0x000000464a3a7210 */ /* 0x040fe40007f1e0ff */
[----:B------:R-:W-:Y:S01]  /*2b000*/  IADD3 R88, P5, PT, R74, R68, RZ ;  /* 0x000000444a587210 */ /* 0x000fe20007fbe0ff */
[----:B------:R-:W-:Y:S01]  /*2b010*/  IMAD.X R47, R29, 0x1, R69, P4 ;  /* 0x000000011d2f7824 */ /* 0x000fe200020e0645 */
[----:B------:R-:W-:Y:S01]  /*2b020*/  SHF.R.S32.HI R26, RZ, 0x1f, R73 ;  /* 0x0000001fff1a7819 */ /* 0x000fe20000011449 */
[----:B------:R-:W-:Y:S01]  /*2b030*/  IMAD.X R59, R28, 0x1, R69, P0 ;  /* 0x000000011c3b7824 */ /* 0x000fe200000e0645 */
[----:B------:R-:W-:-:S02]  /*2b040*/  IADD3 R56, P4, PT, R73, R0, RZ ;  /* 0x0000000049387210 */ /* 0x000fc40007f9e0ff */
[C---:B------:R-:W-:Y:S01]  /*2b050*/  IADD3 R50, P0, PT, R73.reuse, R2, RZ ;  /* 0x0000000249327210 */ /* 0x040fe20007f1e0ff */
[----:B------:R-:W-:Y:S02]  /*2b060*/  IMAD.X R89, R28, 0x1, R3, P5 ;  /* 0x000000011c597824 */ /* 0x000fe400028e0603 */
[C---:B------:R-:W-:Y:S01]  /*2b070*/  IMAD.X R57, R26.reuse, 0x1, R72, P4 ;  /* 0x000000011a397824 */ /* 0x040fe200020e0648 */
[C---:B------:R-:W-:Y:S01]  /*2b080*/  IADD3 R30, P4, PT, R73.reuse, R68, RZ ;  /* 0x00000044491e7210 */ /* 0x040fe20007f9e0ff */
[C---:B------:R-:W-:Y:S01]  /*2b090*/  IMAD.X R51, R26.reuse, 0x1, R71, P0 ;  /* 0x000000011a337824 */ /* 0x040fe200000e0647 */
[C---:B------:R-:W-:Y:S01]  /*2b0a0*/  IADD3 R28, P0, PT, R73.reuse, R70, RZ ;  /* 0x00000046491c7210 */ /* 0x040fe20007f1e0ff */
[----:B------:R-:W-:Y:S02]  /*2b0b0*/  VIADD R74, R73, UR30 ;  /* 0x0000001e494a7c36 */ /* 0x000fe40008000000 */
[C---:B------:R-:W-:Y:S02]  /*2b0c0*/  IMAD.X R31, R26.reuse, 0x1, R3, P4 ;  /* 0x000000011a1f7824 */ /* 0x040fe400020e0603 */
[----:B------:R-:W-:Y:S01]  /*2b0d0*/  IMAD.X R29, R26, 0x1, R69, P0 ;  /* 0x000000011a1d7824 */ /* 0x000fe200000e0645 */
[----:B------:R-:W-:-:S02]  /*2b0e0*/  SHF.R.S32.HI R75, RZ, 0x1f, R74 ;  /* 0x0000001fff4b7819 */ /* 0x000fc4000001144a */
[C---:B------:R-:W-:Y:S02]  /*2b0f0*/  IADD3 R48, P4, PT, R74.reuse, R0, RZ ;  /* 0x000000004a307210 */ /* 0x040fe40007f9e0ff */
[----:B------:R-:W-:-:S03]  /*2b100*/  IADD3 R44, P0, PT, R74, R2, RZ ;  /* 0x000000024a2c7210 */ /* 0x000fc60007f1e0ff */
[C---:B------:R-:W-:Y:S01]  /*2b110*/  IMAD.X R49, R75.reuse, 0x1, R72, P4 ;  /* 0x000000014b317824 */ /* 0x040fe200020e0648 */
[C---:B------:R-:W-:Y:S01]  /*2b120*/  IADD3 R42, P4, PT, R74.reuse, R68, RZ ;  /* 0x000000444a2a7210 */ /* 0x040fe20007f9e0ff */
[C---:B------:R-:W-:Y:S01]  /*2b130*/  IMAD.X R45, R75.reuse, 0x1, R71, P0 ;  /* 0x000000014b2d7824 */ /* 0x040fe200000e0647 */
[C---:B------:R-:W-:Y:S01]  /*2b140*/  IADD3 R38, P0, PT, R74.reuse, R70, RZ ;  /* 0x000000464a267210 */ /* 0x040fe20007f1e0ff */
[----:B------:R-:W-:Y:S02]  /*2b150*/  VIADD R73, R74, UR30 ;  /* 0x0000001e4a497c36 */ /* 0x000fe40008000000 */
[C---:B------:R-:W-:Y:S02]  /*2b160*/  IMAD.X R43, R75.reuse, 0x1, R3, P4 ;  /* 0x000000014b2b7824 */ /* 0x040fe400020e0603 */
[----:B------:R-:W-:Y:S01]  /*2b170*/  IMAD.X R39, R75, 0x1, R69, P0 ;  /* 0x000000014b277824 */ /* 0x000fe200000e0645 */
[----:B------:R-:W-:Y:S02]  /*2b180*/  PRMT R75, R25, 0x9910, RZ ;  /* 0x00009910194b7816 */ /* 0x000fe400000000ff */
[----:B------:R-:W-:-:S02]  /*2b190*/  SHF.R.S32.HI R40, RZ, 0x1f, R73 ;  /* 0x0000001fff287819 */ /* 0x000fc40000011449 */
[----:B----4-:R-:W-:Y:S02]  /*2b1a0*/  ISETP.LT.AND P4, PT, R67, UR10, !P6 ;  /* 0x0000000a43007c0c */ /* 0x010fe4000f781270 */
[C---:B------:R-:W-:Y:S01]  /*2b1b0*/  IADD3 R74, P0, PT, R73.reuse, R2, RZ ;  /* 0x00000002494a7210 */ /* 0x040fe20007f1e0ff */
[----:B------:R-:W-:Y:S01]  /*2b1c0*/  IMAD.MOV.U32 R26, RZ, RZ, R75 ;  /* 0x000000ffff1a7224 */ /* 0x000fe200078e004b */
[----:B------:R-:W-:Y:S01]  /*2b1d0*/  IADD3 R32, P5, PT, R73, R0, RZ ;  /* 0x0000000049207210 */ /* 0x000fe20007fbe0ff */
[----:B------:R-:W-:Y:S01]  /*2b1e0*/  VIADD R25, R66, 0x5 ;  /* 0x0000000542197836 */ /* 0x000fe20000000000 */
[----:B------:R-:W-:Y:S01]  /*2b1f0*/  PRMT R36, R36, 0x9910, RZ ;  /* 0x0000991024247816 */ /* 0x000fe200000000ff */
[----:B------:R-:W-:Y:S01]  /*2b200*/  IMAD.X R75, R40, 0x1, R71, P0 ;  /* 0x00000001284b7824 */ /* 0x000fe200000e0647 */
[----:B------:R-:W-:Y:S01]  /*2b210*/  ISETP.LT.AND P0, PT, R34, UR18, !P6 ;  /* 0x0000001222007c0c */ /* 0x000fe2000f701270 */
[----:B------:R-:W3:Y:S01]  /*2b220*/  LDCU UR10, c[0x0][0x398] ;  /* 0x00007300ff0a77ac */ /* 0x000ee20008000800 */
[----:B------:R-:W-:Y:S01]  /*2b230*/  SHF.R.S32.HI R26, RZ, 0x8, R26 ;  /* 0x00000008ff1a7819 */ /* 0x000fe2000001141a */
[----:B------:R-:W-:Y:S01]  /*2b240*/  IMAD.X R33, R40, 0x1, R72, P5 ;  /* 0x0000000128217824 */ /* 0x000fe200028e0648 */
[----:B------:R-:W-:Y:S01]  /*2b250*/  ISETP.GE.AND P5, PT, R25, UR4, PT ;  /* 0x0000000419007c0c */ /* 0x000fe2000bfa6270 */
[----:B------:R-:W4:Y:S01]  /*2b260*/  LDCU UR4, c[0x0][0x39c] ;  /* 0x00007380ff0477ac */ /* 0x000f220008000800 */
[----:B------:R-:W3:Y:S01]  /*2b270*/  LDL.LU R25, [R1+0xdc8] ;  /* 0x000dc80001197983 */ /* 0x000ee20000300800 */
[----:B------:R-:W0:Y:S03]  /*2b280*/  LDCU UR18, c[0x0][0x398] ;  /* 0x00007300ff1277ac */ /* 0x000e260008000800 */
[----:B------:R1:W-:Y:S02]  /*2b290*/  @P4 STG.E.U8 desc[UR24][R86.64], R26 ;  /* 0x0000001a56004986 */ /* 0x0003e4000c101118 */
[----:B-1----:R-:W-:-:S02]  /*2b2a0*/  SHF.R.S32.HI R86, RZ, 0x8, R27 ;  /* 0x00000008ff567819 */ /* 0x002fc4000001141b */
[----:B------:R-:W3:Y:S01]  /*2b2b0*/  LDL.LU R26, [R1+0xdc4] ;  /* 0x000dc400011a7983 */ /* 0x000ee20000300800 */
[----:B------:R-:W-:-:S03]  /*2b2c0*/  PRMT R87, R41, 0x9910, RZ ;  /* 0x0000991029577816 */ /* 0x000fc600000000ff */
[----:B------:R-:W3:Y:S04]  /*2b2d0*/  LDL.LU R27, [R1+0xdc0] ;  /* 0x000dc000011b7983 */ /* 0x000ee80000300800 */
[----:B------:R1:W-:Y:S04]  /*2b2e0*/  @P0 STG.E.U8 desc[UR24][R84.64], R86 ;  /* 0x0000005654000986 */ /* 0x0003e8000c101118 */
[----:B------:R-:W3:Y:S01]  /*2b2f0*/  LDL.LU R41, [R1+0x610] ;  /* 0x0006100001297983 */ /* 0x000ee20000300800 */
[----:B-1----:R-:W-:-:S03]  /*2b300*/  IMAD.MOV.U32 R84, RZ, RZ, R36 ;  /* 0x000000ffff547224 */ /* 0x002fc600078e0024 */
[----:B------:R-:W3:Y:S01]  /*2b310*/  LDL.LU R36, [R1+0x614] ;  /* 0x0006140001247983 */ /* 0x000ee20000300800 */
[----:B------:R-:W-:Y:S02]  /*2b320*/  ISETP.LT.AND P4, PT, R35, UR20, !P6 ;  /* 0x0000001423007c0c */ /* 0x000fe4000f781270 */
[----:B--2---:R-:W-:Y:S01]  /*2b330*/  ISETP.LT.AND P6, PT, R37, UR14, !P6 ;  /* 0x0000000e25007c0c */ /* 0x004fe2000f7c1270 */
[----:B------:R-:W1:Y:S01]  /*2b340*/  LDCU UR14, c[0x0][0x398] ;  /* 0x00007300ff0e77ac */ /* 0x000e620008000800 */
[----:B------:R-:W-:Y:S02]  /*2b350*/  SHF.R.S32.HI R85, RZ, 0x8, R87 ;  /* 0x00000008ff557819 */ /* 0x000fe40000011457 */
[----:B------:R-:W-:Y:S01]  /*2b360*/  ISETP.LT.AND P0, PT, R67, UR16, !P3 ;  /* 0x0000001043007c0c */ /* 0x000fe2000df01270 */
[----:B------:R-:W2:Y:S01]  /*2b370*/  LDCU UR16, c[0x0][0x398] ;  /* 0x00007300ff1077ac */ /* 0x000ea20008000800 */
[----:B------:R-:W-:-:S05]  /*2b380*/  SHF.R.S32.HI R84, RZ, 0x8, R84 ;  /* 0x00000008ff547819 */ /* 0x000fca0000011454 */
[----:B------:R0:W-:Y:S01]  /*2b390*/  @P4 STG.E.U8 desc[UR24][R82.64], R85 ;  /* 0x0000005552004986 */ /* 0x0001e2000c101118 */
[----:B------:R-:W-:-:S03]  /*2b3a0*/  ISETP.LT.AND P4, PT, R34, UR22, !P3 ;  /* 0x0000001622007c0c */ /* 0x000fc6000df81270 */
[----:B------:R-:W-:Y:S01]  /*2b3b0*/  @P6 STG.E.U8 desc[UR24][R80.64], R84 ;  /* 0x0000005450006986 */ /* 0x000fe2000c101118 */
[----:B------:R-:W-:Y:S02]  /*2b3c0*/  ISETP.LT.AND P6, PT, R35, UR26, !P3 ;  /* 0x0000001a23007c0c */ /* 0x000fe4000dfc1270 */
[----:B-----5:R-:W-:Y:S02]  /*2b3d0*/  F2FP.SATFINITE.E4M3.F32.PACK_AB_MERGE_C R86, R65, R64, RZ ;  /* 0x000000404156723e */ /* 0x020fe400048070ff */
[----:B------:R-:W-:-:S03]  /*2b3e0*/  ISETP.LT.AND P3, PT, R37, UR28, !P3 ;  /* 0x0000001c25007c0c */ /* 0x000fc6000df61270 */
[----:B------:R5:W-:Y:S01]  /*2b3f0*/  @P0 STG.E.U8 desc[UR24][R78.64], R86 ;  /* 0x000000564e000986 */ /* 0x000be2000c101118 */
[----:B0-----:R-:W-:-:S05]  /*2b400*/  F2FP.SATFINITE.E4M3.F32.PACK_AB_MERGE_C R82, R63, R62, RZ ;  /* 0x0000003e3f52723e */ /* 0x001fca00048070ff */
[----:B------:R-:W-:Y:S01]  /*2b410*/  @P4 STG.E.U8 desc[UR24][R76.64], R82 ;  /* 0x000000524c004986 */ /* 0x000fe2000c101118 */
[----:B-----5:R-:W-:Y:S02]  /*2b420*/  F2FP.SATFINITE.E4M3.F32.PACK_AB_MERGE_C R79, R61, R60, RZ ;  /* 0x0000003c3d4f723e */ /* 0x020fe400048070ff */
[----:B------:R-:W-:Y:S02]  /*2b430*/  F2FP.SATFINITE.E4M3.F32.PACK_AB_MERGE_C R78, R55, R54, RZ ;  /* 0x00000036374e723e */ /* 0x000fe400048070ff */
[----:B------:R-:W5:Y:S04]  /*2b440*/  LDL.LU R55, [R1+0x410] ;  /* 0x0004100001377983 */ /* 0x000f680000300800 */
[----:B------:R0:W-:Y:S04]  /*2b450*/  @P6 STG.E.U8 desc[UR24][R52.64], R79 ;  /* 0x0000004f34006986 */ /* 0x0001e8000c101118 */
[----:B------:R1:W-:Y:S04]  /*2b460*/  @P3 STG.E.U8 desc[UR24][R46.64], R78 ;  /* 0x0000004e2e003986 */ /* 0x0003e8000c101118 */
[----:B0-----:R-:W5:Y:S04]  /*2b470*/  LDL.LU R52, [R1+0x414] ;  /* 0x0004140001347983 */ /* 0x001f680000300800 */
[----:B------:R-:W2:Y:S04]  /*2b480*/  LDL.LU R53, [R1+0x210] ;  /* 0x0002100001357983 */ /* 0x000ea80000300800 */
[----:B-1----:R-:W2:Y:S01]  /*2b490*/  LDL.LU R46, [R1+0x214] ;  /* 0x00021400012e7983 */ /* 0x002ea20000300800 */
[----:B---3--:R-:W-:-:S03]  /*2b4a0*/  F2FP.SATFINITE.E4M3.F32.PACK_AB_MERGE_C R87, R36, R41, RZ ;  /* 0x000000292457723e */ /* 0x008fc600048070ff */
[----:B------:R-:W3:Y:S04]  /*2b4b0*/  LDL.LU R41, [R1+0x10] ;  /* 0x0000100001297983 */ /* 0x000ee80000300800 */
[----:B------:R-:W3:Y:S01]  /*2b4c0*/  LDL.LU R36, [R1+0x14] ;  /* 0x0000140001247983 */ /* 0x000ee20000300800 */
[----:B------:R-:W-:Y:S01]  /*2b4d0*/  VIADD R80, R66, 0x6 ;  /* 0x0000000642507836 */ /* 0x000fe20000000000 */
[----:B------:R-:W-:Y:S01]  /*2b4e0*/  PRMT R86, R86, 0x9910, RZ ;  /* 0x0000991056567816 */ /* 0x000fe200000000ff */
[----:B------:R-:W-:Y:S01]  /*2b4f0*/  VIADD R76, R66, 0x7 ;  /* 0x00000007424c7836 */ /* 0x000fe20000000000 */
[----:B------:R-:W-:Y:S01]  /*2b500*/  PRMT R82, R82, 0x9910, RZ ;  /* 0x0000991052527816 */ /* 0x000fe200000000ff */
[----:B------:R-:W3:Y:S01]  /*2b510*/  LDL.LU R47, [R1+0x618] ;  /* 0x00061800012f7983 */ /* 0x000ee20000300800 */
[----:B------:R-:W-:Y:S01]  /*2b520*/  ISETP.GE.AND P0, PT, R80, UR6, PT ;  /* 0x0000000650007c0c */ /* 0x000fe2000bf06270 */
[----:B------:R-:W0:Y:S01]  /*2b530*/  LDCU UR6, c[0x0][0x398] ;  /* 0x00007300ff0677ac */ /* 0x000e220008000800 */
[----:B------:R-:W-:-:S02]  /*2b540*/  IADD3 R80, P4, PT, R73, R68, RZ ;  /* 0x0000004449507210 */ /* 0x000fc40007f9e0ff */
[----:B----4-:R-:W-:-:S03]  /*2b550*/  ISETP.GE.AND P6, PT, R76, UR4, PT ;  /* 0x000000044c007c0c */ /* 0x010fc6000bfc6270 */
[----:B------:R-:W-:Y:S01]  /*2b560*/  IMAD.X R81, R40, 0x1, R3, P4 ;  /* 0x0000000128517824 */ /* 0x000fe200020e0603 */
[----:B------:R-:W-:Y:S01]  /*2b570*/  ISETP.LT.AND P4, PT, R67, UR32, !P1 ;  /* 0x0000002043007c0c */ /* 0x000fe2000cf81270 */
[----:B------:R-:W-:Y:S01]  /*2b580*/  IMAD.MOV.U32 R76, RZ, RZ, R86 ;  /* 0x000000ffff4c7224 */ /* 0x000fe200078e0056 */
[----:B------:R-:W-:Y:S01]  /*2b590*/  PRMT R77, R79, 0x9910, RZ ;  /* 0x000099104f4d7816 */ /* 0x000fe200000000ff */
[----:B------:R-:W1:Y:S03]  /*2b5a0*/  LDCU UR4, c[0x0][0x39c] ;  /* 0x00007380ff0477ac */ /* 0x000e660008000800 */
[----:B------:R-:W-:Y:S02]  /*2b5b0*/  SHF.R.S32.HI R76, RZ, 0x8, R76 ;  /* 0x00000008ff4c7819 */ /* 0x000fe4000001144c */
[----:B0-----:R-:W-:Y:S01]  /*2b5c0*/  ISETP.LT.AND P3, PT, R34, UR6, !P1 ;  /* 0x0000000622007c0c */ /* 0x001fe2000cf61270 */
[----:B------:R-:W0:Y:S04]  /*2b5d0*/  LDCU UR6, c[0x0][0x39c] ;  /* 0x00007380ff0677ac */ /* 0x000e280008000800 */
[----:B------:R4:W-:Y:S01]  /*2b5e0*/  @P4 STG.E.U8 desc[UR24][R92.64], R76 ;  /* 0x0000004c5c004986 */ /* 0x0009e2000c101118 */
[----:B------:R-:W-:-:S02]  /*2b5f0*/  ISETP.LT.AND P4, PT, R35, UR9, !P1 ;  /* 0x0000000923007c0c */ /* 0x000fc4000cf81270 */
[----:B------:R-:W-:Y:S01]  /*2b600*/  PRMT R78, R78, 0x9910, RZ ;  /* 0x000099104e4e7816 */ /* 0x000fe200000000ff */
[----:B------:R-:W0:Y:S01]  /*2b610*/  LDCU UR9, c[0x0][0x398] ;  /* 0x00007300ff0977ac */ /* 0x000e220008000800 */
[----:B----4-:R-:W-:-:S05]  /*2b620*/  IMAD.MOV.U32 R76, RZ, RZ, R82 ;  /* 0x000000ffff4c7224 */ /* 0x010fca00078e0052 */
[----:B------:R-:W-:Y:S02]  /*2b630*/  SHF.R.S32.HI R76, RZ, 0x8, R76 ;  /* 0x00000008ff4c7819 */ /* 0x000fe4000001144c */
[----:B------:R-:W-:Y:S01]  /*2b640*/  ISETP.LT.AND P1, PT, R37, UR10, !P1 ;  /* 0x0000000a25007c0c */ /* 0x000fe2000cf21270 */
[----:B------:R-:W4:Y:S02]  /*2b650*/  LDCU UR10, c[0x0][0x398] ;  /* 0x00007300ff0a77ac */ /* 0x000f240008000800 */
[----:B------:R0:W-:Y:S02]  /*2b660*/  @P3 STG.E.U8 desc[UR24][R90.64], R76 ;  /* 0x0000004c5a003986 */ /* 0x0001e4000c101118 */
[----:B0-----:R-:W-:Y:S01]  /*2b670*/  SHF.R.S32.HI R76, RZ, 0x8, R77 ;  /* 0x00000008ff4c7819 */ /* 0x001fe2000001144d */
[----:B------:R-:W-:-:S04]  /*2b680*/  IMAD.MOV.U32 R77, RZ, RZ, R78 ;  /* 0x000000ffff4d7224 */ /* 0x000fc800078e004e */
[----:B------:R0:W-:Y:S01]  /*2b690*/  @P4 STG.E.U8 desc[UR24][R88.64], R76 ;  /* 0x0000004c58004986 */ /* 0x0001e2000c101118 */
[C---:B------:R-:W-:Y:S01]  /*2b6a0*/  IADD3 R78, P4, PT, R73.reuse, R70, RZ ;  /* 0x00000046494e7210 */ /* 0x040fe20007f9e0ff */
[----:B------:R-:W-:Y:S01]  /*2b6b0*/  VIADD R73, R73, UR30 ;  /* 0x0000001e49497c36 */ /* 0x000fe20008000000 */
[----:B------:R-:W-:-:S03]  /*2b6c0*/  SHF.R.S32.HI R77, RZ, 0x8, R77 ;  /* 0x00000008ff4d7819 */ /* 0x000fc6000001144d */
[----:B------:R-:W-:Y:S01]  /*2b6d0*/  IMAD.X R79, R40, 0x1, R69, P4 ;  /* 0x00000001284f7824 */ /* 0x000fe200020e0645 */
[----:B------:R-:W-:Y:S01]  /*2b6e0*/  SHF.R.S32.HI R84, RZ, 0x1f, R73 ;  /* 0x0000001fff547819 */ /* 0x000fe20000011449 */
[----:B------:R1:W-:Y:S01]  /*2b6f0*/  @P1 STG.E.U8 desc[UR24][R58.64], R77 ;  /* 0x0000004d3a001986 */ /* 0x0003e2000c101118 */
[----:B0-----:R-:W-:-:S03]  /*2b700*/  IADD3 R76, P4, PT, R73, R0, RZ ;  /* 0x00000000494c7210 */ /* 0x001fc60007f9e0ff */
[----:B------:R-:W3:Y:S01]  /*2b710*/  LDL.LU R40, [R1+0x61c] ;  /* 0x00061c0001287983 */ /* 0x000ee20000300800 */
[----:B------:R-:W-:Y:S01]  /*2b720*/  ISETP.LT.AND P3, PT, R67, UR12, !P2 ;  /* 0x0000000c43007c0c */ /* 0x000fe2000d761270 */
[----:B------:R-:W0:Y:S01]  /*2b730*/  LDCU UR12, c[0x0][0x398] ;  /* 0x00007300ff0c77ac */ /* 0x000e220008000800 */
[----:B------:R-:W-:Y:S02]  /*2b740*/  ISETP.LT.AND P1, PT, R34, UR14, !P2 ;  /* 0x0000000e22007c0c */ /* 0x000fe4000d721270 */
[----:B-----5:R-:W-:Y:S02]  /*2b750*/  F2FP.SATFINITE.E4M3.F32.PACK_AB_MERGE_C R86, R52, R55, RZ ;  /* 0x000000373456723e */ /* 0x020fe400048070ff */
[----:B--2---:R-:W-:Y:S01]  /*2b760*/  F2FP.SATFINITE.E4M3.F32.PACK_AB_MERGE_C R83, R46, R53, RZ ;  /* 0x000000352e53723e */ /* 0x004fe200048070ff */
[----:B-1----:R-:W-:Y:S01]  /*2b770*/  IMAD.X R77, R84, 0x1, R72, P4 ;  /* 0x00000001544d7824 */ /* 0x002fe200020e0648 */
[----:B------:R-:W-:Y:S02]  /*2b780*/  ISETP.LT.AND P4, PT, R35, UR9, !P2 ;  /* 0x0000000923007c0c */ /* 0x000fe4000d781270 */
[----:B---3--:R-:W-:-:S03]  /*2b790*/  F2FP.SATFINITE.E4M3.F32.PACK_AB_MERGE_C R85, R36, R41, RZ ;  /* 0x000000292455723e */ /* 0x008fc600048070ff */
[----:B------:R-:W-:Y:S01]  /*2b7a0*/  @P3 STG.E.U8 desc[UR24][R56.64], R87 ;  /* 0x0000005738003986 */ /* 0x000fe2000c101118 */
[----:B----4-:R-:W-:Y:S01]  /*2b7b0*/  ISETP.LT.AND P2, PT, R37, UR10, !P2 ;  /* 0x0000000a25007c0c */ /* 0x010fe2000d741270 */
[----:B------:R-:W-:Y:S01]  /*2b7c0*/  VIADD R82, R66, 0x8 ;  /* 0x0000000842527836 */ /* 0x000fe20000000000 */
[----:B------:R-:W1:Y:S01]  /*2b7d0*/  LDCU UR14, c[0x0][0x398] ;  /* 0x00007300ff0e77ac */ /* 0x000e620008000800 */
[----:B------:R-:W-:Y:S01]  /*2b7e0*/  @P1 STG.E.U8 desc[UR24][R50.64], R86 ;  /* 0x0000005632001986 */ /* 0x000fe2000c101118 */
[----:B------:R-:W2:Y:S03]  /*2b7f0*/  LDCU UR9, c[0x0][0x398] ;  /* 0x00007300ff0977ac */ /* 0x000ea60008000800 */
[----:B------:R-:W3:Y:S01]  /*2b800*/  LDL.LU R41, [R1+0x418] ;  /* 0x0004180001297983 */ /* 0x000ee20000300800 */
[----:B------:R-:W4:Y:S03]  /*2b810*/  LDCU UR10, c[0x0][0x398] ;  /* 0x00007300ff0a77ac */ /* 0x000f260008000800 */
[----:B------:R5:W-:Y:S04]  /*2b820*/  @P4 STG.E.U8 desc[UR24][R30.64], R83 ;  /* 0x000000531e004986 */ /* 0x000be8000c101118 */
[----:B------:R-:W3:Y:S04]  /*2b830*/  LDL.LU R36, [R1+0x41c] ;  /* 0x00041c0001247983 */ /* 0x000ee80000300800 */
[----:B------:R0:W-:Y:S04]  /*2b840*/  @P2 STG.E.U8 desc[UR24][R28.64], R85 ;  /* 0x000000551c002986 */ /* 0x0001e8000c101118 */
[----:B-----5:R-:W5:Y:S04]  /*2b850*/  LDL.LU R30, [R1+0x218] ;  /* 0x00021800011e7983 */ /* 0x020f680000300800 */
[----:B------:R-:W5:Y:S04]  /*2b860*/  LDL.LU R31, [R1+0x21c] ;  /* 0x00021c00011f7983 */ /* 0x000f680000300800 */
[----:B0-----:R-:W3:Y:S04]  /*2b870*/  LDL.LU R28, [R1+0x18] ;  /* 0x00001800011c7983 */ /* 0x001ee80000300800 */
[----:B------:R-:W3:Y:S01]  /*2b880*/  LDL.LU R29, [R1+0x1c] ;  /* 0x00001c00011d7983 */ /* 0x000ee20000300800 */
[----:B------:R-:W-:Y:S01]  /*2b890*/  ISETP.GE.AND P3, PT, R82, UR4, PT ;  /* 0x0000000452007c0c */ /* 0x000fe2000bf66270 */
[----:B------:R-:W-:Y:S01]  /*2b8a0*/  VIADD R82, R66, 0x9 ;  /* 0x0000000942527836 */ /* 0x000fe20000000000 */
[----:B------:R-:W-:Y:S01]  /*2b8b0*/  PRMT R87, R87, 0x9910, RZ ;  /* 0x0000991057577816 */ /* 0x000fe200000000ff */
[----:B------:R-:W0:Y:S01]  /*2b8c0*/  LDCU UR4, c[0x0][0x39c] ;  /* 0x00007380ff0477ac */ /* 0x000e220008000800 */
[----:B------:R-:W-:-:S02]  /*2b8d0*/  ISETP.LT.AND P1, PT, R67, UR12, !P5 ;  /* 0x0000000c43007c0c */ /* 0x000fc4000ef21270 */
[----:B------:R-:W-:Y:S01]  /*2b8e0*/  ISETP.GE.AND P4, PT, R82, UR6, PT ;  /* 0x0000000652007c0c */ /* 0x000fe2000bf86270 */
[----:B------:R-:W-:Y:S01]  /*2b8f0*/  IMAD.MOV.U32 R82, RZ, RZ, R87 ;  /* 0x000000ffff527224 */ /* 0x000fe200078e0057 */
[----:B------:R-:W-:Y:S01]  /*2b900*/  PRMT R86, R86, 0x9910, RZ ;  /* 0x0000991056567816 */ /* 0x000fe200000000ff */
[----:B------:R-:W0:Y:S03]  /*2b910*/  LDCU UR6, c[0x0][0x398] ;  /* 0x00007300ff0677ac */ /* 0x000e260008000800 */
[----:B------:R-:W-:Y:S01]  /*2b920*/  SHF.R.S32.HI R82, RZ, 0x8, R82 ;  /* 0x00000008ff527819 */ /* 0x000fe20000011452 */
[----:B------:R-:W0:Y:S01]  /*2b930*/  LDCU UR12, c[0x0][0x398] ;  /* 0x00007300ff0c77ac */ /* 0x000e220008000800 */
[----:B------:R-:W-:-:S03]  /*2b940*/  PRMT R87, R83, 0x9910, RZ ;  /* 0x0000991053577816 */ /* 0x000fc600000000ff */
[----:B------:R1:W-:Y:S02]  /*2b950*/  @P1 STG.E.U8 desc[UR24][R48.64], R82 ;  /* 0x0000005230001986 */ /* 0x0003e4000c101118 */
[----:B-1----:R-:W-:-:S05]  /*2b960*/  IMAD.MOV.U32 R82, RZ, RZ, R86 ;  /* 0x000000ffff527224 */ /* 0x002fca00078e0056 */
[----:B------:R-:W-:Y:S01]  /*2b970*/  SHF.R.S32.HI R83, RZ, 0x8, R82 ;  /* 0x00000008ff537819 */ /* 0x000fe20000011452 */
[----:B------:R-:W-:Y:S01]  /*2b980*/  IMAD.MOV.U32 R82, RZ, RZ, R87 ;  /* 0x000000ffff527224 */ /* 0x000fe200078e0057 */
[----:B------:R-:W-:Y:S01]  /*2b990*/  ISETP.LT.AND P2, PT, R34, UR14, !P5 ;  /* 0x0000000e22007c0c */ /* 0x000fe2000ef41270 */
[----:B------:R-:W1:Y:S01]  /*2b9a0*/  LDCU UR14, c[0x0][0x398] ;  /* 0x00007300ff0e77ac */ /* 0x000e620008000800 */
[----:B--2---:R-:W-:Y:S01]  /*2b9b0*/  ISETP.LT.AND P1, PT, R35, UR9, !P5 ;  /* 0x0000000923007c0c */ /* 0x004fe2000ef21270 */
[----:B------:R-:W2:Y:S01]  /*2b9c0*/  LDCU UR9, c[0x0][0x398] ;  /* 0x00007300ff0977ac */ /* 0x000ea20008000800 */
[----:B------:R-:W-:Y:S02]  /*2b9d0*/  PRMT R85, R85, 0x9910, RZ ;  /* 0x0000991055557816 */ /* 0x000fe400000000ff */
[----:B----4-:R-:W-:Y:S01]  /*2b9e0*/  ISETP.LT.AND P5, PT, R37, UR10, !P5 ;  /* 0x0000000a25007c0c */ /* 0x010fe2000efa1270 */
[----:B------:R-:W4:Y:S01]  /*2b9f0*/  LDCU UR10, c[0x0][0x398] ;  /* 0x00007300ff0a77ac */ /* 0x000f220008000800 */
[----:B------:R-:W-:-:S05]  /*2ba00*/  SHF.R.S32.HI R82, RZ, 0x8, R82 ;  /* 0x00000008ff527819 */ /* 0x000fca0000011452 */
[----:B------:R1:W-:Y:S01]  /*2ba10*/  @P2 STG.E.U8 desc[UR24][R44.64], R83 ;  /* 0x000000532c002986 */ /* 0x0003e2000c101118 */
[----:B0-----:R-:W-:Y:S01]  /*2ba20*/  ISETP.LT.AND P2, PT, R67, UR6, !P0 ;  /* 0x0000000643007c0c */ /* 0x001fe2000c741270 */
[----:B------:R-:W0:Y:S02]  /*2ba30*/  LDCU UR6, c[0x0][0x398] ;  /* 0x00007300ff0677ac */ /* 0x000e240008000800 */
[----:B------:R0:W-:Y:S01]  /*2ba40*/  @P1 STG.E.U8 desc[UR24][R42.64], R82 ;  /* 0x000000522a001986 */ /* 0x0001e2000c101118 */
[----:B-1----:R-:W-:Y:S01]  /*2ba50*/  IMAD.MOV.U32 R83, RZ, RZ, R85 ;  /* 0x000000ffff537224 */ /* 0x002fe200078e0055 */
[----:B---3--:R-:W-:Y:S02]  /*2ba60*/  F2FP.SATFINITE.E4M3.F32.PACK_AB_MERGE_C R87, R29, R28, RZ ;  /* 0x0000001c1d57723e */ /* 0x008fe400048070ff */
[----:B------:R-:W3:Y:S04]  /*2ba70*/  LDL.LU R28, [R1+0x620] ;  /* 0x00062000011c7983 */ /* 0x000ee80000300800 */
[----:B------:R-:W3:Y:S01]  /*2ba80*/  LDL.LU R29, [R1+0x624] ;  /* 0x00062400011d7983 */ /* 0x000ee20000300800 */
[----:B0-----:R-:W-:-:S02]  /*2ba90*/  SHF.R.S32.HI R82, RZ, 0x8, R83 ;  /* 0x00000008ff527819 */ /* 0x001fc40000011453 */
[----:B------:R-:W-:Y:S01]  /*2baa0*/  ISETP.LT.AND P1, PT, R34, UR12, !P0 ;  /* 0x0000000c22007c0c */ /* 0x000fe2000c721270 */
[----:B------:R-:W0:Y:S02]  /*2bab0*/  LDCU UR12, c[0x0][0x398] ;  /* 0x00007300ff0c77ac */ /* 0x000e240008000800 */
[----:B------:R1:W-:Y:S01]  /*2bac0*/  @P5 STG.E.U8 desc[UR24][R38.64], R82 ;  /* 0x0000005226005986 */ /* 0x0003e2000c101118 */
[----:B--2---:R-:W-:Y:S01]  /*2bad0*/  ISETP.LT.AND P5, PT, R35, UR9, !P0 ;  /* 0x0000000923007c0c */ /* 0x004fe2000c7a1270 */
[----:B------:R-:W2:Y:S01]  /*2bae0*/  LDCU UR9, c[0x0][0x398] ;  /* 0x00007300ff0977ac */ /* 0x000ea20008000800 */
[----:B------:R-:W-:Y:S02]  /*2baf0*/  F2FP.SATFINITE.E4M3.F32.PACK_AB_MERGE_C R86, R40, R47, RZ ;  /* 0x0000002f2856723e */ /* 0x000fe400048070ff */
[----:B------:R-:W-:-:S03]  /*2bb00*/  F2FP.SATFINITE.E4M3.F32.PACK_AB_MERGE_C R83, R36, R41, RZ ;  /* 0x000000292453723e */ /* 0x000fc600048070ff */
[----:B------:R0:W-:Y:S01]  /*2bb10*/  @P2 STG.E.U8 desc[UR24][R32.64], R86 ;  /* 0x0000005620002986 */ /* 0x0001e2000c101118 */
[----:B-----5:R-:W-:-:S03]  /*2bb20*/  F2FP.SATFINITE.E4M3.F32.PACK_AB_MERGE_C R85, R31, R30, RZ ;  /* 0x0000001e1f55723e */ /* 0x020fc600048070ff */
[----:B------:R5:W-:Y:S01]  /*2bb30*/  @P1 STG.E.U8 desc[UR24][R74.64], R83 ;  /* 0x000000534a001986 */ /* 0x000be2000c101118 */
[----:B------:R-:W-:Y:S01]  /*2bb40*/  ISETP.LT.AND P0, PT, R37, UR6, !P0 ;  /* 0x0000000625007c0c */ /* 0x000fe2000c701270 */
[----:B-1----:R-:W-:Y:S01]  /*2bb50*/  VIADD R82, R66, 0xa ;  /* 0x0000000a42527836 */ /* 0x002fe20000000000 */
[----:B------:R-:W-:Y:S01]  /*2bb60*/  PRMT R88, R85, 0x9910, RZ ;  /* 0x0000991055587816 */ /* 0x000fe200000000ff */
[----:B------:R1:W-:Y:S01]  /*2bb70*/  @P5 STG.E.U8 desc[UR24][R80.64], R85 ;  /* 0x0000005550005986 */ /* 0x0003e2000c101118 */
[----:B------:R-:W-:Y:S01]  /*2bb80*/  PRMT R89, R87, 0x9910, RZ ;  /* 0x0000991057597816 */ /* 0x000fe200000000ff */
[----:B------:R-:W3:Y:S02]  /*2bb90*/  LDCU UR6, c[0x0][0x39c] ;  /* 0x00007380ff0677ac */ /* 0x000ee40008000800 */
[----:B0-----:R-:W3:Y:S01]  /*2bba0*/  LDL.LU R32, [R1+0x420] ;  /* 0x0004200001207983 */ /* 0x001ee20000300800 */
[----:B-----5:R-:W-:-:S03]  /*2bbb0*/  IADD3 R74, P1, PT, R73, R2, RZ ;  /* 0x00000002494a7210 */ /* 0x020fc60007f3e0ff */
[----:B------:R-:W5:Y:S01]  /*2bbc0*/  LDL.LU R33, [R1+0x424] ;  /* 0x0004240001217983 */ /* 0x000f620000300800 */
[----:B--2---:R-:W-:Y:S01]  /*2bbd0*/  ISETP.LT.AND P5, PT, R34, UR9, !P6 ;  /* 0x0000000922007c0c */ /* 0x004fe2000f7a1270 */
[----:B------:R-:W0:Y:S01]  /*2bbe0*/  LDCU UR9, c[0x0][0x398] ;  /* 0x00007300ff0977ac */ /* 0x000e220008000800 */
[----:B------:R-:W-:Y:S01]  /*2bbf0*/  IMAD.X R75, R84, 0x1, R71, P1 ;  /* 0x00000001544b7824 */ /* 0x000fe200008e0647 */
[----:B----4-:R-:W-:Y:S02]  /*2bc00*/  ISETP.LT.AND P1, PT, R67, UR10, !P6 ;  /* 0x0000000a43007c0c */ /* 0x010fe4000f721270 */
[----:B-1----:R-:W-:Y:S02]  /*2bc10*/  PRMT R80, R86, 0x9910, RZ ;  /* 0x0000991056507816 */ /* 0x002fe400000000ff */
[----:B------:R-:W-:Y:S01]  /*2bc20*/  PRMT R81, R83, 0x9910, RZ ;  /* 0x0000991053517816 */ /* 0x000fe200000000ff */
[----:B------:R1:W-:Y:S01]  /*2bc30*/  @P0 STG.E.U8 desc[UR24][R78.64], R87 ;  /* 0x000000574e000986 */ /* 0x0003e2000c101118 */
[----:B------:R-:W-:Y:S01]  /*2bc40*/  SHF.R.S32.HI R80, RZ, 0x8, R80 ;  /* 0x00000008ff507819 */ /* 0x000fe20000011450 */
[----:B------:R-:W2:Y:S01]  /*2bc50*/  LDCU UR10, c[0x0][0x398] ;  /* 0x00007300ff0a77ac */ /* 0x000ea20008000800 */
[----:B------:R-:W-:Y:S01]  /*2bc60*/  ISETP.GE.AND P2, PT, R82, UR4, PT ;  /* 0x0000000452007c0c */ /* 0x000fe2000bf46270 */
[----:B------:R-:W4:Y:S01]  /*2bc70*/  LDL.LU R30, [R1+0x220] ;  /* 0x00022000011e7983 */ /* 0x000f220000300800 */
[----:B------:R-:W-:Y:S01]  /*2bc80*/  IADD3 R82, P0, PT, R73, R68, RZ ;  /* 0x0000004449527210 */ /* 0x000fe20007f1e0ff */
[----:B------:R-:W0:Y:S02]  /*2bc90*/  LDCU UR4, c[0x0][0x39c] ;  /* 0x00007380ff0477ac */ /* 0x000e240008000800 */
[----:B------:R-:W-:Y:S01]  /*2bca0*/  @P1 STG.E.U8 desc[UR24][R76.64], R80 ;  /* 0x000000504c001986 */ /* 0x000fe2000c101118 */
[----:B-1----:R-:W-:-:S03]  /*2bcb0*/  SHF.R.S32.HI R78, RZ, 0x8, R81 ;  /* 0x00000008ff4e7819 */ /* 0x002fc60000011451 */
[----:B------:R-:W4:Y:S04]  /*2bcc0*/  LDL.LU R31, [R1+0x224] ;  /* 0x00022400011f7983 */ /* 0x000f280000300800 */
[----:B------:R1:W-:Y:S01]  /*2bcd0*/  @P5 STG.E.U8 desc[UR24][R74.64], R78 ;  /* 0x0000004e4a005986 */ /* 0x0003e2000c101118 */
[----:B------:R-:W-:Y:S02]  /*2bce0*/  IMAD.X R83, R84, 0x1, R3, P0 ;  /* 0x0000000154537824 */ /* 0x000fe400000e0603 */
[C---:B-1----:R-:W-:Y:S01]  /*2bcf0*/  VIADD R74, R73.reuse, UR30 ;  /* 0x0000001e494a7c36 */ /* 0x042fe20008000000 */
[----:B------:R-:W-:-:S04]  /*2bd00*/  IADD3 R78, P1, PT, R73, R70, RZ ;  /* 0x00000046494e7210 */ /* 0x000fc80007f3e0ff */
[----:B------:R-:W-:Y:S02]  /*2bd10*/  SHF.R.S32.HI R73, RZ, 0x1f, R74 ;  /* 0x0000001fff497819 */ /* 0x000fe4000001144a */
[----:B------:R-:W-:Y:S01]  /*2bd20*/  IADD3 R76, P0, PT, R74, R0, RZ ;  /* 0x000000004a4c7210 */ /* 0x000fe20007f1e0ff */
[----:B------:R-:W-:-:S04]  /*2bd30*/  IMAD.X R79, R84, 0x1, R69, P1 ;  /* 0x00000001544f7824 */ /* 0x000fc800008e0645 */
[----:B------:R-:W-:Y:S01]  /*2bd40*/  IMAD.X R77, R73, 0x1, R72, P0 ;  /* 0x00000001494d7824 */ /* 0x000fe200000e0648 */
[C---:B------:R-:W-:Y:S02]  /*2bd50*/  IADD3 R84, P0, PT, R74.reuse, R68, RZ ;  /* 0x000000444a547210 */ /* 0x040fe40007f1e0ff */
[----:B------:R-:W-:-:S03]  /*2bd60*/  IADD3 R80, P1, PT, R74, R2, RZ ;  /* 0x000000024a507210 */ /* 0x000fc60007f3e0ff */
[C---:B------:R-:W-:Y:S01]  /*2bd70*/  IMAD.X R85, R73.reuse, 0x1, R3, P0 ;  /* 0x0000000149557824 */ /* 0x040fe200000e0603 */
[----:B------:R-:W-:Y:S01]  /*2bd80*/  IADD3 R86, P0, PT, R74, R70, RZ ;  /* 0x000000464a567210 */ /* 0x000fe20007f1e0ff */
[----:B------:R-:W-:-:S04]  /*2bd90*/  IMAD.X R81, R73, 0x1, R71, P1 ;  /* 0x0000000149517824 */ /* 0x000fc800008e0647 */
[----:B------:R-:W-:Y:S02]  /*2bda0*/  IMAD.X R87, R73, 0x1, R69, P0 ;  /* 0x0000000149577824 */ /* 0x000fe400000e0645 */
[----:B------:R-:W-:Y:S01]  /*2bdb0*/  IMAD.MOV.U32 R73, RZ, RZ, R89 ;  /* 0x000000ffff497224 */ /* 0x000fe200078e0059 */
[----:B---3--:R-:W-:Y:S02]  /*2bdc0*/  F2FP.SATFINITE.E4M3.F32.PACK_AB_MERGE_C R89, R29, R28, RZ ;  /* 0x0000001c1d59723e */ /* 0x008fe400048070ff */
[----:B------:R-:W3:Y:S04]  /*2bdd0*/  LDL.LU R28, [R1+0x20] ;  /* 0x00002000011c7983 */ /* 0x000ee80000300800 */
[----:B------:R-:W3:Y:S01]  /*2bde0*/  LDL.LU R29, [R1+0x24] ;  /* 0x00002400011d7983 */ /* 0x000ee20000300800 */
[----:B--2---:R-:W-:-:S02]  /*2bdf0*/  ISETP.LT.AND P5, PT, R35, UR10, !P6 ;  /* 0x0000000a23007c0c */ /* 0x004fc4000f7a1270 */
[----:B------:R-:W-:Y:S01]  /*2be00*/  SHF.R.S32.HI R88, RZ, 0x8, R88 ;  /* 0x00000008ff587819 */ /* 0x000fe20000011458 */
[----:B------:R-:W-:Y:S01]  /*2be10*/  VIADD R75, R66, 0xb ;  /* 0x0000000b424b7836 */ /* 0x000fe20000000000 */
[----:B------:R-:W-:Y:S01]  /*2be20*/  ISETP.LT.AND P1, PT, R67, UR12, !P3 ;  /* 0x0000000c43007c0c */ /* 0x000fe2000df21270 */
[----:B------:R-:W1:Y:S01]  /*2be30*/  LDCU UR10, c[0x0][0x398] ;  /* 0x00007300ff0a77ac */ /* 0x000e620008000800 */
[----:B0-----:R-:W-:Y:S01]  /*2be40*/  ISETP.LT.AND P6, PT, R37, UR9, !P6 ;  /* 0x0000000925007c0c */ /* 0x001fe2000f7c1270 */
[----:B------:R-:W0:Y:S06]  /*2be50*/  LDCU UR9, c[0x0][0x398] ;  /* 0x00007300ff0977ac */ /* 0x000e2c0008000800 */
[----:B------:R3:W-:Y:S01]  /*2be60*/  @P5 STG.E.U8 desc[UR24][R82.64], R88 ;  /* 0x0000005852005986 */ /* 0x0007e2000c101118 */
[----:B------:R-:W-:Y:S01]  /*2be70*/  SHF.R.S32.HI R73, RZ, 0x8, R73 ;  /* 0x00000008ff497819 */ /* 0x000fe20000011449 */
[----:B------:R-:W2:Y:S01]  /*2be80*/  LDCU UR12, c[0x0][0x398] ;  /* 0x00007300ff0c77ac */ /* 0x000ea20008000800 */
[----:B---3--:R-:W-:-:S02]  /*2be90*/  F2FP.SATFINITE.E4M3.F32.PACK_AB_MERGE_C R88, R29, R28, RZ ;  /* 0x0000001c1d58723e */ /* 0x008fc400048070ff */
[----:B------:R-:W3:Y:S04]  /*2bea0*/  LDL.LU R28, [R1+0x628] ;  /* 0x00062800011c7983 */ /* 0x000ee80000300800 */
[----:B------:R-:W3:Y:S01]  /*2beb0*/  LDL.LU R29, [R1+0x62c] ;  /* 0x00062c00011d7983 */ /* 0x000ee20000300800 */
[----:B------:R-:W-:Y:S01]  /*2bec0*/  ISETP.LT.AND P5, PT, R34, UR14, !P3 ;  /* 0x0000000e22007c0c */ /* 0x000fe2000dfa1270 */
[----:B------:R-:W-:Y:S01]  /*2bed0*/  VIADD R74, R74, UR30 ;  /* 0x0000001e4a4a7c36 */ /* 0x000fe20008000000 */
[----:B----4-:R-:W-:Y:S01]  /*2bee0*/  F2FP.SATFINITE.E4M3.F32.PACK_AB_MERGE_C R83, R31, R30, RZ ;  /* 0x0000001e1f53723e */ /* 0x010fe200048070ff */
[----:B------:R4:W-:Y:S01]  /*2bef0*/  @P6 STG.E.U8 desc[UR24][R78.64], R73 ;  /* 0x000000494e006986 */ /* 0x0009e2000c101118 */
[----:B------:R-:W-:Y:S01]  /*2bf00*/  ISETP.LT.AND P6, PT, R35, UR16, !P3 ;  /* 0x0000001023007c0c */ /* 0x000fe2000dfc1270 */
[----:B------:R-:W1:Y:S01]  /*2bf10*/  LDCU UR14, c[0x0][0x398] ;  /* 0x00007300ff0e77ac */ /* 0x000e620008000800 */
[----:B0-----:R-:W-:Y:S01]  /*2bf20*/  ISETP.LT.AND P3, PT, R37, UR9, !P3 ;  /* 0x0000000925007c0c */ /* 0x001fe2000df61270 */
[----:B------:R-:W-:Y:S01]  /*2bf30*/  @P1 STG.E.U8 desc[UR24][R76.64], R89 ;  /* 0x000000594c001986 */ /* 0x000fe2000c101118 */
[----:B------:R-:W-:Y:S01]  /*2bf40*/  ISETP.GE.AND P0, PT, R75, UR4, PT ;  /* 0x000000044b007c0c */ /* 0x000fe2000bf06270 */
[----:B------:R-:W0:Y:S01]  /*2bf50*/  LDCU UR9, c[0x0][0x398] ;  /* 0x00007300ff0977ac */ /* 0x000e220008000800 */
[----:B----4-:R-:W-:Y:S01]  /*2bf60*/  VIADD R73, R66, 0xc ;  /* 0x0000000c42497836 */ /* 0x010fe20000000000 */
[----:B------:R-:W-:Y:S01]  /*2bf70*/  SHF.R.S32.HI R75, RZ, 0x1f, R74 ;  /* 0x0000001fff4b7819 */ /* 0x000fe2000001144a */
[----:B------:R-:W4:Y:S03]  /*2bf80*/  LDCU UR4, c[0x0][0x39c] ;  /* 0x00007380ff0477ac */ /* 0x000f260008000800 */
[----:B------:R-:W-:Y:S01]  /*2bf90*/  ISETP.GE.AND P1, PT, R73, UR6, PT ;  /* 0x0000000649007c0c */ /* 0x000fe2000bf26270 */
[----:B------:R-:W0:Y:S01]  /*2bfa0*/  LDCU UR16, c[0x0][0x398] ;  /* 0x00007300ff1077ac */ /* 0x000e220008000800 */
[----:B-----5:R-:W-:-:S02]  /*2bfb0*/  F2FP.SATFINITE.E4M3.F32.PACK_AB_MERGE_C R73, R33, R32, RZ ;  /* 0x000000202149723e */ /* 0x020fc400048070ff */
[----:B------:R-:W5:Y:S01]  /*2bfc0*/  LDL.LU R32, [R1+0x428] ;  /* 0x0004280001207983 */ /* 0x000f620000300800 */
[----:B------:R-:W0:Y:S03]  /*2bfd0*/  LDCU UR6, c[0x0][0x39c] ;  /* 0x00007380ff0677ac */ /* 0x000e260008000800 */
[----:B------:R1:W-:Y:S04]  /*2bfe0*/  @P5 STG.E.U8 desc[UR24][R80.64], R73 ;  /* 0x0000004950005986 */ /* 0x0003e8000c101118 */
[----:B------:R-:W-:Y:S04]  /*2bff0*/  @P6 STG.E.U8 desc[UR24][R84.64], R83 ;  /* 0x0000005354006986 */ /* 0x000fe8000c101118 */
[----:B------:R-:W5:Y:S01]  /*2c000*/  LDL.LU R33, [R1+0x42c] ;  /* 0x00042c0001217983 */ /* 0x000f620000300800 */
[----:B-1----:R-:W-:-:S03]  /*2c010*/  PRMT R80, R89, 0x9910, RZ ;  /* 0x0000991059507816 */ /* 0x002fc600000000ff */
[----:B------:R-:W4:Y:S01]  /*2c020*/  LDL.LU R30, [R1+0x228] ;  /* 0x00022800011e7983 */ /* 0x000f220000300800 */
[----:B------:R-:W-:-:S03]  /*2c030*/  PRMT R89, R88, 0x9910, RZ ;  /* 0x0000991058597816 */ /* 0x000fc600000000ff */
[----:B------:R3:W-:Y:S04]  /*2c040*/  @P3 STG.E.U8 desc[UR24][R86.64], R88 ;  /* 0x0000005856003986 */ /* 0x0007e8000c101118 */
[----:B------:R-:W4:Y:S01]  /*2c050*/  LDL.LU R31, [R1+0x22c] ;  /* 0x00022c00011f7983 */ /* 0x000f220000300800 */
[C---:B------:R-:W-:Y:S02]  /*2c060*/  IADD3 R78, P5, PT, R74.reuse, R0, RZ ;  /* 0x000000004a4e7210 */ /* 0x040fe40007fbe0ff */
[----:B---3--:R-:W-:Y:S02]  /*2c070*/  F2FP.SATFINITE.E4M3.F32.PACK_AB_MERGE_C R88, R29, R28, RZ ;  /* 0x0000001c1d58723e */ /* 0x008fe400048070ff */
[----:B------:R-:W3:Y:S04]  /*2c080*/  LDL.LU R28, [R1+0x28] ;  /* 0x00002800011c7983 */ /* 0x000ee80000300800 */
[----:B------:R-:W3:Y:S01]  /*2c090*/  LDL.LU R29, [R1+0x2c] ;  /* 0x00002c00011d7983 */ /* 0x000ee20000300800 */
[----:B------:R-:W-:Y:S01]  /*2c0a0*/  IMAD.X R79, R75, 0x1, R72, P5 ;  /* 0x000000014b4f7824 */ /* 0x000fe200028e0648 */
[----:B------:R-:W-:-:S02]  /*2c0b0*/  IADD3 R76, P5, PT, R74, R2, RZ ;  /* 0x000000024a4c7210 */ /* 0x000fc40007fbe0ff */
[----:B--2---:R-:W-:Y:S01]  /*2c0c0*/  ISETP.LT.AND P6, PT, R34, UR12, !P4 ;  /* 0x0000000c22007c0c */ /* 0x004fe2000e7c1270 */
[----:B------:R-:W1:Y:S02]  /*2c0d0*/  LDCU UR12, c[0x0][0x398] ;  /* 0x00007300ff0c77ac */ /* 0x000e640008000800 */
[----:B------:R-:W-:Y:S01]  /*2c0e0*/  IMAD.X R77, R75, 0x1, R71, P5 ;  /* 0x000000014b4d7824 */ /* 0x000fe200028e0647 */
[----:B------:R-:W-:Y:S01]  /*2c0f0*/  ISETP.LT.AND P5, PT, R67, UR10, !P4 ;  /* 0x0000000a43007c0c */ /* 0x000fe2000e7a1270 */
[----:B------:R-:W2:Y:S01]  /*2c100*/  LDCU UR10, c[0x0][0x398] ;  /* 0x00007300ff0a77ac */ /* 0x000ea20008000800 */
[----:B------:R-:W-:Y:S02]  /*2c110*/  PRMT R73, R73, 0x9910, RZ ;  /* 0x0000991049497816 */ /* 0x000fe400000000ff */
[----:B------:R-:W-:Y:S02]  /*2c120*/  SHF.R.S32.HI R80, RZ, 0x8, R80 ;  /* 0x00000008ff507819 */ /* 0x000fe40000011450 */
[----:B------:R-:W-:-:S07]  /*2c130*/  SHF.R.S32.HI R73, RZ, 0x8, R73 ;  /* 0x00000008ff497819 */ /* 0x000fce0000011449 */
[----:B------:R-:W-:Y:S04]  /*2c140*/  @P5 STG.E.U8 desc[UR24][R78.64], R80 ;  /* 0x000000504e005986 */ /* 0x000fe8000c101118 */
[----:B------:R0:W-:Y:S02]  /*2c150*/  @P6 STG.E.U8 desc[UR24][R76.64], R73 ;  /* 0x000000494c006986 */ /* 0x0001e4000c101118 */
[C---:B0-----:R-:W-:Y:S01]  /*2c160*/  IADD3 R76, P5, PT, R74.reuse, R70, RZ ;  /* 0x000000464a4c7210 */ /* 0x041fe20007fbe0ff */
[----:B------:R-:W-:-:S04]  /*2c170*/  VIADD R73, R74, UR30 ;  /* 0x0000001e4a497c36 */ /* 0x000fc80008000000 */
[----:B------:R-:W-:Y:S01]  /*2c180*/  IMAD.X R77, R75, 0x1, R69, P5 ;  /* 0x000000014b4d7824 */ /* 0x000fe200028e0645 */
[----:B------:R-:W-:Y:S02]  /*2c190*/  SHF.R.S32.HI R85, RZ, 0x1f, R73 ;  /* 0x0000001fff557819 */ /* 0x000fe40000011449 */
[----:B------:R-:W-:-:S05]  /*2c1a0*/  IADD3 R78, P5, PT, R73, R2, RZ ;  /* 0x00000002494e7210 */ /* 0x000fca0007fbe0ff */
[----:B------:R-:W-:Y:S01]  /*2c1b0*/  IMAD.X R79, R85, 0x1, R71, P5 ;  /* 0x00000001554f7824 */ /* 0x000fe200028e0647 */
[----:B------:R-:W-:Y:S02]  /*2c1c0*/  ISETP.LT.AND P5, PT, R35, UR9, !P4 ;  /* 0x0000000923007c0c */ /* 0x000fe4000e7a1270 */
[----:B------:R-:W-:Y:S01]  /*2c1d0*/  PRMT R87, R83, 0x9910, RZ ;  /* 0x0000991053577816 */ /* 0x000fe200000000ff */
[----:B------:R-:W-:Y:S01]  /*2c1e0*/  VIADD R86, R66, 0xd ;  /* 0x0000000d42567836 */ /* 0x000fe20000000000 */
[----:B------:R-:W-:Y:S01]  /*2c1f0*/  IADD3 R80, P3, PT, R74, R68, RZ ;  /* 0x000000444a507210 */ /* 0x000fe20007f7e0ff */
[----:B------:R-:W0:Y:S01]  /*2c200*/  LDCU UR9, c[0x0][0x398] ;  /* 0x00007300ff0977ac */ /* 0x000e220008000800 */
[----:B------:R-:W-:-:S03]  /*2c210*/  SHF.R.S32.HI R87, RZ, 0x8, R87 ;  /* 0x00000008ff577819 */ /* 0x000fc60000011457 */
[----:B------:R-:W-:-:S05]  /*2c220*/  IMAD.X R81, R75, 0x1, R3, P3 ;  /* 0x000000014b517824 */ /* 0x000fca00018e0603 */
[----:B------:R3:W-:Y:S01]  /*2c230*/  @P5 STG.E.U8 desc[UR24][R80.64], R87 ;  /* 0x0000005750005986 */ /* 0x0007e2000c101118 */
[----:B------:R-:W-:-:S05]  /*2c240*/  IADD3 R74, P3, PT, R73, R0, RZ ;  /* 0x00000000494a7210 */ /* 0x000fca0007f7e0ff */
[----:B------:R-:W-:Y:S01]  /*2c250*/  IMAD.X R75, R85, 0x1, R72, P3 ;  /* 0x00000001554b7824 */ /* 0x000fe200018e0648 */
[----:B---3--:R-:W-:Y:S02]  /*2c260*/  F2FP.SATFINITE.E4M3.F32.PACK_AB_MERGE_C R87, R29, R28, RZ ;  /* 0x0000001c1d57723e */ /* 0x008fe400048070ff */
[----:B------:R-:W3:Y:S04]  /*2c270*/  LDL.LU R28, [R1+0x630] ;  /* 0x00063000011c7983 */ /* 0x000ee80000300800 */
[----:B------:R-:W3:Y:S01]  /*2c280*/  LDL.LU R29, [R1+0x634] ;  /* 0x00063400011d7983 */ /* 0x000ee20000300800 */
[----:B------:R-:W-:Y:S02]  /*2c290*/  IADD3 R82, P3, PT, R73, R68, RZ ;  /* 0x0000004449527210 */ /* 0x000fe40007f7e0ff */
[----:B--2---:R-:W-:Y:S01]  /*2c2a0*/  ISETP.LT.AND P4, PT, R37, UR10, !P4 ;  /* 0x0000000a25007c0c */ /* 0x004fe2000e781270 */
[----:B------:R-:W2:Y:S02]  /*2c2b0*/  LDCU UR10, c[0x0][0x398] ;  /* 0x00007300ff0a77ac */ /* 0x000ea40008000800 */
[----:B------:R-:W-:Y:S01]  /*2c2c0*/  IMAD.X R83, R85, 0x1, R3, P3 ;  /* 0x0000000155537824 */ /* 0x000fe200018e0603 */
[----:B------:R-:W-:-:S05]  /*2c2d0*/  IADD3 R84, P3, PT, R73, R70, RZ ;  /* 0x0000004649547210 */ /* 0x000fca0007f7e0ff */
[----:B------:R-:W-:Y:S01]  /*2c2e0*/  IMAD.X R85, R85, 0x1, R69, P3 ;  /* 0x0000000155557824 */ /* 0x000fe200018e0645 */
[----:B----4-:R-:W-:Y:S02]  /*2c2f0*/  ISETP.GE.AND P3, PT, R86, UR4, PT ;  /* 0x0000000456007c0c */ /* 0x010fe4000bf66270 */
[----:B-1----:R-:W-:Y:S01]  /*2c300*/  ISETP.LT.AND P6, PT, R67, UR12, !P2 ;  /* 0x0000000c43007c0c */ /* 0x002fe2000d7c1270 */
[----:B------:R-:W1:Y:S01]  /*2c310*/  LDCU UR12, c[0x0][0x398] ;  /* 0x00007300ff0c77ac */ /* 0x000e620008000800 */
[----:B------:R-:W-:Y:S02]  /*2c320*/  SHF.R.S32.HI R86, RZ, 0x8, R89 ;  /* 0x00000008ff567819 */ /* 0x000fe40000011459 */
[----:B------:R-:W-:Y:S02]  /*2c330*/  ISETP.LT.AND P5, PT, R34, UR14, !P2 ;  /* 0x0000000e22007c0c */ /* 0x000fe4000d7a1270 */
[----:B-----5:R-:W-:Y:S01]  /*2c340*/  F2FP.SATFINITE.E4M3.F32.PACK_AB_MERGE_C R80, R33, R32, RZ ;  /* 0x000000202150723e */ /* 0x020fe200048070ff */
[----:B------:R4:W-:Y:S01]  /*2c350*/  @P4 STG.E.U8 desc[UR24][R76.64], R86 ;  /* 0x000000564c004986 */ /* 0x0009e2000c101118 */
[----:B------:R-:W-:Y:S01]  /*2c360*/  ISETP.LT.AND P4, PT, R35, UR16, !P2 ;  /* 0x0000001023007c0c */ /* 0x000fe2000d781270 */
[----:B------:R-:W-:Y:S01]  /*2c370*/  VIADD R73, R73, UR30 ;  /* 0x0000001e49497c36 */ /* 0x000fe20008000000 */
[----:B------:R-:W-:Y:S01]  /*2c380*/  PRMT R89, R87, 0x9910, RZ ;  /* 0x0000991057597816 */ /* 0x000fe200000000ff */
[----:B------:R-:W5:Y:S01]  /*2c390*/  LDL.LU R32, [R1+0x430] ;  /* 0x0004300001207983 */ /* 0x000f620000300800 */
[----:B------:R-:W0:Y:S03]  /*2c3a0*/  LDCU UR14, c[0x0][0x398] ;  /* 0x00007300ff0e77ac */ /* 0x000e260008000800 */
[----:B------:R1:W-:Y:S01]  /*2c3b0*/  @P6 STG.E.U8 desc[UR24][R74.64], R88 ;  /* 0x000000584a006986 */ /* 0x0003e2000c101118 */
[----:B------:R-:W-:Y:S01]  /*2c3c0*/  PRMT R81, R80, 0x9910, RZ ;  /* 0x0000991050517816 */ /* 0x000fe200000000ff */
[----:B------:R-:W0:Y:S01]  /*2c3d0*/  LDCU UR16, c[0x0][0x398] ;  /* 0x00007300ff1077ac */ /* 0x000e220008000800 */
[----:B----4-:R-:W-:Y:S01]  /*2c3e0*/  F2FP.SATFINITE.E4M3.F32.PACK_AB_MERGE_C R86, R31, R30, RZ ;  /* 0x0000001e1f56723e */ /* 0x010fe200048070ff */
[----:B------:R-:W-:Y:S01]  /*2c3f0*/  VIADD R76, R66, 0xe ;  /* 0x0000000e424c7836 */ /* 0x000fe20000000000 */
[----:B------:R4:W-:Y:S01]  /*2c400*/  @P5 STG.E.U8 desc[UR24][R78.64], R80 ;  /* 0x000000504e005986 */ /* 0x0009e2000c101118 */
[----:B------:R-:W3:Y:S03]  /*2c410*/  LDCU UR4, c[0x0][0x39c] ;  /* 0x00007380ff0477ac */ /* 0x000ee60008000800 */
[----:B------:R2:W-:Y:S01]  /*2c420*/  @P4 STG.E.U8 desc[UR24][R82.64], R86 ;  /* 0x0000005652004986 */ /* 0x0005e2000c101118 */
[----:B------:R-:W-:Y:S01]  /*2c430*/  ISETP.GE.AND P6, PT, R76, UR6, PT ;  /* 0x000000064c007c0c */ /* 0x000fe2000bfc6270 */
[----:B------:R-:W3:Y:S01]  /*2c440*/  LDCU UR6, c[0x0][0x39c] ;  /* 0x00007380ff0677ac */ /* 0x000ee20008000800 */
[C---:B-1----:R-:W-:Y:S01]  /*2c450*/  IADD3 R74, P4, PT, R73.reuse, R2, RZ ;  /* 0x00000002494a7210 */ /* 0x042fe20007f9e0ff */
[----:B------:R-:W5:Y:S01]  /*2c460*/  LDL.LU R33, [R1+0x434] ;  /* 0x0004340001217983 */ /* 0x000f620000300800 */
[----:B------:R-:W-:-:S02]  /*2c470*/  IADD3 R76, P5, PT, R73, R0, RZ ;  /* 0x00000000494c7210 */ /* 0x000fc40007fbe0ff */
[----:B----4-:R-:W-:Y:S01]  /*2c480*/  SHF.R.S32.HI R79, RZ, 0x1f, R73 ;  /* 0x0000001fff4f7819 */ /* 0x010fe20000011449 */
[----:B------:R-:W4:Y:S01]  /*2c490*/  LDL.LU R30, [R1+0x230] ;  /* 0x00023000011e7983 */ /* 0x000f220000300800 */
[----:B0-----:R-:W-:Y:S01]  /*2c4a0*/  ISETP.LT.AND P2, PT, R37, UR9, !P2 ;  /* 0x0000000925007c0c */ /* 0x001fe2000d741270 */
[----:B------:R-:W0:Y:S01]  /*2c4b0*/  LDCU UR9, c[0x0][0x398] ;  /* 0x00007300ff0977ac */ /* 0x000e220008000800 */
[----:B------:R-:W-:Y:S01]  /*2c4c0*/  PRMT R78, R88, 0x9910, RZ ;  /* 0x00009910584e7816 */ /* 0x000fe200000000ff */
[----:B------:R-:W-:Y:S01]  /*2c4d0*/  IMAD.X R75, R79, 0x1, R71, P4 ;  /* 0x000000014f4b7824 */ /* 0x000fe200020e0647 */
[----:B--2---:R-:W-:Y:S01]  /*2c4e0*/  ISETP.LT.AND P4, PT, R67, UR10, !P0 ;  /* 0x0000000a43007c0c */ /* 0x004fe2000c781270 */
[----:B------:R-:W-:Y:S01]  /*2c4f0*/  IMAD.X R77, R79, 0x1, R72, P5 ;  /* 0x000000014f4d7824 */ /* 0x000fe200028e0648 */
[----:B------:R-:W-:Y:S01]  /*2c500*/  ISETP.LT.AND P5, PT, R34, UR12, !P0 ;  /* 0x0000000c22007c0c */ /* 0x000fe2000c7a1270 */
[----:B------:R-:W4:Y:S01]  /*2c510*/  LDL.LU R31, [R1+0x234] ;  /* 0x00023400011f7983 */ /* 0x000f220000300800 */
[----:B------:R-:W-:Y:S01]  /*2c520*/  SHF.R.S32.HI R80, RZ, 0x8, R78 ;  /* 0x00000008ff507819 */ /* 0x000fe2000001144e */
[----:B------:R-:W-:-:S04]  /*2c530*/  IMAD.MOV.U32 R78, RZ, RZ, R81 ;  /* 0x000000ffff4e7224 */ /* 0x000fc800078e0051 */
[----:B------:R-:W-:Y:S01]  /*2c540*/  @P2 STG.E.U8 desc[UR24][R84.64], R87 ;  /* 0x0000005754002986 */ /* 0x000fe2000c101118 */
[----:B------:R-:W-:Y:S01]  /*2c550*/  SHF.R.S32.HI R78, RZ, 0x8, R78 ;  /* 0x00000008ff4e7819 */ /* 0x000fe2000001144e */
[----:B------:R-:W1:Y:S01]  /*2c560*/  LDCU UR10, c[0x0][0x398] ;  /* 0x00007300ff0a77ac */ /* 0x000e620008000800 */
[----:B------:R-:W-:Y:S01]  /*2c570*/  IADD3 R82, P2, PT, R73, R68, RZ ;  /* 0x0000004449527210 */ /* 0x000fe20007f5e0ff */
[----:B------:R-:W-:Y:S01]  /*2c580*/  @P4 STG.E.U8 desc[UR24][R76.64], R80 ;  /* 0x000000504c004986 */ /* 0x000fe2000c101118 */
[----:B------:R-:W-:Y:S01]  /*2c590*/  PRMT R88, R86, 0x9910, RZ ;  /* 0x0000991056587816 */ /* 0x000fe200000000ff */
[----:B------:R-:W2:Y:S02]  /*2c5a0*/  LDCU UR12, c[0x0][0x398] ;  /* 0x00007300ff0c77ac */ /* 0x000ea40008000800 */
[----:B------:R0:W-:Y:S01]  /*2c5b0*/  @P5 STG.E.U8 desc[UR24][R74.64], R78 ;  /* 0x0000004e4a005986 */ /* 0x0001e2000c101118 */
[----:B------:R-:W-:Y:S02]  /*2c5c0*/  IMAD.X R83, R79, 0x1, R3, P2 ;  /* 0x000000014f537824 */ /* 0x000fe400010e0603 */
[C---:B0-----:R-:W-:Y:S01]  /*2c5d0*/  VIADD R74, R73.reuse, UR30 ;  /* 0x0000001e494a7c36 */ /* 0x041fe20008000000 */
[----:B------:R-:W-:-:S04]  /*2c5e0*/  IADD3 R78, P4, PT, R73, R70, RZ ;  /* 0x00000046494e7210 */ /* 0x000fc80007f9e0ff */
[----:B------:R-:W-:Y:S02]  /*2c5f0*/  SHF.R.S32.HI R73, RZ, 0x1f, R74 ;  /* 0x0000001fff497819 */ /* 0x000fe4000001144a */
[C---:B------:R-:W-:Y:S01]  /*2c600*/  IADD3 R76, P2, PT, R74.reuse, R0, RZ ;  /* 0x000000004a4c7210 */ /* 0x040fe20007f5e0ff */
[----:B------:R-:W-:Y:S01]  /*2c610*/  IMAD.X R79, R79, 0x1, R69, P4 ;  /* 0x000000014f4f7824 */ /* 0x000fe200020e0645 */
[C---:B------:R-:W-:Y:S02]  /*2c620*/  IADD3 R80, P4, PT, R74.reuse, R2, RZ ;  /* 0x000000024a507210 */ /* 0x040fe40007f9e0ff */
[C---:B------:R-:W-:Y:S01]  /*2c630*/  IADD3 R86, P5, PT, R74.reuse, R70, RZ ;  /* 0x000000464a567210 */ /* 0x040fe20007fbe0ff */
[C---:B------:R-:W-:Y:S01]  /*2c640*/  IMAD.X R77, R73.reuse, 0x1, R72, P2 ;  /* 0x00000001494d7824 */ /* 0x040fe200010e0648 */
[----:B------:R-:W-:Y:S01]  /*2c650*/  IADD3 R84, P2, PT, R74, R68, RZ ;  /* 0x000000444a547210 */ /* 0x000fe20007f5e0ff */
[C---:B------:R-:W-:Y:S02]  /*2c660*/  IMAD.X R81, R73.reuse, 0x1, R71, P4 ;  /* 0x0000000149517824 */ /* 0x040fe400020e0647 */
[----:B------:R-:W-:-:S02]  /*2c670*/  IMAD.X R87, R73, 0x1, R69, P5 ;  /* 0x0000000149577824 */ /* 0x000fc400028e0645 */
[----:B------:R-:W-:Y:S02]  /*2c680*/  IMAD.X R85, R73, 0x1, R3, P2 ;  /* 0x0000000149557824 */ /* 0x000fe400010e0603 */
[----:B------:R-:W-:Y:S01]  /*2c690*/  IMAD.MOV.U32 R73, RZ, RZ, R89 ;  /* 0x000000ffff497224 */ /* 0x000fe200078e0059 */
[----:B---3--:R-:W-:Y:S02]  /*2c6a0*/  F2FP.SATFINITE.E4M3.F32.PACK_AB_MERGE_C R89, R29, R28, RZ ;  /* 0x0000001c1d59723e */ /* 0x008fe400048070ff */
[----:B------:R-:W3:Y:S04]  /*2c6b0*/  LDL.LU R28, [R1+0x30] ;  /* 0x00003000011c7983 */ /* 0x000ee80000300800 */
[----:B------:R-:W3:Y:S01]  /*2c6c0*/  LDL.LU R29, [R1+0x34] ;  /* 0x00003400011d7983 */ /* 0x000ee20000300800 */
[----:B------:R-:W-:Y:S01]  /*2c6d0*/  ISETP.LT.AND P4, PT, R35, UR9, !P0 ;  /* 0x0000000923007c0c */ /* 0x000fe2000c781270 */
[----:B------:R-:W0:Y:S01]  /*2c6e0*/  LDCU UR9, c[0x0][0x398] ;  /* 0x00007300ff0977ac */ /* 0x000e220008000800 */
[----:B-1----:R-:W-:Y:S01]  /*2c6f0*/  ISETP.LT.AND P2, PT, R37, UR10, !P0 ;  /* 0x0000000a25007c0c */ /* 0x002fe2000c741270 */
[----:B------:R-:W3:Y:S01]  /*2c700*/  LDL.LU R39, [R1+0x638] ;  /* 0x0006380001277983 */ /* 0x000ee20000300800 */
[----:B--2---:R-:W-:Y:S01]  /*2c710*/  ISETP.LT.AND P5, PT, R67, UR12, !P1 ;  /* 0x0000000c43007c0c */ /* 0x004fe2000cfa1270 */
[----:B------:R-:W1:Y:S01]  /*2c720*/  LDCU UR10, c[0x0][0x398] ;  /* 0x00007300ff0a77ac */ /* 0x000e620008000800 */
[----:B------:R-:W-:Y:S01]  /*2c730*/  SHF.R.S32.HI R88, RZ, 0x8, R88 ;  /* 0x00000008ff587819 */ /* 0x000fe20000011458 */
[----:B------:R-:W2:Y:S01]  /*2c740*/  LDL.LU R36, [R1+0x63c] ;  /* 0x00063c0001247983 */ /* 0x000ea20000300800 */
[----:B------:R-:W-:Y:S01]  /*2c750*/  SHF.R.S32.HI R73, RZ, 0x8, R73 ;  /* 0x00000008ff497819 */ /* 0x000fe20000011449 */
[----:B------:R-:W0:Y:S04]  /*2c760*/  LDCU UR12, c[0x0][0x398] ;  /* 0x00007300ff0c77ac */ /* 0x000e280008000800 */
[----:B------:R-:W-:Y:S04]  /*2c770*/  @P4 STG.E.U8 desc[UR24][R82.64], R88 ;  /* 0x0000005852004986 */ /* 0x000fe8000c101118 */
[----:B------:R0:W-:Y:S04]  /*2c780*/  @P2 STG.E.U8 desc[UR24][R78.64], R73 ;  /* 0x000000494e002986 */ /* 0x0001e8000c101118 */
[----:B------:R1:W-:Y:S01]  /*2c790*/  @P5 STG.E.U8 desc[UR24][R76.64], R89 ;  /* 0x000000594c005986 */ /* 0x0003e2000c101118 */
[----:B0-----:R-:W-:-:S05]  /*2c7a0*/  VIADD R73, R66, 0x10 ;  /* 0x0000001042497836 */ /* 0x001fca0000000000 */
[----:B------:R-:W-:Y:S01]  /*2c7b0*/  ISETP.GE.AND P5, PT, R73, UR6, PT ;  /* 0x0000000649007c0c */ /* 0x000fe2000bfa6270 */
[----:B------:R-:W-:Y:S01]  /*2c7c0*/  VIADD R75, R66, 0xf ;  /* 0x0000000f424b7836 */ /* 0x000fe20000000000 */
[----:B----4-:R-:W-:Y:S01]  /*2c7d0*/  F2FP.SATFINITE.E4M3.F32.PACK_AB_MERGE_C R88, R31, R30, RZ ;  /* 0x0000001e1f58723e */ /* 0x010fe200048070ff */
[----:B------:R-:W-:Y:S01]  /*2c7e0*/  VIADD R74, R74, UR30 ;  /* 0x0000001e4a4a7c36 */ /* 0x000fe20008000000 */
[----:B-----5:R-:W-:Y:S01]  /*2c7f0*/  F2FP.SATFINITE.E4M3.F32.PACK_AB_MERGE_C R73, R33, R32, RZ ;  /* 0x000000202149723e */ /* 0x020fe200048070ff */
[----:B------:R-:W0:Y:S01]  /*2c800*/  LDCU UR6, c[0x0][0x39c] ;  /* 0x00007380ff0677ac */ /* 0x000e220008000800 */
[----:B------:R-:W4:Y:S04]  /*2c810*/  LDL.LU R32, [R1+0x438] ;  /* 0x0004380001207983 */ /* 0x000f280000300800 */
[----:B------:R-:W4:Y:S04]  /*2c820*/  LDL.LU R30, [R1+0x43c] ;  /* 0x00043c00011e7983 */ /* 0x000f280000300800 */
[----:B------:R-:W5:Y:S04]  /*2c830*/  LDL.LU R33, [R1+0x238] ;  /* 0x0002380001217983 */ /* 0x000f680000300800 */
[----:B------:R-:W5:Y:S01]  /*2c840*/  LDL.LU R31, [R1+0x23c] ;  /* 0x00023c00011f7983 */ /* 0x000f620000300800 */
[----:B------:R-:W-:Y:S01]  /*2c850*/  ISETP.LT.AND P4, PT, R34, UR14, !P1 ;  /* 0x0000000e22007c0c */ /* 0x000fe2000cf81270 */
[----:B------:R-:W0:Y:S01]  /*2c860*/  LDCU UR14, c[0x0][0x398] ;  /* 0x00007300ff0e77ac */ /* 0x000e220008000800 */
[----:B------:R-:W-:-:S02]  /*2c870*/  ISETP.LT.AND P2, PT, R35, UR16, !P1 ;  /* 0x0000001023007c0c */ /* 0x000fc4000cf41270 */
[----:B------:R-:W-:Y:S01]  /*2c880*/  ISETP.GE.AND P0, PT, R75, UR4, PT ;  /* 0x000000044b007c0c */ /* 0x000fe2000bf06270 */
[----:B------:R-:W0:Y:S01]  /*2c890*/  LDCU UR4, c[0x0][0x39c] ;  /* 0x00007380ff0477ac */ /* 0x000e220008000800 */
[----:B------:R-:W-:-:S07]  /*2c8a0*/  SHF.R.S32.HI R75, RZ, 0x1f, R74 ;  /* 0x0000001fff4b7819 */ /* 0x000fce000001144a */
[----:B------:R0:W-:Y:S01]  /*2c8b0*/  @P4 STG.E.U8 desc[UR24][R80.64], R73 ;  /* 0x0000004950004986 */ /* 0x0001e2000c101118 */
[----:B---3--:R-:W-:Y:S01]  /*2c8c0*/  F2FP.SATFINITE.E4M3.F32.PACK_AB_MERGE_C R82, R29, R28, RZ ;  /* 0x0000001c1d52723e */ /* 0x008fe200048070ff */
[----:B------:R-:W3:Y:S02]  /*2c8d0*/  LDCU UR16, c[0x0][0x398] ;  /* 0x00007300ff1077ac */ /* 0x000ee40008000800 */
[----:B------:R-:W5:Y:S04]  /*2c8e0*/  LDL.LU R28, [R1+0x38] ;  /* 0x00003800011c7983 */ /* 0x000f680000300800 */
[----:B------:R-:W5:Y:S01]  /*2c8f0*/  LDL.LU R29, [R1+0x3c] ;  /* 0x00003c00011d7983 */ /* 0x000f620000300800 */
[----:B------:R-:W-:-:S03]  /*2c900*/  IADD3 R78, P4, PT, R74, R0, RZ ;  /* 0x000000004a4e7210 */ /* 0x000fc60007f9e0ff */
[----:B------:R2:W-:Y:S01]  /*2c910*/  @P2 STG.E.U8 desc[UR24][R84.64], R88 ;  /* 0x0000005854002986 */ /* 0x0005e2000c101118 */
[----:B-1----:R-:W-:Y:S01]  /*2c920*/  IADD3 R76, P2, PT, R74, R2, RZ ;  /* 0x000000024a4c7210 */ /* 0x002fe20007f5e0ff */
[----:B------:R-:W-:Y:S01]  /*2c930*/  IMAD.X R79, R75, 0x1, R72, P4 ;  /* 0x000000014b4f7824 */ /* 0x000fe200020e0648 */
[----:B------:R-:W-:Y:S01]  /*2c940*/  ISETP.LT.AND P1, PT, R37, UR9, !P1 ;  /* 0x0000000925007c0c */ /* 0x000fe2000cf21270 */
[----:B------:R-:W1:Y:S01]  /*2c950*/  LDCU UR9, c[0x0][0x398] ;  /* 0x00007300ff0977ac */ /* 0x000e620008000800 */
[----:B0-----:R-:W-:Y:S01]  /*2c960*/  PRMT R80, R89, 0x9910, RZ ;  /* 0x0000991059507816 */ /* 0x001fe200000000ff */
[----:B------:R-:W-:Y:S01]  /*2c970*/  IMAD.X R77, R75, 0x1, R71, P2 ;  /* 0x000000014b4d7824 */ /* 0x000fe200010e0647 */
[----:B------:R-:W-:Y:S01]  /*2c980*/  ISETP.LT.AND P2, PT, R67, UR10, !P3 ;  /* 0x0000000a43007c0c */ /* 0x000fe2000df41270 */
[----:B------:R-:W0:Y:S01]  /*2c990*/  LDCU UR10, c[0x0][0x398] ;  /* 0x00007300ff0a77ac */ /* 0x000e220008000800 */
[----:B------:R-:W-:Y:S01]  /*2c9a0*/  ISETP.LT.AND P4, PT, R34, UR12, !P3 ;  /* 0x0000000c22007c0c */ /* 0x000fe2000df81270 */
[----:B------:R-:W5:Y:S01]  /*2c9b0*/  LDL.LU R41, [R1+0x640] ;  /* 0x0006400001297983 */ /* 0x000f620000300800 */
[----:B------:R-:W-:Y:S01]  /*2c9c0*/  PRMT R73, R73, 0x9910, RZ ;  /* 0x0000991049497816 */ /* 0x000fe200000000ff */
[----:B------:R-:W0:Y:S01]  /*2c9d0*/  LDCU UR12, c[0x0][0x398] ;  /* 0x00007300ff0c77ac */ /* 0x000e220008000800 */
[----:B------:R-:W-:-:S02]  /*2c9e0*/  SHF.R.S32.HI R80, RZ, 0x8, R80 ;  /* 0x00000008ff507819 */ /* 0x000fc40000011450 */
[----:B------:R-:W-:Y:S01]  /*2c9f0*/  SHF.R.S32.HI R73, RZ, 0x8, R73 ;  /* 0x00000008ff497819 */ /* 0x000fe20000011449 */
[----:B------:R-:W-:Y:S01]  /*2ca00*/  @P1 STG.E.U8 desc[UR24][R86.64], R82 ;  /* 0x0000005256001986 */ /* 0x000fe2000c101118 */
[----:B--2---:R-:W-:-:S03]  /*2ca10*/  IADD3 R84, P1, PT, R74, R68, RZ ;  /* 0x000000444a547210 */ /* 0x004fc60007f3e0ff */
[----:B------:R-:W-:Y:S04]  /*2ca20*/  @P2 STG.E.U8 desc[UR24][R78.64], R80 ;  /* 0x000000504e002986 */ /* 0x000fe8000c101118 */
[----:B------:R2:W-:Y:S01]  /*2ca30*/  @P4 STG.E.U8 desc[UR24][R76.64], R73 ;  /* 0x000000494c004986 */ /* 0x0005e2000c101118 */
[----:B------:R-:W-:Y:S02]  /*2ca40*/  IMAD.X R85, R75, 0x1, R3, P1 ;  /* 0x000000014b557824 */ /* 0x000fe400008e0603 */
[C---:B--2---:R-:W-:Y:S01]  /*2ca50*/  VIADD R73, R74.reuse, UR30 ;  /* 0x0000001e4a497c36 */ /* 0x044fe20008000000 */
[----:B------:R-:W-:-:S04]  /*2ca60*/  IADD3 R80, P2, PT, R74, R70, RZ ;  /* 0x000000464a507210 */ /* 0x000fc80007f5e0ff */
[----:B------:R-:W-:Y:S02]  /*2ca70*/  SHF.R.S32.HI R83, RZ, 0x1f, R73 ;  /* 0x0000001fff537819 */ /* 0x000fe40000011449 */
[----:B------:R-:W-:Y:S01]  /*2ca80*/  IADD3 R78, P1, PT, R73, R0, RZ ;  /* 0x00000000494e7210 */ /* 0x000fe20007f3e0ff */
[----:B------:R-:W-:-:S04]  /*2ca90*/  IMAD.X R81, R75, 0x1, R69, P2 ;  /* 0x000000014b517824 */ /* 0x000fc800010e0645 */
[----:B------:R-:W-:Y:S01]  /*2caa0*/  IMAD.X R79, R83, 0x1, R72, P1 ;  /* 0x00000001534f7824 */ /* 0x000fe200008e0648 */
[----:B------:R-:W-:Y:S02]  /*2cab0*/  IADD3 R74, P1, PT, R73, R68, RZ ;  /* 0x00000044494a7210 */ /* 0x000fe40007f3e0ff */
[----:B-1----:R-:W-:Y:S02]  /*2cac0*/  ISETP.LT.AND P2, PT, R35, UR9, !P3 ;  /* 0x0000000923007c0c */ /* 0x002fe4000df41270 */
[----:B------:R-:W-:Y:S01]  /*2cad0*/  PRMT R87, R88, 0x9910, RZ ;  /* 0x0000991058577816 */ /* 0x000fe200000000ff */
[----:B------:R-:W-:Y:S01]  /*2cae0*/  IMAD.X R75, R83, 0x1, R3, P1 ;  /* 0x00000001534b7824 */ /* 0x000fe200008e0603 */
[----:B------:R-:W-:Y:S01]  /*2caf0*/  IADD3 R76, P4, PT, R73, R2, RZ ;  /* 0x00000002494c7210 */ /* 0x000fe20007f9e0ff */
[----:B------:R-:W-:Y:S01]  /*2cb00*/  VIADD R86, R66, 0x11 ;  /* 0x0000001142567836 */ /* 0x000fe20000000000 */
[----:B0-----:R-:W-:Y:S01]  /*2cb10*/  ISETP.LT.AND P3, PT, R37, UR10, !P3 ;  /* 0x0000000a25007c0c */ /* 0x001fe2000df61270 */
[----:B------:R-:W0:Y:S01]  /*2cb20*/  LDCU UR9, c[0x0][0x398] ;  /* 0x00007300ff0977ac */ /* 0x000e220008000800 */
[----:B------:R-:W-:-:S02]  /*2cb30*/  PRMT R88, R82, 0x9910, RZ ;  /* 0x0000991052587816 */ /* 0x000fc400000000ff */
[----:B------:R-:W-:Y:S01]  /*2cb40*/  IADD3 R82, P1, PT, R73, R70, RZ ;  /* 0x0000004649527210 */ /* 0x000fe20007f3e0ff */
[C---:B------:R-:W-:Y:S01]  /*2cb50*/  IMAD.X R77, R83.reuse, 0x1, R71, P4 ;  /* 0x00000001534d7824 */ /* 0x040fe200020e0647 */
[----:B------:R-:W-:Y:S01]  /*2cb60*/  SHF.R.S32.HI R87, RZ, 0x8, R87 ;  /* 0x00000008ff577819 */ /* 0x000fe20000011457 */
[----:B------:R-:W1:Y:S02]  /*2cb70*/  LDCU UR10, c[0x0][0x398] ;  /* 0x00007300ff0a77ac */ /* 0x000e640008000800 */
[----:B------:R-:W-:Y:S01]  /*2cb80*/  IMAD.X R83, R83, 0x1, R69, P1 ;  /* 0x0000000153537824 */ /* 0x000fe200008e0645 */
[----:B------:R-:W-:Y:S01]  /*2cb90*/  ISETP.GE.AND P1, PT, R86, UR4, PT ;  /* 0x0000000456007c0c */ /* 0x000fe2000bf26270 */
[----:B------:R2:W-:Y:S01]  /*2cba0*/  @P2 STG.E.U8 desc[UR24][R84.64], R87 ;  /* 0x0000005754002986 */ /* 0x0005e2000c101118 */
[----:B------:R-:W-:Y:S02]  /*2cbb0*/  SHF.R.S32.HI R86, RZ, 0x8, R88 ;  /* 0x00000008ff567819 */ /* 0x000fe40000011458 */
[----:B----4-:R-:W-:Y:S01]  /*2cbc0*/  F2FP.SATFINITE.E4M3.F32.PACK_AB_MERGE_C R30, R30, R32, RZ ;  /* 0x000000201e1e723e */ /* 0x010fe200048070ff */
[----:B------:R-:W-:Y:S01]  /*2cbd0*/  VIADD R73, R73, UR30 ;  /* 0x0000001e49497c36 */ /* 0x000fe20008000000 */
[----:B------:R-:W-:Y:S01]  /*2cbe0*/  ISETP.LT.AND P4, PT, R67, UR12, !P6 ;  /* 0x0000000c43007c0c */ /* 0x000fe2000f781270 */
[----:B------:R4:W-:Y:S01]  /*2cbf0*/  @P3 STG.E.U8 desc[UR24][R80.64], R86 ;  /* 0x0000005650003986 */ /* 0x0009e2000c101118 */
[----:B------:R-:W-:Y:S01]  /*2cc00*/  ISETP.LT.AND P2, PT, R34, UR14, !P6 ;  /* 0x0000000e22007c0c */ /* 0x000fe2000f741270 */
[----:B------:R-:W0:Y:S01]  /*2cc10*/  LDCU UR4, c[0x0][0x39c] ;  /* 0x00007380ff0477ac */ /* 0x000e220008000800 */
[----:B---3--:R-:W-:-:S02]  /*2cc20*/  ISETP.LT.AND P3, PT, R35, UR16, !P6 ;  /* 0x0000001023007c0c */ /* 0x008fc4000f761270 */
[----:B--2---:R-:W-:Y:S01]  /*2cc30*/  F2FP.SATFINITE.E4M3.F32.PACK_AB_MERGE_C R84, R36, R39, RZ ;  /* 0x000000272454723e */ /* 0x004fe200048070ff */
[----:B------:R-:W2:Y:S01]  /*2cc40*/  LDCU UR12, c[0x0][0x398] ;  /* 0x00007300ff0c77ac */ /* 0x000ea20008000800 */
[----:B-----5:R-:W-:Y:S01]  /*2cc50*/  F2FP.SATFINITE.E4M3.F32.PACK_AB_MERGE_C R40, R31, R33, RZ ;  /* 0x000000211f28723e */ /* 0x020fe200048070ff */
[----:B------:R-:W3:Y:S04]  /*2cc60*/  LDCU UR14, c[0x0][0x398] ;  /* 0x00007300ff0e77ac */ /* 0x000ee80008000800 */
[----:B------:R-:W-:Y:S01]  /*2cc70*/  @P4 STG.E.U8 desc[UR24][R78.64], R84 ;  /* 0x000000544e004986 */ /* 0x000fe2000c101118 */
[----:B----4-:R-:W-:Y:S01]  /*2cc80*/  VIADD R80, R66, 0x12 ;  /* 0x0000001242507836 */ /* 0x010fe20000000000 */
[----:B------:R-:W4:Y:S02]  /*2cc90*/  LDCU UR16, c[0x0][0x398] ;  /* 0x00007300ff1077ac */ /* 0x000f240008000800 */
[----:B------:R-:W-:Y:S01]  /*2cca0*/  @P2 STG.E.U8 desc[UR24][R76.64], R30 ;  /* 0x0000001e4c002986 */ /* 0x000fe2000c101118 */
[----:B------:R-:W-:-:S03]  /*2ccb0*/  IADD3 R48, P2, PT, R73, R0, RZ ;  /* 0x0000000049307210 */ /* 0x000fc60007f5e0ff */
[----:B------:R5:W-:Y:S01]  /*2ccc0*/  @P3 STG.E.U8 desc[UR24][R74.64], R40 ;  /* 0x000000284a003986 */ /* 0x000be2000c101118 */
[----:B------:R-:W-:Y:S02]  /*2ccd0*/  IADD3 R46, P3, PT, R73, R2, RZ ;  /* 0x00000002492e7210 */ /* 0x000fe40007f7e0ff */
[----:B------:R-:W-:Y:S02]  /*2cce0*/  ISETP.LT.AND P6, PT, R37, UR18, !P6 ;  /* 0x0000001225007c0c */ /* 0x000fe4000f7c1270 */
[----:B-----5:R-:W-:Y:S01]  /*2ccf0*/  SHF.R.S32.HI R74, RZ, 0x1f, R73 ;  /* 0x0000001fff4a7819 */ /* 0x020fe20000011449 */
[----:B------:R-:W-:-:S04]  /*2cd00*/  VIADD R75, R73, UR30 ;  /* 0x0000001e494b7c36 */ /* 0x000fc80008000000 */
[C---:B------:R-:W-:Y:S01]  /*2cd10*/  IMAD.X R49, R74.reuse, 0x1, R72, P2 ;  /* 0x000000014a317824 */ /* 0x040fe200010e0648 */
[C---:B------:R-:W-:Y:S01]  /*2cd20*/  IADD3 R42, P2, PT, R73.reuse, R68, RZ ;  /* 0x00000044492a7210 */ /* 0x040fe20007f5e0ff */
[C---:B------:R-:W-:Y:S01]  /*2cd30*/  IMAD.X R47, R74.reuse, 0x1, R71, P3 ;  /* 0x000000014a2f7824 */ /* 0x040fe200018e0647 */
[----:B------:R-:W-:Y:S02]  /*2cd40*/  IADD3 R92, P3, PT, R73, R70, RZ ;  /* 0x00000046495c7210 */ /* 0x000fe40007f7e0ff */
[----:B------:R-:W-:Y:S01]  /*2cd50*/  SHF.R.S32.HI R73, RZ, 0x1f, R75 ;  /* 0x0000001fff497819 */ /* 0x000fe2000001144b */
[C---:B------:R-:W-:Y:S01]  /*2cd60*/  IMAD.X R43, R74.reuse, 0x1, R3, P2 ;  /* 0x000000014a2b7824 */ /* 0x040fe200010e0603 */
[C---:B------:R-:W-:Y:S01]  /*2cd70*/  IADD3 R90, P2, PT, R75.reuse, R0, RZ ;  /* 0x000000004b5a7210 */ /* 0x040fe20007f5e0ff */
[----:B------:R-:W-:Y:S01]  /*2cd80*/  IMAD.X R93, R74, 0x1, R69, P3 ;  /* 0x000000014a5d7824 */ /* 0x000fe200018e0645 */
[C---:B------:R-:W-:Y:S01]  /*2cd90*/  IADD3 R88, P3, PT, R75.reuse, R2, RZ ;  /* 0x000000024b587210 */ /* 0x040fe20007f7e0ff */
[----:B------:R-:W-:-:S02]  /*2cda0*/  VIADD R74, R75, UR30 ;  /* 0x0000001e4b4a7c36 */ /* 0x000fc40008000000 */
[----:B------:R-:W-:Y:S01]  /*2cdb0*/  IMAD.X R91, R73, 0x1, R72, P2 ;  /* 0x00000001495b7824 */ /* 0x000fe200010e0648 */
[----:B------:R-:W-:Y:S01]  /*2cdc0*/  IADD3 R86, P2, PT, R75, R68, RZ ;  /* 0x000000444b567210 */ /* 0x000fe20007f5e0ff */
[C---:B------:R-:W-:Y:S01]  /*2cdd0*/  IMAD.X R89, R73.reuse, 0x1, R71, P3 ;  /* 0x0000000149597824 */ /* 0x040fe200018e0647 */
[----:B------:R-:W-:Y:S02]  /*2cde0*/  ISETP.GE.AND P4, PT, R80, UR6, PT ;  /* 0x0000000650007c0c */ /* 0x000fe4000bf86270 */
[----:B------:R-:W-:Y:S01]  /*2cdf0*/  PRMT R85, R84, 0x9910, RZ ;  /* 0x0000991054557816 */ /* 0x000fe200000000ff */
[----:B------:R-:W-:Y:S01]  /*2ce00*/  IMAD.X R87, R73, 0x1, R3, P2 ;  /* 0x0000000149577824 */ /* 0x000fe200010e0603 */
[----:B------:R-:W-:Y:S01]  /*2ce10*/  IADD3 R80, P2, PT, R74, R0, RZ ;  /* 0x000000004a507210 */ /* 0x000fe20007f5e0ff */
[----:B------:R-:W-:Y:S01]  /*2ce20*/  VIADD R31, R66, 0x13 ;  /* 0x00000013421f7836 */ /* 0x000fe20000000000 */
[----:B------:R-:W-:Y:S01]  /*2ce30*/  PRMT R30, R30, 0x9910, RZ ;  /* 0x000099101e1e7816 */ /* 0x000fe200000000ff */
[----:B------:R-:W-:Y:S01]  /*2ce40*/  IMAD.MOV.U32 R32, RZ, RZ, R85 ;  /* 0x000000ffff207224 */ /* 0x000fe200078e0055 */
[----:B------:R-:W5:Y:S04]  /*2ce50*/  LDCU UR6, c[0x0][0x398] ;  /* 0x00007300ff0677ac */ /* 0x000f680008000800 */
[----:B------:R-:W-:Y:S01]  /*2ce60*/  SHF.R.S32.HI R45, RZ, 0x8, R32 ;  /* 0x00000008ff2d7819 */ /* 0x000fe20000011420 */
[----:B------:R-:W-:Y:S01]  /*2ce70*/  IMAD.MOV.U32 R44, RZ, RZ, R30 ;  /* 0x000000ffff2c7224 */ /* 0x000fe200078e001e */
[----:B------:R-:W-:-:S02]  /*2ce80*/  F2FP.SATFINITE.E4M3.F32.PACK_AB_MERGE_C R38, R29, R28, RZ ;  /* 0x0000001c1d26723e */ /* 0x000fc400048070ff */
[----:B------:R-:W3:Y:S04]  /*2ce90*/  LDL.LU R29, [R1+0x644] ;  /* 0x00064400011d7983 */ /* 0x000ee80000300800 */
[----:B------:R0:W-:Y:S04]  /*2cea0*/  @P6 STG.E.U8 desc[UR24][R82.64], R38 ;  /* 0x0000002652006986 */ /* 0x0001e8000c101118 */
[----:B------:R-:W4:Y:S04]  /*2ceb0*/  LDL.LU R39, [R1+0x440] ;  /* 0x0004400001277983 */ /* 0x000f280000300800 */
[----:B------:R-:W4:Y:S01]  /*2cec0*/  LDL.LU R36, [R1+0x444] ;  /* 0x0004440001247983 */ /* 0x000f220000300800 */
[----:B0-----:R-:W-:-:S03]  /*2ced0*/  IADD3 R82, P3, PT, R75, R70, RZ ;  /* 0x000000464b527210 */ /* 0x001fc60007f7e0ff */
[----:B------:R-:W4:Y:S01]  /*2cee0*/  LDL.LU R32, [R1+0x240] ;  /* 0x0002400001207983 */ /* 0x000f220000300800 */
[----:B------:R-:W-:Y:S01]  /*2cef0*/  SHF.R.S32.HI R75, RZ, 0x1f, R74 ;  /* 0x0000001fff4b7819 */ /* 0x000fe2000001144a */
[----:B------:R-:W-:Y:S02]  /*2cf00*/  IMAD.X R83, R73, 0x1, R69, P3 ;  /* 0x0000000149537824 */ /* 0x000fe400018e0645 */
[----:B------:R-:W4:Y:S02]  /*2cf10*/  LDL.LU R33, [R1+0x244] ;  /* 0x0002440001217983 */ /* 0x000f240000300800 */
[C---:B------:R-:W-:Y:S01]  /*2cf20*/  IMAD.X R81, R75.reuse, 0x1, R72, P2 ;  /* 0x000000014b517824 */ /* 0x040fe200010e0648 */
[C---:B------:R-:W-:Y:S01]  /*2cf30*/  IADD3 R76, P2, PT, R74.reuse, R68, RZ ;  /* 0x000000444a4c7210 */ /* 0x040fe20007f5e0ff */
[----:B------:R-:W-:Y:S01]  /*2cf40*/  VIADD R73, R74, UR30 ;  /* 0x0000001e4a497c36 */ /* 0x000fe20008000000 */
[----:B------:R-:W4:Y:S03]  /*2cf50*/  LDL.LU R30, [R1+0x40] ;  /* 0x00004000011e7983 */ /* 0x000f260000300800 */
[----:B------:R-:W-:Y:S01]  /*2cf60*/  IMAD.X R77, R75, 0x1, R3, P2 ;  /* 0x000000014b4d7824 */ /* 0x000fe200010e0603 */
[----:B------:R-:W-:-:S02]  /*2cf70*/  SHF.R.S32.HI R28, RZ, 0x1f, R73 ;  /* 0x0000001fff1c7819 */ /* 0x000fc40000011449 */
[----:B------:R-:W-:-:S05]  /*2cf80*/  IADD3 R84, P2, PT, R73, R0, RZ ;  /* 0x0000000049547210 */ /* 0x000fca0007f5e0ff */
[----:B------:R-:W-:Y:S01]  /*2cf90*/  IMAD.X R85, R28, 0x1, R72, P2 ;  /* 0x000000011c557824 */ /* 0x000fe200010e0648 */
[----:B------:R-:W-:Y:S01]  /*2cfa0*/  ISETP.GE.AND P2, PT, R31, UR4, PT ;  /* 0x000000041f007c0c */ /* 0x000fe2000bf46270 */
[----:B------:R-:W0:Y:S01]  /*2cfb0*/  LDCU UR4, c[0x0][0x39c] ;  /* 0x00007380ff0477ac */ /* 0x000e220008000800 */
[----:B------:R-:W4:Y:S01]  /*2cfc0*/  LDL.LU R31, [R1+0x44] ;  /* 0x00004400011f7983 */ /* 0x000f220000300800 */
[----:B------:R-:W-:-:S05]  /*2cfd0*/  IADD3 R78, P3, PT, R74, R2, RZ ;  /* 0x000000024a4e7210 */ /* 0x000fca0007f7e0ff */
[----:B------:R-:W-:Y:S01]  /*2cfe0*/  IMAD.X R79, R75, 0x1, R71, P3 ;  /* 0x000000014b4f7824 */ /* 0x000fe200018e0647 */
[----:B-----5:R-:W-:Y:S01]  /*2cff0*/  ISETP.LT.AND P3, PT, R67, UR6, !P0 ;  /* 0x0000000643007c0c */ /* 0x020fe2000c761270 */
[----:B------:R-:W5:Y:S01]  /*2d000*/  LDCU UR6, c[0x0][0x398] ;  /* 0x00007300ff0677ac */ /* 0x000f620008000800 */
[----:B------:R-:W-:-:S05]  /*2d010*/  IADD3 R74, P6, PT, R74, R70, RZ ;  /* 0x000000464a4a7210 */ /* 0x000fca0007fde0ff */
[----:B------:R-:W-:Y:S01]  /*2d020*/  IMAD.X R75, R75, 0x1, R69, P6 ;  /* 0x000000014b4b7824 */ /* 0x000fe200030e0645 */
[----:B------:R-:W-:Y:S01]  /*2d030*/  ISETP.LT.AND P6, PT, R34, UR9, !P0 ;  /* 0x0000000922007c0c */ /* 0x000fe2000c7c1270 */
[----:B------:R-:W0:Y:S04]  /*2d040*/  LDCU UR9, c[0x0][0x398] ;  /* 0x00007300ff0977ac */ /* 0x000e280008000800 */
[----:B------:R-:W-:Y:S01]  /*2d050*/  @P3 STG.E.U8 desc[UR24][R48.64], R45 ;  /* 0x0000002d30003986 */ /* 0x000fe2000c101118 */
[----:B-1----:R-:W-:Y:S01]  /*2d060*/  ISETP.LT.AND P3, PT, R35, UR10, !P0 ;  /* 0x0000000a23007c0c */ /* 0x002fe2000c761270 */
[----:B------:R-:W1:Y:S01]  /*2d070*/  LDCU UR10, c[0x0][0x398] ;  /* 0x00007300ff0a77ac */ /* 0x000e620008000800 */
[----:B------:R-:W-:Y:S02]  /*2d080*/  PRMT R40, R40, 0x9910, RZ ;  /* 0x0000991028287816 */ /* 0x000fe400000000ff */
[----:B------:R-:W-:-:S02]  /*2d090*/  SHF.R.S32.HI R44, RZ, 0x8, R44 ;  /* 0x00000008ff2c7819 */ /* 0x000fc4000001142c */
[----:B-----5:R-:W-:Y:S01]  /*2d0a0*/  ISETP.LT.AND P0, PT, R37, UR6, !P0 ;  /* 0x0000000625007c0c */ /* 0x020fe2000c701270 */
[----:B------:R-:W5:Y:S01]  /*2d0b0*/  LDCU UR6, c[0x0][0x398] ;  /* 0x00007300ff0677ac */ /* 0x000f620008000800 */
[----:B------:R-:W-:Y:S02]  /*2d0c0*/  SHF.R.S32.HI R40, RZ, 0x8, R40 ;  /* 0x00000008ff287819 */ /* 0x000fe40000011428 */
[----:B------:R-:W-:Y:S01]  /*2d0d0*/  PRMT R38, R38, 0x9910, RZ ;  /* 0x0000991026267816 */ /* 0x000fe200000000ff */
[----:B------:R-:W-:Y:S01]  /*2d0e0*/  @P6 STG.E.U8 desc[UR24][R46.64], R44 ;  /* 0x0000002c2e006986 */ /* 0x000fe2000c101118 */
[----:B0-----:R-:W-:Y:S01]  /*2d0f0*/  ISETP.LT.AND P6, PT, R67, UR9, !P5 ;  /* 0x0000000943007c0c */ /* 0x001fe2000efc1270 */
[----:B------:R-:W0:Y:S02]  /*2d100*/  LDCU UR9, c[0x0][0x398] ;  /* 0x00007300ff0977ac */ /* 0x000e240008000800 */
[----:B------:R1:W-:Y:S01]  /*2d110*/  @P3 STG.E.U8 desc[UR24][R42.64], R40 ;  /* 0x000000282a003986 */ /* 0x0003e2000c101118 */
[----:B--2---:R-:W-:Y:S01]  /*2d120*/  ISETP.LT.AND P3, PT, R34, UR12, !P5 ;  /* 0x0000000c22007c0c */ /* 0x004fe2000ef61270 */
[----:B------:R-:W2:Y:S01]  /*2d130*/  LDCU UR12, c[0x0][0x398] ;  /* 0x00007300ff0c77ac */ /* 0x000ea20008000800 */
[----:B-1----:R-:W-:Y:S01]  /*2d140*/  SHF.R.S32.HI R40, RZ, 0x8, R38 ;  /* 0x00000008ff287819 */ /* 0x002fe20000011426 */
[----:B------:R-:W-:Y:S01]  /*2d150*/  VIADD R38, R66, 0x14 ;  /* 0x0000001442267836 */ /* 0x000fe20000000000 */
[----:B------:R-:W2:Y:S04]  /*2d160*/  LDL.LU R42, [R1+0x648] ;  /* 0x00064800012a7983 */ /* 0x000ea80000300800 */
[----:B------:R1:W-:Y:S01]  /*2d170*/  @P0 STG.E.U8 desc[UR24][R92.64], R40 ;  /* 0x000000285c000986 */ /* 0x0003e2000c101118 */
[----:B------:R-:W-:Y:S01]  /*2d180*/  ISETP.GE.AND P0, PT, R38, UR4, PT ;  /* 0x0000000426007c0c */ /* 0x000fe2000bf06270 */
[----:B------:R-:W0:Y:S02]  /*2d190*/  LDCU UR4, c[0x0][0x39c] ;  /* 0x00007380ff0477ac */ /* 0x000e240008000800 */
[----:B------:R-:W2:Y:S04]  /*2d1a0*/  LDL.LU R43, [R1+0x64c] ;  /* 0x00064c00012b7983 */ /* 0x000ea80000300800 */
[----:B-1----:R-:W2:Y:S01]  /*2d1b0*/  LDL.LU R40, [R1+0x650] ;  /* 0x0006500001287983 */ /* 0x002ea20000300800 */
[----:B---3--:R-:W-:-:S03]  /*2d1c0*/  F2FP.SATFINITE.E4M3.F32.PACK_AB_MERGE_C R29, R29, R41, RZ ;  /* 0x000000291d1d723e */ /* 0x008fc600048070ff */
[----:B------:R-:W3:Y:S04]  /*2d1d0*/  LDL.LU R41, [R1+0x654] ;  /* 0x0006540001297983 */ /* 0x000ee80000300800 */
[----:B------:R-:W3:Y:S01]  /*2d1e0*/  LDL.LU R38, [R1+0x448] ;  /* 0x0004480001267983 */ /* 0x000ee20000300800 */
[----:B----4-:R-:W-:-:S03]  /*2d1f0*/  F2FP.SATFINITE.E4M3.F32.PACK_AB_MERGE_C R92, R36, R39, RZ ;  /* 0x00000027245c723e */ /* 0x010fc600048070ff */
[----:B------:R-:W3:Y:S04]  /*2d200*/  LDL.LU R39, [R1+0x44c] ;  /* 0x00044c0001277983 */ /* 0x000ee80000300800 */
[----:B------:R1:W-:Y:S04]  /*2d210*/  @P6 STG.E.U8 desc[UR24][R90.64], R29 ;  /* 0x0000001d5a006986 */ /* 0x0003e8000c101118 */
[----:B------:R-:W4:Y:S04]  /*2d220*/  LDL.LU R36, [R1+0x450] ;  /* 0x0004500001247983 */ /* 0x000f280000300800 */
[----:B------:R0:W-:Y:S01]  /*2d230*/  @P3 STG.E.U8 desc[UR24][R88.64], R92 ;  /* 0x0000005c58003986 */ /* 0x0001e2000c101118 */
[----:B-1----:R-:W-:-:S03]  /*2d240*/  F2FP.SATFINITE.E4M3.F32.PACK_AB_MERGE_C R91, R33, R32, RZ ;  /* 0x00000020215b723e */ /* 0x002fc600048070ff */
[----:B------:R-:W4:Y:S04]  /*2d250*/  LDL.LU R32, [R1+0x454] ;  /* 0x0004540001207983 */ /* 0x000f280000300800 */
[----:B------:R-:W4:Y:S01]  /*2d260*/  LDL.LU R33, [R1+0x248] ;  /* 0x0002480001217983 */ /* 0x000f220000300800 */
[----:B0-----:R-:W-:Y:S02]  /*2d270*/  PRMT R89, R29, 0x9910, RZ ;  /* 0x000099101d597816 */ /* 0x001fe400000000ff */
[----:B------:R-:W-:Y:S02]  /*2d280*/  F2FP.SATFINITE.E4M3.F32.PACK_AB_MERGE_C R90, R31, R30, RZ ;  /* 0x0000001e1f5a723e */ /* 0x000fe400048070ff */
[----:B------:R-:W4:Y:S04]  /*2d290*/  LDL.LU R30, [R1+0x24c] ;  /* 0x00024c00011e7983 */ /* 0x000f280000300800 */
[----:B------:R-:W4:Y:S04]  /*2d2a0*/  LDL.LU R31, [R1+0x48] ;  /* 0x00004800011f7983 */ /* 0x000f280000300800 */
[----:B------:R-:W4:Y:S01]  /*2d2b0*/  LDL.LU R29, [R1+0x4c] ;  /* 0x00004c00011d7983 */ /* 0x000f220000300800 */
[----:B------:R-:W-:Y:S01]  /*2d2c0*/  ISETP.LT.AND P6, PT, R35, UR10, !P5 ;  /* 0x0000000a23007c0c */ /* 0x000fe2000efc1270 */
[----:B------:R-:W0:Y:S01]  /*2d2d0*/  LDCU UR10, c[0x0][0x398] ;  /* 0x00007300ff0a77ac */ /* 0x000e220008000800 */
[----:B-----5:R-:W-:-:S02]  /*2d2e0*/  ISETP.LT.AND P5, PT, R37, UR6, !P5 ;  /* 0x0000000625007c0c */ /* 0x020fc4000efa1270 */
[----:B------:R-:W-:Y:S01]  /*2d2f0*/  ISETP.LT.AND P3, PT, R67, UR9, !P1 ;  /* 0x0000000943007c0c */ /* 0x000fe2000cf61270 */
[----:B------:R-:W1:Y:S01]  /*2d300*/  LDCU UR6, c[0x0][0x398] ;  /* 0x00007300ff0677ac */ /* 0x000e620008000800 */
[----:B------:R-:W-:Y:S01]  /*2d310*/  PRMT R92, R92, 0x9910, RZ ;  /* 0x000099105c5c7816 */ /* 0x000fe200000000ff */
[----:B------:R-:W5:Y:S06]  /*2d320*/  LDCU UR9, c[0x0][0x398] ;  /* 0x00007300ff0977ac */ /* 0x000f6c0008000800 */
[----:B------:R0:W-:Y:S04]  /*2d330*/  @P6 STG.E.U8 desc[UR24][R86.64], R91 ;  /* 0x0000005b56006986 */ /* 0x0001e8000c101118 */
[----:B------:R1:W-:Y:S01]  /*2d340*/  @P5 STG.E.U8 desc[UR24][R82.64], R90 ;  /* 0x0000005a52005986 */ /* 0x0003e2000c101118 */
[----:B0-----:R-:W-:Y:S01]  /*2d350*/  IMAD.MOV.U32 R86, RZ, RZ, R89 ;  /* 0x000000ffff567224 */ /* 0x001fe200078e0059 */
[----:B------:R-:W-:Y:S01]  /*2d360*/  ISETP.LT.AND P5, PT, R34, UR10, !P1 ;  /* 0x0000000a22007c0c */ /* 0x000fe2000cfa1270 */
[----:B------:R-:W0:Y:S03]  /*2d370*/  LDCU UR10, c[0x0][0x398] ;  /* 0x00007300ff0a77ac */ /* 0x000e260008000800 */
[----:B-1----:R-:W-:-:S05]  /*2d380*/  SHF.R.S32.HI R82, RZ, 0x8, R86 ;  /* 0x00000008ff527819 */ /* 0x002fca0000011456 */
[----:B------:R1:W-:Y:S01]  /*2d390*/  @P3 STG.E.U8 desc[UR24][R80.64], R82 ;  /* 0x0000005250003986 */ /* 0x0003e2000c101118 */
[----:B------:R-:W-:Y:S01]  /*2d3a0*/  ISETP.LT.AND P3, PT, R35, UR6, !P1 ;  /* 0x0000000623007c0c */ /* 0x000fe2000cf61270 */
[----:B------:R-:W-:Y:S02]  /*2d3b0*/  VIADD R88, R66, 0x15 ;  /* 0x0000001542587836 */ /* 0x000fe40000000000 */
[----:B-1----:R-:W-:Y:S01]  /*2d3c0*/  IMAD.MOV.U32 R80, RZ, RZ, R92 ;  /* 0x000000ffff507224 */ /* 0x002fe200078e005c */
[----:B------:R-:W-:Y:S01]  /*2d3d0*/  PRMT R81, R91, 0x9910, RZ ;  /* 0x000099105b517816 */ /* 0x000fe200000000ff */
[----:B------:R-:W1:Y:S03]  /*2d3e0*/  LDCU UR6, c[0x0][0x398] ;  /* 0x00007300ff0677ac */ /* 0x000e660008000800 */
[----:B------:R-:W-:-:S05]  /*2d3f0*/  SHF.R.S32.HI R80, RZ, 0x8, R80 ;  /* 0x00000008ff507819 */ /* 0x000fca0000011450 */
[----:B------:R0:W-:Y:S01]  /*2d400*/  @P5 STG.E.U8 desc[UR24][R78.64], R80 ;  /* 0x000000504e005986 */ /* 0x0001e2000c101118 */
[----:B------:R-:W-:Y:S02]  /*2d410*/  PRMT R90, R90, 0x9910, RZ ;  /* 0x000099105a5a7816 */ /* 0x000fe400000000ff */
[----:B0-----:R-:W-:-:S05]  /*2d420*/  SHF.R.S32.HI R79, RZ, 0x8, R81 ;  /* 0x00000008ff4f7819 */ /* 0x001fca0000011451 */
[----:B------:R0:W-:Y:S01]  /*2d430*/  @P3 STG.E.U8 desc[UR24][R76.64], R79 ;  /* 0x0000004f4c003986 */ /* 0x0001e2000c101118 */
[----:B--2---:R-:W-:Y:S02]  /*2d440*/  ISETP.LT.AND P1, PT, R37, UR12, !P1 ;  /* 0x0000000c25007c0c */ /* 0x004fe4000cf21270 */
[----:B-----5:R-:W-:Y:S01]  /*2d450*/  ISETP.LT.AND P5, PT, R67, UR9, !P4 ;  /* 0x0000000943007c0c */ /* 0x020fe2000e7a1270 */
[----:B------:R-:W-:Y:S01]  /*2d460*/  IMAD.MOV.U32 R78, RZ, RZ, R90 ;  /* 0x000000ffff4e7224 */ /* 0x000fe200078e005a */
[----:B------:R-:W-:Y:S01]  /*2d470*/  F2FP.SATFINITE.E4M3.F32.PACK_AB_MERGE_C R82, R43, R42, RZ ;  /* 0x0000002a2b52723e */ /* 0x000fe200048070ff */
[----:B------:R-:W2:Y:S01]  /*2d480*/  LDCU UR9, c[0x0][0x398] ;  /* 0x00007300ff0977ac */ /* 0x000ea20008000800 */
[----:B0-----:R-:W-:Y:S01]  /*2d490*/  IADD3 R76, P3, PT, R73, R2, RZ ;  /* 0x00000002494c7210 */ /* 0x001fe20007f7e0ff */
[----:B------:R-:W0:Y:S04]  /*2d4a0*/  LDCU UR12, c[0x0][0x398] ;  /* 0x00007300ff0c77ac */ /* 0x000e280008000800 */
[----:B------:R-:W-:Y:S01]  /*2d4b0*/  IMAD.X R77, R28, 0x1, R71, P3 ;  /* 0x000000011c4d7824 */ /* 0x000fe200018e0647 */
[----:B------:R-:W-:Y:S01]  /*2d4c0*/  ISETP.LT.AND P3, PT, R34, UR10, !P4 ;  /* 0x0000000a22007c0c */ /* 0x000fe2000e761270 */
[----:B------:R-:W5:Y:S01]  /*2d4d0*/  LDCU UR10, c[0x0][0x398] ;  /* 0x00007300ff0a77ac */ /* 0x000f620008000800 */
[----:B------:R-:W-:-:S05]  /*2d4e0*/  SHF.R.S32.HI R78, RZ, 0x8, R78 ;  /* 0x00000008ff4e7819 */ /* 0x000fca000001144e */
[----:B------:R0:W-:Y:S04]  /*2d4f0*/  @P1 STG.E.U8 desc[UR24][R74.64], R78 ;  /* 0x0000004e4a001986 */ /* 0x0001e8000c101118 */
[----:B------:R-:W-:Y:S01]  /*2d500*/  @P5 STG.E.U8 desc[UR24][R84.64], R82 ;  /* 0x0000005254005986 */ /* 0x000fe2000c101118 */
[----:B0-----:R-:W-:-:S05]  /*2d510*/  IADD3 R74, P1, PT, R73, R68, RZ ;  /* 0x00000044494a7210 */ /* 0x001fca0007f3e0ff */
[----:B------:R-:W-:Y:S01]  /*2d520*/  IMAD.X R75, R28, 0x1, R3, P1 ;  /* 0x000000011c4b7824 */ /* 0x000fe200008e0603 */
[----:B---3--:R-:W-:-:S05]  /*2d530*/  F2FP.SATFINITE.E4M3.F32.PACK_AB_MERGE_C R80, R39, R38, RZ ;  /* 0x000000262750723e */ /* 0x008fca00048070ff */
[----:B------:R0:W-:Y:S02]  /*2d540*/  @P3 STG.E.U8 desc[UR24][R76.64], R80 ;  /* 0x000000504c003986 */ /* 0x0001e4000c101118 */
[----:B0-----:R-:W-:-:S05]  /*2d550*/  IADD3 R76, P3, PT, R73, R70, RZ ;  /* 0x00000046494c7210 */ /* 0x001fca0007f7e0ff */
[----:B------:R-:W-:Y:S01]  /*2d560*/  IMAD.X R77, R28, 0x1, R69, P3 ;  /* 0x000000011c4d7824 */ /* 0x000fe200018e0645 */
[----:B----4-:R-:W-:Y:S02]  /*2d570*/  F2FP.SATFINITE.E4M3.F32.PACK_AB_MERGE_C R79, R30, R33, RZ ;  /* 0x000000211e4f723e */ /* 0x010fe400048070ff */
[----:B------:R-:W3:Y:S01]  /*2d580*/  LDL.LU R30, [R1+0x250] ;  /* 0x00025000011e7983 */ /* 0x000ee20000300800 */
[----:B------:R-:W-:-:S03]  /*2d590*/  F2FP.SATFINITE.E4M3.F32.PACK_AB_MERGE_C R81, R29, R31, RZ ;  /* 0x0000001f1d51723e */ /* 0x000fc600048070ff */
[----:B------:R-:W3:Y:S04]  /*2d5a0*/  LDL.LU R31, [R1+0x254] ;  /* 0x00025400011f7983 */ /* 0x000ee80000300800 */
[----:B------:R-:W4:Y:S04]  /*2d5b0*/  LDL.LU R28, [R1+0x50] ;  /* 0x00005000011c7983 */ /* 0x000f280000300800 */
[----:B------:R-:W4:Y:S01]  /*2d5c0*/  LDL.LU R29, [R1+0x54] ;  /* 0x00005400011d7983 */ /* 0x000f220000300800 */
[----:B------:R-:W-:Y:S01]  /*2d5d0*/  ISETP.GE.AND P6, PT, R88, UR4, PT ;  /* 0x0000000458007c0c */ /* 0x000fe2000bfc6270 */
[----:B------:R-:W0:Y:S01]  /*2d5e0*/  LDCU UR4, c[0x0][0x39c] ;  /* 0x00007380ff0477ac */ /* 0x000e220008000800 */
[----:B------:R-:W-:Y:S01]  /*2d5f0*/  VIADD R78, R66, 0x16 ;  /* 0x00000016424e7836 */ /* 0x000fe20000000000 */
[----:B------:R-:W-:-:S02]  /*2d600*/  ISETP.LT.AND P5, PT, R35, UR14, !P4 ;  /* 0x0000000e23007c0c */ /* 0x000fc4000e7a1270 */
[----:B-1----:R-:W-:Y:S01]  /*2d610*/  ISETP.LT.AND P4, PT, R37, UR6, !P4 ;  /* 0x0000000625007c0c */ /* 0x002fe2000e781270 */
[----:B------:R-:W-:Y:S01]  /*2d620*/  VIADD R73, R73, UR30 ;  /* 0x0000001e49497c36 */ /* 0x000fe20008000000 */
[----:B------:R-:W-:Y:S01]  /*2d630*/  PRMT R82, R82, 0x9910, RZ ;  /* 0x0000991052527816 */ /* 0x000fe200000000ff */
[----:B------:R-:W1:Y:S01]  /*2d640*/  LDCU UR6, c[0x0][0x398] ;  /* 0x00007300ff0677ac */ /* 0x000e620008000800 */
[----:B------:R-:W-:Y:S02]  /*2d650*/  PRMT R80, R80, 0x9910, RZ ;  /* 0x0000991050507816 */ /* 0x000fe400000000ff */
[----:B------:R-:W-:Y:S01]  /*2d660*/  F2FP.SATFINITE.E4M3.F32.PACK_AB_MERGE_C R83, R41, R40, RZ ;  /* 0x000000282953723e */ /* 0x000fe200048070ff */
[----:B------:R-:W1:Y:S01]  /*2d670*/  LDCU UR14, c[0x0][0x398] ;  /* 0x00007300ff0e77ac */ /* 0x000e620008000800 */
[----:B------:R-:W4:Y:S01]  /*2d680*/  LDL.LU R41, [R1+0x658] ;  /* 0x0006580001297983 */ /* 0x000f220000300800 */
[----:B0-----:R-:W-:Y:S01]  /*2d690*/  ISETP.GE.AND P1, PT, R78, UR4, PT ;  /* 0x000000044e007c0c */ /* 0x001fe2000bf26270 */
[----:B------:R-:W0:Y:S02]  /*2d6a0*/  LDCU UR4, c[0x0][0x398] ;  /* 0x00007300ff0477ac */ /* 0x000e240008000800 */
[----:B------:R1:W-:Y:S01]  /*2d6b0*/  @P5 STG.E.U8 desc[UR24][R74.64], R79 ;  /* 0x0000004f4a005986 */ /* 0x0003e2000c101118 */
[----:B------:R-:W-:-:S03]  /*2d6c0*/  SHF.R.S32.HI R78, RZ, 0x1f, R73 ;  /* 0x0000001fff4e7819 */ /* 0x000fc60000011449 */
[----:B------:R0:W-:Y:S04]  /*2d6d0*/  @P4 STG.E.U8 desc[UR24][R76.64], R81 ;  /* 0x000000514c004986 */ /* 0x0001e8000c101118 */
[----:B------:R-:W4:Y:S01]  /*2d6e0*/  LDL.LU R38, [R1+0x65c] ;  /* 0x00065c0001267983 */ /* 0x000f220000300800 */
[----:B-1----:R-:W-:-:S03]  /*2d6f0*/  IADD3 R74, P5, PT, R73, R0, RZ ;  /* 0x00000000494a7210 */ /* 0x002fc60007fbe0ff */
[----:B------:R-:W4:Y:S01]  /*2d700*/  LDL.LU R39, [R1+0x458] ;  /* 0x0004580001277983 */ /* 0x000f220000300800 */
[----:B0-----:R-:W-:Y:S01]  /*2d710*/  ISETP.LT.AND P3, PT, R67, UR4, !P2 ;  /* 0x0000000443007c0c */ /* 0x001fe2000d761270 */
[----:B------:R-:W-:Y:S01]  /*2d720*/  IMAD.X R75, R78, 0x1, R72, P5 ;  /* 0x000000014e4b7824 */ /* 0x000fe200028e0648 */
[----:B------:R-:W-:Y:S01]  /*2d730*/  SHF.R.S32.HI R77, RZ, 0x8, R82 ;  /* 0x00000008ff4d7819 */ /* 0x000fe20000011452 */
[----:B------:R-:W0:Y:S01]  /*2d740*/  LDCU UR4, c[0x0][0x39c] ;  /* 0x00007380ff0477ac */ /* 0x000e220008000800 */
[----:B--2---:R-:W-:Y:S02]  /*2d750*/  ISETP.LT.AND P4, PT, R34, UR9, !P2 ;  /* 0x0000000922007c0c */ /* 0x004fe4000d781270 */
[----:B------:R-:W-:Y:S01]  /*2d760*/  IADD3 R76, P5, PT, R73, R2, RZ ;  /* 0x00000002494c7210 */ /* 0x000fe20007fbe0ff */
[----:B------:R-:W1:Y:S06]  /*2d770*/  LDCU UR9, c[0x0][0x398] ;  /* 0x00007300ff0977ac */ /* 0x000e6c0008000800 */
[----:B------:R2:W-:Y:S01]  /*2d780*/  @P3 STG.E.U8 desc[UR24][R74.64], R77 ;  /* 0x0000004d4a003986 */ /* 0x0005e2000c101118 */
[----:B-----5:R-:W-:Y:S01]  /*2d790*/  ISETP.LT.AND P3, PT, R35, UR10, !P2 ;  /* 0x0000000a23007c0c */ /* 0x020fe2000d761270 */
[----:B------:R-:W5:Y:S01]  /*2d7a0*/  LDCU UR10, c[0x0][0x398] ;  /* 0x00007300ff0a77ac */ /* 0x000f620008000800 */
[----:B------:R-:W-:Y:S01]  /*2d7b0*/  PRMT R79, R79, 0x9910, RZ ;  /* 0x000099104f4f7816 */ /* 0x000fe200000000ff */
[----:B--2---:R-:W-:-:S02]  /*2d7c0*/  IMAD.MOV.U32 R75, RZ, RZ, R80 ;  /* 0x000000ffff4b7224 */ /* 0x004fc400078e0050 */
[----:B------:R-:W-:Y:S01]  /*2d7d0*/  IMAD.X R77, R78, 0x1, R71, P5 ;  /* 0x000000014e4d7824 */ /* 0x000fe200028e0647 */
[----:B------:R-:W-:Y:S02]  /*2d7e0*/  IADD3 R74, P5, PT, R73, R68, RZ ;  /* 0x00000044494a7210 */ /* 0x000fe40007fbe0ff */
[----:B------:R-:W-:Y:S02]  /*2d7f0*/  SHF.R.S32.HI R75, RZ, 0x8, R75 ;  /* 0x00000008ff4b7819 */ /* 0x000fe4000001144b */
[----:B------:R-:W-:-:S03]  /*2d800*/  PRMT R81, R81, 0x9910, RZ ;  /* 0x0000991051517816 */ /* 0x000fc600000000ff */
[----:B------:R2:W-:Y:S01]  /*2d810*/  @P4 STG.E.U8 desc[UR24][R76.64], R75 ;  /* 0x0000004b4c004986 */ /* 0x0005e2000c101118 */
[----:B------:R-:W-:Y:S01]  /*2d820*/  ISETP.LT.AND P4, PT, R67, UR12, !P0 ;  /* 0x0000000c43007c0c */ /* 0x000fe2000c781270 */
[----:B------:R-:W0:Y:S01]  /*2d830*/  LDCU UR12, c[0x0][0x398] ;  /* 0x00007300ff0c77ac */ /* 0x000e220008000800 */
[----:B--2---:R-:W-:Y:S01]  /*2d840*/  IMAD.X R75, R78, 0x1, R3, P5 ;  /* 0x000000014e4b7824 */ /* 0x004fe200028e0603 */
[----:B------:R-:W-:Y:S02]  /*2d850*/  SHF.R.S32.HI R76, RZ, 0x8, R79 ;  /* 0x00000008ff4c7819 */ /* 0x000fe4000001144f */
[----:B------:R-:W-:Y:S01]  /*2d860*/  ISETP.LT.AND P5, PT, R37, UR6, !P2 ;  /* 0x0000000625007c0c */ /* 0x000fe2000d7a1270 */
[----:B------:R-:W-:Y:S01]  /*2d870*/  VIADD R79, R66, 0x17 ;  /* 0x00000017424f7836 */ /* 0x000fe20000000000 */
[----:B------:R-:W-:Y:S01]  /*2d880*/  F2FP.SATFINITE.E4M3.F32.PACK_AB_MERGE_C R84, R32, R36, RZ ;  /* 0x000000242054723e */ /* 0x000fe200048070ff */
[----:B------:R2:W-:Y:S01]  /*2d890*/  @P3 STG.E.U8 desc[UR24][R74.64], R76 ;  /* 0x0000004c4a003986 */ /* 0x0005e2000c101118 */
[----:B------:R-:W0:Y:S03]  /*2d8a0*/  LDCU UR6, c[0x0][0x39c] ;  /* 0x00007380ff0677ac */ /* 0x000e260008000800 */
[----:B------:R-:W4:Y:S04]  /*2d8b0*/  LDL.LU R36, [R1+0x45c] ;  /* 0x00045c0001247983 */ /* 0x000f280000300800 */
[----:B------:R-:W4:Y:S01]  /*2d8c0*/  LDL.LU R32, [R1+0x258] ;  /* 0x0002580001207983 */ /* 0x000f220000300800 */
[----:B--2---:R-:W-:Y:S01]  /*2d8d0*/  IADD3 R76, P2, PT, R73, R70, RZ ;  /* 0x00000046494c7210 */ /* 0x004fe20007f5e0ff */
[----:B------:R-:W-:-:S02]  /*2d8e0*/  IMAD.MOV.U32 R75, RZ, RZ, R81 ;  /* 0x000000ffff4b7224 */ /* 0x000fc400078e0051 */
[----:B------:R-:W2:Y:S01]  /*2d8f0*/  LDL.LU R33, [R1+0x25c] ;  /* 0x00025c0001217983 */ /* 0x000ea20000300800 */
[----:B------:R-:W-:Y:S02]  /*2d900*/  VIADD R73, R73, UR30 ;  /* 0x0000001e49497c36 */ /* 0x000fe40008000000 */
[----:B------:R-:W-:Y:S01]  /*2d910*/  IMAD.X R77, R78, 0x1, R69, P2 ;  /* 0x000000014e4d7824 */ /* 0x000fe200010e0645 */
[----:B------:R-:W-:Y:S02]  /*2d920*/  SHF.R.S32.HI R75, RZ, 0x8, R75 ;  /* 0x00000008ff4b7819 */ /* 0x000fe4000001144b */
[----:B------:R-:W-:Y:S02]  /*2d930*/  SHF.R.S32.HI R78, RZ, 0x1f, R73 ;  /* 0x0000001fff4e7819 */ /* 0x000fe40000011449 */
[----:B------:R-:W-:Y:S01]  /*2d940*/  IADD3 R74, P3, PT, R73, R0, RZ ;  /* 0x00000000494a7210 */ /* 0x000fe20007f7e0ff */
[----:B------:R0:W-:Y:S04]  /*2d950*/  @P5 STG.E.U8 desc[UR24][R76.64], R75 ;  /* 0x0000004b4c005986 */ /* 0x0001e8000c101118 */
[----:B0-----:R-:W-:-:S05]  /*2d960*/  IMAD.X R75, R78, 0x1, R72, P3 ;  /* 0x000000014e4b7824 */ /* 0x001fca00018e0648 */
[----:B------:R0:W-:Y:S01]  /*2d970*/  @P4 STG.E.U8 desc[UR24][R74.64], R83 ;  /* 0x000000534a004986 */ /* 0x0001e2000c101118 */
[----:B------:R-:W-:Y:S01]  /*2d980*/  ISETP.GE.AND P4, PT, R79, UR4, PT ;  /* 0x000000044f007c0c */ /* 0x000fe2000bf86270 */
[----:B------:R-:W0:Y:S01]  /*2d990*/  LDCU UR4, c[0x0][0x39c] ;  /* 0x00007380ff0477ac */ /* 0x000e220008000800 */
[----:B---3--:R-:W-:Y:S02]  /*2d9a0*/  F2FP.SATFINITE.E4M3.F32.PACK_AB_MERGE_C R79, R31, R30, RZ ;  /* 0x0000001e1f4f723e */ /* 0x008fe400048070ff */
[----:B------:R-:W3:Y:S04]  /*2d9b0*/  LDL.LU R30, [R1+0x660] ;  /* 0x00066000011e7983 */ /* 0x000ee80000300800 */
[----:B------:R-:W3:Y:S01]  /*2d9c0*/  LDL.LU R31, [R1+0x664] ;  /* 0x00066400011f7983 */ /* 0x000ee20000300800 */
[----:B----4-:R-:W-:-:S03]  /*2d9d0*/  F2FP.SATFINITE.E4M3.F32.PACK_AB_MERGE_C R80, R29, R28, RZ ;  /* 0x0000001c1d50723e */ /* 0x010fc600048070ff */
[----:B------:R-:W4:Y:S04]  /*2d9e0*/  LDL.LU R28, [R1+0x58] ;  /* 0x00005800011c7983 */ /* 0x000f280000300800 */
[----:B------:R-:W4:Y:S01]  /*2d9f0*/  LDL.LU R29, [R1+0x5c] ;  /* 0x00005c00011d7983 */ /* 0x000f220000300800 */
[----:B------:R-:W-:Y:S02]  /*2da00*/  ISETP.LT.AND P2, PT, R34, UR14, !P0 ;  /* 0x0000000e22007c0c */ /* 0x000fe4000c741270 */
[----:B------:R-:W-:Y:S02]  /*2da10*/  IADD3 R76, P5, PT, R73, R2, RZ ;  /* 0x00000002494c7210 */ /* 0x000fe40007fbe0ff */
[----:B-1----:R-:W-:Y:S01]  /*2da20*/  ISETP.LT.AND P3, PT, R35, UR9, !P0 ;  /* 0x0000000923007c0c */ /* 0x002fe2000c761270 */
[----:B0-----:R-:W-:Y:S01]  /*2da30*/  VIADD R75, R66, 0x18 ;  /* 0x00000018424b7836 */ /* 0x001fe20000000000 */
[----:B------:R-:W-:Y:S01]  /*2da40*/  PRMT R81, R83, 0x9910, RZ ;  /* 0x0000991053517816 */ /* 0x000fe200000000ff */
[C---:B------:R-:W-:Y:S01]  /*2da50*/  IMAD.X R77, R78.reuse, 0x1, R71, P5 ;  /* 0x000000014e4d7824 */ /* 0x040fe200028e0647 */
[----:B------:R-:W-:Y:S01]  /*2da60*/  IADD3 R74, P5, PT, R73, R68, RZ ;  /* 0x00000044494a7210 */ /* 0x000fe20007fbe0ff */
[----:B------:R-:W0:Y:S04]  /*2da70*/  LDCU UR9, c[0x0][0x398] ;  /* 0x00007300ff0977ac */ /* 0x000e280008000800 */
[----:B------:R1:W-:Y:S01]  /*2da80*/  @P2 STG.E.U8 desc[UR24][R76.64], R84 ;  /* 0x000000544c002986 */ /* 0x0003e2000c101118 */
[----:B------:R-:W-:Y:S01]  /*2da90*/  ISETP.GE.AND P2, PT, R75, UR6, PT ;  /* 0x000000064b007c0c */ /* 0x000fe2000bf46270 */
[----:B------:R-:W-:Y:S01]  /*2daa0*/  IMAD.X R75, R78, 0x1, R3, P5 ;  /* 0x000000014e4b7824 */ /* 0x000fe200028e0603 */
[----:B------:R-:W0:Y:S01]  /*2dab0*/  LDCU UR6, c[0x0][0x398] ;  /* 0x00007300ff0677ac */ /* 0x000e220008000800 */
[----:B-----5:R-:W-:-:S03]  /*2dac0*/  ISETP.LT.AND P0, PT, R37, UR10, !P0 ;  /* 0x0000000a25007c0c */ /* 0x020fc6000c701270 */
[----:B------:R5:W-:Y:S01]  /*2dad0*/  @P3 STG.E.U8 desc[UR24][R74.64], R79 ;  /* 0x0000004f4a003986 */ /* 0x000be2000c101118 */
[----:B------:R-:W-:Y:S01]  /*2dae0*/  ISETP.LT.AND P5, PT, R67, UR12, !P6 ;  /* 0x0000000c43007c0c */ /* 0x000fe2000f7a1270 */
[----:B------:R-:W0:Y:S01]  /*2daf0*/  LDCU UR10, c[0x0][0x398] ;  /* 0x00007300ff0a77ac */ /* 0x000e220008000800 */
[C---:B-1----:R-:W-:Y:S01]  /*2db00*/  IADD3 R76, P3, PT, R73.reuse, R70, RZ ;  /* 0x00000046494c7210 */ /* 0x042fe20007f7e0ff */
[----:B------:R-:W-:Y:S01]  /*2db10*/  VIADD R73, R73, UR30 ;  /* 0x0000001e49497c36 */ /* 0x000fe20008000000 */
[----:B------:R-:W1:Y:S03]  /*2db20*/  LDCU UR12, c[0x0][0x398] ;  /* 0x00007300ff0c77ac */ /* 0x000e660008000800 */
[----:B------:R-:W-:Y:S01]  /*2db30*/  IMAD.X R77, R78, 0x1, R69, P3 ;  /* 0x000000014e4d7824 */ /* 0x000fe200018e0645 */
[----:B------:R-:W-:Y:S01]  /*2db40*/  SHF.R.S32.HI R78, RZ, 0x1f, R73 ;  /* 0x0000001fff4e7819 */ /* 0x000fe20000011449 */
[----:B------:R-:W1:Y:S01]  /*2db50*/  LDCU UR14, c[0x0][0x398] ;  /* 0x00007300ff0e77ac */ /* 0x000e620008000800 */
[----:B-----5:R-:W-:-:S02]  /*2db60*/  IADD3 R74, P3, PT, R73, R0, RZ ;  /* 0x00000000494a7210 */ /* 0x020fc40007f7e0ff */
[----:B------:R5:W-:Y:S03]  /*2db70*/  @P0 STG.E.U8 desc[UR24][R76.64], R80 ;  /* 0x000000504c000986 */ /* 0x000be6000c101118 */
[----:B------:R-:W-:Y:S01]  /*2db80*/  IMAD.X R75, R78, 0x1, R72, P3 ;  /* 0x000000014e4b7824 */ /* 0x000fe200018e0648 */
[----:B0-----:R-:W-:Y:S01]  /*2db90*/  ISETP.LT.AND P3, PT, R34, UR6, !P6 ;  /* 0x0000000622007c0c */ /* 0x001fe2000f761270 */
[----:B------:R-:W0:Y:S01]  /*2dba0*/  LDCU UR6, c[0x0][0x398] ;  /* 0x00007300ff0677ac */ /* 0x000e220008000800 */
[----:B-----5:R-:W-:Y:S02]  /*2dbb0*/  SHF.R.S32.HI R76, RZ, 0x8, R81 ;  /* 0x00000008ff4c7819 */ /* 0x020fe40000011451 */
[----:B------:R-:W-:-:S03]  /*2dbc0*/  PRMT R77, R84, 0x9910, RZ ;  /* 0x00009910544d7816 */ /* 0x000fc600000000ff */
[----:B------:R5:W-:Y:S01]  /*2dbd0*/  @P5 STG.E.U8 desc[UR24][R74.64], R76 ;  /* 0x0000004c4a005986 */ /* 0x000be2000c101118 */
[----:B------:R-:W-:Y:S01]  /*2dbe0*/  ISETP.LT.AND P0, PT, R35, UR9, !P6 ;  /* 0x0000000923007c0c */ /* 0x000fe2000f701270 */
[----:B------:R-:W0:Y:S01]  /*2dbf0*/  LDCU UR9, c[0x0][0x398] ;  /* 0x00007300ff0977ac */ /* 0x000e220008000800 */
[----:B------:R-:W-:Y:S02]  /*2dc00*/  PRMT R81, R79, 0x9910, RZ ;  /* 0x000099104f517816 */ /* 0x000fe400000000ff */
[----:B-----5:R-:W-:Y:S01]  /*2dc10*/  IADD3 R76, P5, PT, R73, R2, RZ ;  /* 0x00000002494c7210 */ /* 0x020fe20007fbe0ff */
[----:B------:R-:W-:Y:S02]  /*2dc20*/  IMAD.MOV.U32 R74, RZ, RZ, R77 ;  /* 0x000000ffff4a7224 */ /* 0x000fe400078e004d */
[----:B------:R-:W-:Y:S02]  /*2dc30*/  VIADD R75, R66, 0x19 ;  /* 0x00000019424b7836 */ /* 0x000fe40000000000 */
[----:B------:R-:W-:Y:S01]  /*2dc40*/  IMAD.X R77, R78, 0x1, R71, P5 ;  /* 0x000000014e4d7824 */ /* 0x000fe200028e0647 */
[----:B------:R-:W-:-:S02]  /*2dc50*/  SHF.R.S32.HI R79, RZ, 0x8, R74 ;  /* 0x00000008ff4f7819 */ /* 0x000fc4000001144a */
[----:B------:R-:W-:-:S03]  /*2dc60*/  IADD3 R74, P5, PT, R73, R68, RZ ;  /* 0x00000044494a7210 */ /* 0x000fc60007fbe0ff */
[----:B------:R5:W-:Y:S01]  /*2dc70*/  @P3 STG.E.U8 desc[UR24][R76.64], R79 ;  /* 0x0000004f4c003986 */ /* 0x000be2000c101118 */
[----:B------:R-:W-:Y:S01]  /*2dc80*/  ISETP.GE.AND P3, PT, R75, UR4, PT ;  /* 0x000000044b007c0c */ /* 0x000fe2000bf66270 */
[----:B------:R-:W-:Y:S01]  /*2dc90*/  IMAD.X R75, R78, 0x1, R3, P5 ;  /* 0x000000014e4b7824 */ /* 0x000fe200028e0603 */
[----:B------:R-:W-:Y:S01]  /*2dca0*/  ISETP.LT.AND P6, PT, R37, UR10, !P6 ;  /* 0x0000000a25007c0c */ /* 0x000fe2000f7c1270 */
[----:B------:R-:W1:Y:S01]  /*2dcb0*/  LDCU UR10, c[0x0][0x398] ;  /* 0x00007300ff0a77ac */ /* 0x000e620008000800 */
[----:B-----5:R-:W-:Y:S01]  /*2dcc0*/  SHF.R.S32.HI R76, RZ, 0x8, R81 ;  /* 0x00000008ff4c7819 */ /* 0x020fe20000011451 */
[----:B------:R-:W5:Y:S04]  /*2dcd0*/  LDCU UR4, c[0x0][0x39c] ;  /* 0x00007380ff0477ac */ /* 0x000f680008000800 */
[----:B------:R1:W-:Y:S01]  /*2dce0*/  @P0 STG.E.U8 desc[UR24][R74.64], R76 ;  /* 0x0000004c4a000986 */ /* 0x0003e2000c101118 */
[----:B0-----:R-:W-:Y:S01]  /*2dcf0*/  ISETP.LT.AND P5, PT, R67, UR6, !P1 ;  /* 0x0000000643007c0c */ /* 0x001fe2000cfa1270 */
[----:B------:R-:W0:Y:S01]  /*2dd00*/  LDCU UR6, c[0x0][0x398] ;  /* 0x00007300ff0677ac */ /* 0x000e220008000800 */
[----:B------:R-:W-:-:S02]  /*2dd10*/  PRMT R80, R80, 0x9910, RZ ;  /* 0x0000991050507816 */ /* 0x000fc400000000ff */
[C---:B-1----:R-:W-:Y:S01]  /*2dd20*/  IADD3 R76, P0, PT, R73.reuse, R70, RZ ;  /* 0x00000046494c7210 */ /* 0x042fe20007f1e0ff */
[----:B------:R-:W-:Y:S01]  /*2dd30*/  VIADD R73, R73, UR30 ;  /* 0x0000001e49497c36 */ /* 0x000fe20008000000 */
[----:B------:R-:W-:-:S03]  /*2dd40*/  SHF.R.S32.HI R80, RZ, 0x8, R80 ;  /* 0x00000008ff507819 */ /* 0x000fc60000011450 */
[----:B------:R-:W-:Y:S01]  /*2dd50*/  IMAD.X R77, R78, 0x1, R69, P0 ;  /* 0x000000014e4d7824 */ /* 0x000fe200000e0645 */
[----:B------:R-:W-:Y:S02]  /*2dd60*/  SHF.R.S32.HI R79, RZ, 0x1f, R73 ;  /* 0x0000001fff4f7819 */ /* 0x000fe40000011449 */
[----:B------:R-:W-:Y:S02]  /*2dd70*/  IADD3 R74, P0, PT, R73, R0, RZ ;  /* 0x00000000494a7210 */ /* 0x000fe40007f1e0ff */
[----:B------:R-:W-:Y:S01]  /*2dd80*/  F2FP.SATFINITE.E4M3.F32.PACK_AB_MERGE_C R81, R38, R41, RZ ;  /* 0x000000292651723e */ /* 0x000fe200048070ff */
[----:B------:R1:W-:Y:S02]  /*2dd90*/  @P6 STG.E.U8 desc[UR24][R76.64], R80 ;  /* 0x000000504c006986 */ /* 0x0003e4000c101118 */
[----:B------:R-:W-:Y:S01]  /*2dda0*/  IMAD.X R75, R79, 0x1, R72, P0 ;  /* 0x000000014f4b7824 */ /* 0x000fe200000e0648 */
[----:B------:R-:W-:Y:S01]  /*2ddb0*/  ISETP.LT.AND P0, PT, R34, UR9, !P1 ;  /* 0x0000000922007c0c */ /* 0x000fe2000cf01270 */
[----:B------:R-:W-:Y:S01]  /*2ddc0*/  VIADD R78, R66, 0x1a ;  /* 0x0000001a424e7836 */ /* 0x000fe20000000000 */
[----:B------:R-:W-:Y:S01]  /*2ddd0*/  F2FP.SATFINITE.E4M3.F32.PACK_AB_MERGE_C R82, R36, R39, RZ ;  /* 0x000000272452723e */ /* 0x000fe200048070ff */
[----:B------:R-:W0:Y:S01]  /*2dde0*/  LDCU UR9, c[0x0][0x398] ;  /* 0x00007300ff0977ac */ /* 0x000e220008000800 */
[----:B------:R2:W-:Y:S01]  /*2ddf0*/  @P5 STG.E.U8 desc[UR24][R74.64], R81 ;  /* 0x000000514a005986 */ /* 0x0005e2000c101118 */
[----:B------:R-:W-:-:S02]  /*2de00*/  ISETP.LT.AND P5, PT, R35, UR10, !P1 ;  /* 0x0000000a23007c0c */ /* 0x000fc4000cfa1270 */
[----:B-1----:R-:W-:Y:S01]  /*2de10*/  IADD3 R76, P6, PT, R73, R2, RZ ;  /* 0x00000002494c7210 */ /* 0x002fe20007fde0ff */
[----:B------:R-:W1:Y:S04]  /*2de20*/  LDCU UR10, c[0x0][0x398] ;  /* 0x00007300ff0a77ac */ /* 0x000e680008000800 */
[----:B------:R-:W-:Y:S01]  /*2de30*/  IMAD.X R77, R79, 0x1, R71, P6 ;  /* 0x000000014f4d7824 */ /* 0x000fe200030e0647 */
[----:B--2---:R-:W-:Y:S02]  /*2de40*/  IADD3 R74, P6, PT, R73, R68, RZ ;  /* 0x00000044494a7210 */ /* 0x004fe40007fde0ff */
[----:B------:R-:W-:Y:S02]  /*2de50*/  F2FP.SATFINITE.E4M3.F32.PACK_AB_MERGE_C R80, R33, R32, RZ ;  /* 0x000000202150723e */ /* 0x000fe400048070ff */
[----:B------:R-:W-:Y:S01]  /*2de60*/  @P0 STG.E.U8 desc[UR24][R76.64], R82 ;  /* 0x000000524c000986 */ /* 0x000fe2000c101118 */
[----:B------:R-:W-:Y:S01]  /*2de70*/  IMAD.X R75, R79, 0x1, R3, P6 ;  /* 0x000000014f4b7824 */ /* 0x000fe200030e0603 */
[----:B-----5:R-:W-:-:S02]  /*2de80*/  ISETP.GE.AND P0, PT, R78, UR4, PT ;  /* 0x000000044e007c0c */ /* 0x020fc4000bf06270 */
[----:B------:R-:W2:Y:S01]  /*2de90*/  LDL.LU R32, [R1+0x460] ;  /* 0x0004600001207983 */ /* 0x000ea20000300800 */
[C---:B------:R-:W-:Y:S01]  /*2dea0*/  IADD3 R78, P6, PT, R73.reuse, R70, RZ ;  /* 0x00000046494e7210 */ /* 0x040fe20007fde0ff */
[----:B------:R-:W5:Y:S02]  /*2deb0*/  LDCU UR4, c[0x0][0x398] ;  /* 0x00007300ff0477ac */ /* 0x000f640008000800 */
[----:B------:R0:W-:Y:S04]  /*2dec0*/  @P5 STG.E.U8 desc[UR24][R74.64], R80 ;  /* 0x000000504a005986 */ /* 0x0001e8000c101118 */
[----:B------:R-:W2:Y:S01]  /*2ded0*/  LDL.LU R33, [R1+0x464] ;  /* 0x0004640001217983 */ /* 0x000ea20000300800 */
[----:B0-----:R-:W-:Y:S01]  /*2dee0*/  VIADD R74, R73, UR30 ;  /* 0x0000001e494a7c36 */ /* 0x001fe20008000000 */
[----:B------:R-:W-:-:S02]  /*2def0*/  PRMT R73, R81, 0x9910, RZ ;  /* 0x0000991051497816 */ /* 0x000fc400000000ff */
[----:B---3--:R-:W-:Y:S02]  /*2df00*/  F2FP.SATFINITE.E4M3.F32.PACK_AB_MERGE_C R84, R31, R30, RZ ;  /* 0x0000001e1f54723e */ /* 0x008fe400048070ff */
[----:B------:R-:W3:Y:S04]  /*2df10*/  LDL.LU R30, [R1+0x260] ;  /* 0x00026000011e7983 */ /* 0x000ee80000300800 */
[----:B------:R-:W3:Y:S01]  /*2df20*/  LDL.LU R31, [R1+0x264] ;  /* 0x00026400011f7983 */ /* 0x000ee20000300800 */
[----:B----4-:R-:W-:-:S03]  /*2df30*/  F2FP.SATFINITE.E4M3.F32.PACK_AB_MERGE_C R81, R29, R28, RZ ;  /* 0x0000001c1d51723e */ /* 0x010fc600048070ff */
[----:B------:R-:W4:Y:S04]  /*2df40*/  LDL.LU R28, [R1+0x60] ;  /* 0x00006000011c7983 */ /* 0x000f280000300800 */
[----:B------:R-:W4:Y:S01]  /*2df50*/  LDL.LU R29, [R1+0x64] ;  /* 0x00006400011d7983 */ /* 0x000f220000300800 */
[----:B------:R-:W-:Y:S01]  /*2df60*/  ISETP.LT.AND P1, PT, R37, UR6, !P1 ;  /* 0x0000000625007c0c */ /* 0x000fe2000cf21270 */
[----:B------:R-:W-:Y:S01]  /*2df70*/  IMAD.X R79, R79, 0x1, R69, P6 ;  /* 0x000000014f4f7824 */ /* 0x000fe200030e0645 */
[----:B------:R-:W-:Y:S01]  /*2df80*/  ISETP.LT.AND P5, PT, R67, UR9, !P4 ;  /* 0x0000000943007c0c */ /* 0x000fe2000e7a1270 */
[----:B------:R-:W0:Y:S01]  /*2df90*/  LDCU UR6, c[0x0][0x398] ;  /* 0x00007300ff0677ac */ /* 0x000e220008000800 */
[----:B------:R-:W-:Y:S02]  /*2dfa0*/  SHF.R.S32.HI R75, RZ, 0x1f, R74 ;  /* 0x0000001fff4b7819 */ /* 0x000fe4000001144a */
[----:B------:R-:W-:Y:S01]  /*2dfb0*/  IADD3 R76, P6, PT, R74, R0, RZ ;  /* 0x000000004a4c7210 */ /* 0x000fe20007fde0ff */
[----:B------:R-:W0:Y:S01]  /*2dfc0*/  LDCU UR9, c[0x0][0x398] ;  /* 0x00007300ff0977ac */ /* 0x000e220008000800 */
[----:B------:R-:W-:-:S03]  /*2dfd0*/  SHF.R.S32.HI R73, RZ, 0x8, R73 ;  /* 0x00000008ff497819 */ /* 0x000fc60000011449 */
[----:B------:R-:W-:Y:S01]  /*2dfe0*/  IMAD.X R77, R75, 0x1, R72, P6 ;  /* 0x000000014b4d7824 */ /* 0x000fe200030e0648 */
[----:B------:R-:W-:Y:S01]  /*2dff0*/  PRMT R82, R82, 0x9910, RZ ;  /* 0x0000991052527816 */ /* 0x000fe200000000ff */
[----:B------:R0:W-:Y:S04]  /*2e000*/  @P1 STG.E.U8 desc[UR24][R78.64], R81 ;  /* 0x000000514e001986 */ /* 0x0001e8000c101118 */
[----:B------:R1:W-:Y:S01]  /*2e010*/  @P5 STG.E.U8 desc[UR24][R76.64], R73 ;  /* 0x000000494c005986 */ /* 0x0003e2000c101118 */
[----:B-----5:R-:W-:Y:S01]  /*2e020*/  ISETP.LT.AND P5, PT, R34, UR4, !P4 ;  /* 0x0000000422007c0c */ /* 0x020fe2000e7a1270 */
[----:B------:R-:W5:Y:S01]  /*2e030*/  LDCU UR4, c[0x0][0x39c] ;  /* 0x00007380ff0477ac */ /* 0x000f620008000800 */
[----:B0-----:R-:W-:Y:S02]  /*2e040*/  IADD3 R78, P6, PT, R74, R2, RZ ;  /* 0x000000024a4e7210 */ /* 0x001fe40007fde0ff */
[----:B-1----:R-:W-:Y:S01]  /*2e050*/  PRMT R73, R80, 0x9910, RZ ;  /* 0x0000991050497816 */ /* 0x002fe200000000ff */
[----:B------:R-:W-:-:S02]  /*2e060*/  IMAD.MOV.U32 R80, RZ, RZ, R82 ;  /* 0x000000ffff507224 */ /* 0x000fc400078e0052 */
[----:B------:R-:W-:Y:S01]  /*2e070*/  IMAD.X R79, R75, 0x1, R71, P6 ;  /* 0x000000014b4f7824 */ /* 0x000fe200030e0647 */
[----:B------:R-:W-:Y:S01]  /*2e080*/  ISETP.LT.AND P1, PT, R35, UR10, !P4 ;  /* 0x0000000a23007c0c */ /* 0x000fe2000e721270 */
[----:B------:R-:W0:Y:S01]  /*2e090*/  LDCU UR10, c[0x0][0x398] ;  /* 0x00007300ff0a77ac */ /* 0x000e220008000800 */
[----:B------:R-:W-:Y:S02]  /*2e0a0*/  SHF.R.S32.HI R80, RZ, 0x8, R80 ;  /* 0x00000008ff507819 */ /* 0x000fe40000011450 */
[----:B------:R-:W-:Y:S01]  /*2e0b0*/  ISETP.LT.AND P4, PT, R37, UR6, !P4 ;  /* 0x0000000625007c0c */ /* 0x000fe2000e781270 */
[----:B------:R-:W1:Y:S01]  /*2e0c0*/  LDCU UR6, c[0x0][0x39c] ;  /* 0x00007380ff0677ac */ /* 0x000e620008000800 */
[----:B------:R-:W-:Y:S01]  /*2e0d0*/  IADD3 R76, P6, PT, R74, R68, RZ ;  /* 0x000000444a4c7210 */ /* 0x000fe20007fde0ff */
[----:B------:R0:W-:Y:S01]  /*2e0e0*/  @P5 STG.E.U8 desc[UR24][R78.64], R80 ;  /* 0x000000504e005986 */ /* 0x0001e2000c101118 */
[----:B------:R-:W-:Y:S02]  /*2e0f0*/  PRMT R82, R81, 0x9910, RZ ;  /* 0x0000991051527816 */ /* 0x000fe400000000ff */
[----:B------:R-:W-:Y:S01]  /*2e100*/  SHF.R.S32.HI R73, RZ, 0x8, R73 ;  /* 0x00000008ff497819 */ /* 0x000fe20000011449 */
[----:B------:R-:W-:Y:S01]  /*2e110*/  IMAD.X R77, R75, 0x1, R3, P6 ;  /* 0x000000014b4d7824 */ /* 0x000fe200030e0603 */
[----:B------:R-:W-:Y:S01]  /*2e120*/  SHF.R.S32.HI R82, RZ, 0x8, R82 ;  /* 0x00000008ff527819 */ /* 0x000fe20000011452 */
[----:B------:R-:W-:Y:S01]  /*2e130*/  VIADD R81, R66, 0x1b ;  /* 0x0000001b42517836 */ /* 0x000fe20000000000 */
[----:B0-----:R-:W-:-:S02]  /*2e140*/  IADD3 R78, P5, PT, R74, R70, RZ ;  /* 0x000000464a4e7210 */ /* 0x001fc40007fbe0ff */
[----:B------:R0:W-:Y:S03]  /*2e150*/  @P1 STG.E.U8 desc[UR24][R76.64], R73 ;  /* 0x000000494c001986 */ /* 0x0001e6000c101118 */
[----:B------:R-:W-:-:S05]  /*2e160*/  IMAD.X R79, R75, 0x1, R69, P5 ;  /* 0x000000014b4f7824 */ /* 0x000fca00028e0645 */
[----:B------:R3:W-:Y:S01]  /*2e170*/  @P4 STG.E.U8 desc[UR24][R78.64], R82 ;  /* 0x000000524e004986 */ /* 0x0007e2000c101118 */
[----:B-----5:R-:W-:Y:S01]  /*2e180*/  ISETP.GE.AND P4, PT, R81, UR4, PT ;  /* 0x0000000451007c0c */ /* 0x020fe2000bf86270 */
[----:B------:R-:W5:Y:S01]  /*2e190*/  LDCU UR4, c[0x0][0x398] ;  /* 0x00007300ff0477ac */ /* 0x000f620008000800 */
[----:B----4-:R-:W-:Y:S02]  /*2e1a0*/  F2FP.SATFINITE.E4M3.F32.PACK_AB_MERGE_C R81, R29, R28, RZ ;  /* 0x0000001c1d51723e */ /* 0x010fe400048070ff */
[----:B------:R-:W4:Y:S04]  /*2e1b0*/  LDL.LU R28, [R1+0x668] ;  /* 0x00066800011c7983 */ /* 0x000f280000300800 */
[----:B------:R-:W4:Y:S01]  /*2e1c0*/  LDL.LU R29, [R1+0x66c] ;  /* 0x00066c00011d7983 */ /* 0x000f220000300800 */
[----:B0-----:R-:W-:Y:S01]  /*2e1d0*/  VIADD R73, R74, UR30 ;  /* 0x0000001e4a497c36 */ /* 0x001fe20008000000 */
[----:B------:R-:W-:Y:S01]  /*2e1e0*/  ISETP.LT.AND P1, PT, R67, UR9, !P2 ;  /* 0x0000000943007c0c */ /* 0x000fe2000d721270 */
[----:B------:R-:W0:Y:S03]  /*2e1f0*/  LDCU UR9, c[0x0][0x398] ;  /* 0x00007300ff0977ac */ /* 0x000e260008000800 */
[----:B------:R-:W-:-:S02]  /*2e200*/  SHF.R.S32.HI R80, RZ, 0x1f, R73 ;  /* 0x0000001fff507819 */ /* 0x000fc40000011449 */
[C---:B------:R-:W-:Y:S02]  /*2e210*/  IADD3 R76, P6, PT, R73.reuse, R0, RZ ;  /* 0x00000000494c7210 */ /* 0x040fe40007fde0ff */
[----:B------:R-:W-:Y:S01]  /*2e220*/  ISETP.LT.AND P5, PT, R34, UR12, !P2 ;  /* 0x0000000c22007c0c */ /* 0x000fe2000d7a1270 */
[----:B------:R-:W0:Y:S02]  /*2e230*/  LDCU UR12, c[0x0][0x398] ;  /* 0x00007300ff0c77ac */ /* 0x000e240008000800 */
[C---:B------:R-:W-:Y:S01]  /*2e240*/  IMAD.X R77, R80.reuse, 0x1, R72, P6 ;  /* 0x00000001504d7824 */ /* 0x040fe200030e0648 */
[----:B------:R-:W-:Y:S02]  /*2e250*/  IADD3 R74, P6, PT, R73, R2, RZ ;  /* 0x00000002494a7210 */ /* 0x000fe40007fde0ff */
[----:B--2---:R-:W-:Y:S02]  /*2e260*/  F2FP.SATFINITE.E4M3.F32.PACK_AB_MERGE_C R83, R33, R32, RZ ;  /* 0x000000202153723e */ /* 0x004fe400048070ff */
[----:B------:R-:W2:Y:S01]  /*2e270*/  LDL.LU R32, [R1+0x468] ;  /* 0x0004680001207983 */ /* 0x000ea20000300800 */
[----:B------:R-:W-:Y:S01]  /*2e280*/  IMAD.X R75, R80, 0x1, R71, P6 ;  /* 0x00000001504b7824 */ /* 0x000fe200030e0647 */
[----:B---3--:R-:W-:-:S02]  /*2e290*/  F2FP.SATFINITE.E4M3.F32.PACK_AB_MERGE_C R82, R31, R30, RZ ;  /* 0x0000001e1f52723e */ /* 0x008fc400048070ff */
[----:B------:R3:W-:Y:S01]  /*2e2a0*/  @P1 STG.E.U8 desc[UR24][R76.64], R84 ;  /* 0x000000544c001986 */ /* 0x0007e2000c101118 */
[----:B------:R-:W-:-:S03]  /*2e2b0*/  PRMT R78, R83, 0x9910, RZ ;  /* 0x00009910534e7816 */ /* 0x000fc600000000ff */
[----:B------:R-:W2:Y:S04]  /*2e2c0*/  LDL.LU R33, [R1+0x46c] ;  /* 0x00046c0001217983 */ /* 0x000ea80000300800 */
[----:B------:R4:W-:Y:S04]  /*2e2d0*/  @P5 STG.E.U8 desc[UR24][R74.64], R83 ;  /* 0x000000534a005986 */ /* 0x0009e8000c101118 */
[----:B------:R-:W2:Y:S04]  /*2e2e0*/  LDL.LU R30, [R1+0x268] ;  /* 0x00026800011e7983 */ /* 0x000ea80000300800 */
[----:B------:R-:W2:Y:S01]  /*2e2f0*/  LDL.LU R31, [R1+0x26c] ;  /* 0x00026c00011f7983 */ /* 0x000ea20000300800 */
[----:B------:R-:W-:Y:S01]  /*2e300*/  ISETP.LT.AND P5, PT, R35, UR10, !P2 ;  /* 0x0000000a23007c0c */ /* 0x000fe2000d7a1270 */
[----:B------:R-:W0:Y:S01]  /*2e310*/  LDCU UR10, c[0x0][0x398] ;  /* 0x00007300ff0a77ac */ /* 0x000e220008000800 */
[----:B------:R-:W-:-:S02]  /*2e320*/  ISETP.LT.AND P1, PT, R37, UR14, !P2 ;  /* 0x0000000e25007c0c */ /* 0x000fc4000d721270 */
[----:B---3--:R-:W-:Y:S02]  /*2e330*/  IADD3 R76, P2, PT, R73, R68, RZ ;  /* 0x00000044494c7210 */ /* 0x008fe40007f5e0ff */
[----:B----4-:R-:W-:Y:S01]  /*2e340*/  F2FP.SATFINITE.E4M3.F32.PACK_AB_MERGE_C R83, R29, R28, RZ ;  /* 0x0000001c1d53723e */ /* 0x010fe200048070ff */
[----:B------:R-:W-:Y:S01]  /*2e350*/  VIADD R75, R66, 0x1c ;  /* 0x0000001c424b7836 */ /* 0x000fe20000000000 */
[----:B------:R-:W3:Y:S01]  /*2e360*/  LDL.LU R28, [R1+0x68] ;  /* 0x00006800011c7983 */ /* 0x000ee20000300800 */
[----:B------:R-:W-:Y:S01]  /*2e370*/  IADD3 R74, P6, PT, R73, R70, RZ ;  /* 0x00000046494a7210 */ /* 0x000fe20007fde0ff */
[----:B------:R-:W4:Y:S02]  /*2e380*/  LDCU UR14, c[0x0][0x398] ;  /* 0x00007300ff0e77ac */ /* 0x000f240008000800 */
[----:B------:R-:W3:Y:S01]  /*2e390*/  LDL.LU R29, [R1+0x6c] ;  /* 0x00006c00011d7983 */ /* 0x000ee20000300800 */
[C---:B------:R-:W-:Y:S01]  /*2e3a0*/  IMAD.X R77, R80.reuse, 0x1, R3, P2 ;  /* 0x00000001504d7824 */ /* 0x040fe200010e0603 */
[----:B-1----:R-:W-:Y:S01]  /*2e3b0*/  ISETP.GE.AND P2, PT, R75, UR6, PT ;  /* 0x000000064b007c0c */ /* 0x002fe2000bf46270 */
[----:B------:R-:W-:Y:S01]  /*2e3c0*/  VIADD R73, R73, UR30 ;  /* 0x0000001e49497c36 */ /* 0x000fe20008000000 */
[----:B------:R-:W1:Y:S01]  /*2e3d0*/  LDCU UR6, c[0x0][0x398] ;  /* 0x00007300ff0677ac */ /* 0x000e620008000800 */
[----:B------:R-:W-:Y:S01]  /*2e3e0*/  IMAD.X R75, R80, 0x1, R69, P6 ;  /* 0x00000001504b7824 */ /* 0x000fe200030e0645 */
[----:B------:R4:W-:Y:S02]  /*2e3f0*/  @P5 STG.E.U8 desc[UR24][R76.64], R82 ;  /* 0x000000524c005986 */ /* 0x0009e4000c101118 */
[----:B------:R-:W-:-:S02]  /*2e400*/  SHF.R.S32.HI R79, RZ, 0x1f, R73 ;  /* 0x0000001fff4f7819 */ /* 0x000fc40000011449 */
[----:B------:R1:W-:Y:S01]  /*2e410*/  @P1 STG.E.U8 desc[UR24][R74.64], R81 ;  /* 0x000000514a001986 */ /* 0x0003e2000c101118 */
[----:B-----5:R-:W-:Y:S01]  /*2e420*/  ISETP.LT.AND P5, PT, R67, UR4, !P3 ;  /* 0x0000000443007c0c */ /* 0x020fe2000dfa1270 */
[----:B------:R-:W5:Y:S01]  /*2e430*/  LDCU UR4, c[0x0][0x39c] ;  /* 0x00007380ff0477ac */ /* 0x000f620008000800 */
[----:B0-----:R-:W-:Y:S01]  /*2e440*/  ISETP.LT.AND P1, PT, R34, UR9, !P3 ;  /* 0x0000000922007c0c */ /* 0x001fe2000df21270 */
[----:B------:R-:W5:Y:S01]  /*2e450*/  LDL.LU R39, [R1+0x670] ;  /* 0x0006700001277983 */ /* 0x000f620000300800 */
[----:B------:R-:W-:Y:S01]  /*2e460*/  PRMT R80, R84, 0x9910, RZ ;  /* 0x0000991054507816 */ /* 0x000fe200000000ff */
[----:B------:R-:W0:Y:S01]  /*2e470*/  LDCU UR9, c[0x0][0x398] ;  /* 0x00007300ff0977ac */ /* 0x000e220008000800 */
[----:B----4-:R-:W-:Y:S01]  /*2e480*/  IADD3 R76, P6, PT, R73, R0, RZ ;  /* 0x00000000494c7210 */ /* 0x010fe20007fde0ff */
[----:B------:R-:W5:Y:S04]  /*2e490*/  LDL.LU R36, [R1+0x674] ;  /* 0x0006740001247983 */ /* 0x000f680000300800 */
[----:B------:R-:W-:Y:S01]  /*2e4a0*/  IMAD.X R77, R79, 0x1, R72, P6 ;  /* 0x000000014f4d7824 */ /* 0x000fe200030e0648 */
[----:B-1----:R-:W-:-:S02]  /*2e4b0*/  IADD3 R74, P6, PT, R73, R2, RZ ;  /* 0x00000002494a7210 */ /* 0x002fc40007fde0ff */
[----:B------:R-:W-:Y:S02]  /*2e4c0*/  SHF.R.S32.HI R80, RZ, 0x8, R80 ;  /* 0x00000008ff507819 */ /* 0x000fe40000011450 */
[----:B------:R-:W-:Y:S01]  /*2e4d0*/  SHF.R.S32.HI R78, RZ, 0x8, R78 ;  /* 0x00000008ff4e7819 */ /* 0x000fe2000001144e */
[----:B------:R-:W-:Y:S02]  /*2e4e0*/  IMAD.X R75, R79, 0x1, R71, P6 ;  /* 0x000000014f4b7824 */ /* 0x000fe400030e0647 */
[----:B------:R1:W-:Y:S04]  /*2e4f0*/  @P5 STG.E.U8 desc[UR24][R76.64], R80 ;  /* 0x000000504c005986 */ /* 0x0003e8000c101118 */
[----:B------:R4:W-:Y:S01]  /*2e500*/  @P1 STG.E.U8 desc[UR24][R74.64], R78 ;  /* 0x0000004e4a001986 */ /* 0x0009e2000c101118 */
[----:B------:R-:W-:Y:S01]  /*2e510*/  ISETP.LT.AND P1, PT, R35, UR6, !P3 ;  /* 0x0000000623007c0c */ /* 0x000fe2000df21270 */
[----:B------:R-:W0:Y:S01]  /*2e520*/  LDCU UR6, c[0x0][0x39c] ;  /* 0x00007380ff0677ac */ /* 0x000e220008000800 */
[----:B------:R-:W-:-:S02]  /*2e530*/  PRMT R82, R82, 0x9910, RZ ;  /* 0x0000991052527816 */ /* 0x000fc400000000ff */
[----:B-1----:R-:W-:Y:S02]  /*2e540*/  IADD3 R80, P6, PT, R73, R68, RZ ;  /* 0x0000004449507210 */ /* 0x002fe40007fde0ff */
[----:B------:R-:W-:Y:S02]  /*2e550*/  SHF.R.S32.HI R82, RZ, 0x8, R82 ;  /* 0x00000008ff527819 */ /* 0x000fe40000011452 */
[----:B----4-:R-:W-:Y:S01]  /*2e560*/  PRMT R74, R81, 0x9910, RZ ;  /* 0x00009910514a7816 */ /* 0x010fe200000000ff */
[----:B------:R-:W-:-:S05]  /*2e570*/  IMAD.X R81, R79, 0x1, R3, P6 ;  /* 0x000000014f517824 */ /* 0x000fca00030e0603 */
[----:B------:R2:W-:Y:S02]  /*2e580*/  @P1 STG.E.U8 desc[UR24][R80.64], R82 ;  /* 0x0000005250001986 */ /* 0x0005e4000c101118 */
[----:B--2---:R-:W-:Y:S02]  /*2e590*/  F2FP.SATFINITE.E4M3.F32.PACK_AB_MERGE_C R82, R33, R32, RZ ;  /* 0x000000202152723e */ /* 0x004fe400048070ff */
[----:B------:R-:W2:Y:S01]  /*2e5a0*/  LDL.LU R32, [R1+0x470] ;  /* 0x0004700001207983 */ /* 0x000ea20000300800 */
[----:B------:R-:W-:-:S03]  /*2e5b0*/  F2FP.SATFINITE.E4M3.F32.PACK_AB_MERGE_C R80, R31, R30, RZ ;  /* 0x0000001e1f50723e */ /* 0x000fc600048070ff */
[----:B------:R-:W2:Y:S04]  /*2e5c0*/  LDL.LU R33, [R1+0x474] ;  /* 0x0004740001217983 */ /* 0x000ea80000300800 */
[----:B------:R-:W4:Y:S04]  /*2e5d0*/  LDL.LU R30, [R1+0x270] ;  /* 0x00027000011e7983 */ /* 0x000f280000300800 */
[----:B------:R-:W4:Y:S01]  /*2e5e0*/  LDL.LU R31, [R1+0x274] ;  /* 0x00027400011f7983 */ /* 0x000f220000300800 */
[----:B---3--:R-:W-:-:S03]  /*2e5f0*/  F2FP.SATFINITE.E4M3.F32.PACK_AB_MERGE_C R81, R29, R28, RZ ;  /* 0x0000001c1d51723e */ /* 0x008fc600048070ff */
[----:B------:R-:W3:Y:S04]  /*2e600*/  LDL.LU R28, [R1+0x70] ;  /* 0x00007000011c7983 */ /* 0x000ee80000300800 */
[----:B------:R-:W3:Y:S01]  /*2e610*/  LDL.LU R29, [R1+0x74] ;  /* 0x00007400011d7983 */ /* 0x000ee20000300800 */
[----:B------:R-:W-:Y:S01]  /*2e620*/  ISETP.LT.AND P3, PT, R37, UR10, !P3 ;  /* 0x0000000a25007c0c */ /* 0x000fe2000df61270 */
[C---:B------:R-:W-:Y:S01]  /*2e630*/  VIADD R75, R73.reuse, UR30 ;  /* 0x0000001e494b7c36 */ /* 0x040fe20008000000 */
[----:B------:R-:W-:Y:S01]  /*2e640*/  IADD3 R78, P6, PT, R73, R70, RZ ;  /* 0x00000046494e7210 */ /* 0x000fe20007fde0ff */
[----:B------:R-:W1:Y:S01]  /*2e650*/  LDCU UR10, c[0x0][0x398] ;  /* 0x00007300ff0a77ac */ /* 0x000e620008000800 */
[----:B------:R-:W-:Y:S01]  /*2e660*/  ISETP.LT.AND P5, PT, R67, UR12, !P0 ;  /* 0x0000000c43007c0c */ /* 0x000fe2000c7a1270 */
[----:B------:R-:W3:Y:S01]  /*2e670*/  LDL.LU R43, [R1+0x678] ;  /* 0x00067800012b7983 */ /* 0x000ee20000300800 */
[----:B------:R-:W-:Y:S01]  /*2e680*/  SHF.R.S32.HI R74, RZ, 0x8, R74 ;  /* 0x00000008ff4a7819 */ /* 0x000fe2000001144a */
[----:B------:R-:W-:Y:S01]  /*2e690*/  IMAD.X R79, R79, 0x1, R69, P6 ;  /* 0x000000014f4f7824 */ /* 0x000fe200030e0645 */
[----:B------:R-:W-:Y:S01]  /*2e6a0*/  SHF.R.S32.HI R73, RZ, 0x1f, R75 ;  /* 0x0000001fff497819 */ /* 0x000fe2000001144b */
[----:B------:R-:W3:Y:S01]  /*2e6b0*/  LDL.LU R40, [R1+0x67c] ;  /* 0x00067c0001287983 */ /* 0x000ee20000300800 */
[----:B------:R-:W-:Y:S01]  /*2e6c0*/  IADD3 R76, P6, PT, R75, R0, RZ ;  /* 0x000000004b4c7210 */ /* 0x000fe20007fde0ff */
[----:B------:R-:W1:Y:S02]  /*2e6d0*/  LDCU UR12, c[0x0][0x398] ;  /* 0x00007300ff0c77ac */ /* 0x000e640008000800 */
[----:B------:R5:W-:Y:S01]  /*2e6e0*/  @P3 STG.E.U8 desc[UR24][R78.64], R74 ;  /* 0x0000004a4e003986 */ /* 0x000be2000c101118 */
[----:B0-----:R-:W-:Y:S01]  /*2e6f0*/  ISETP.LT.AND P3, PT, R34, UR9, !P0 ;  /* 0x0000000922007c0c */ /* 0x001fe2000c761270 */
[----:B------:R-:W-:Y:S01]  /*2e700*/  IMAD.X R77, R73, 0x1, R72, P6 ;  /* 0x00000001494d7824 */ /* 0x000fe200030e0648 */
[----:B------:R-:W0:Y:S01]  /*2e710*/  LDCU UR9, c[0x0][0x398] ;  /* 0x00007300ff0977ac */ /* 0x000e220008000800 */
[----:B------:R-:W3:Y:S04]  /*2e720*/  LDL.LU R41, [R1+0x478] ;  /* 0x0004780001297983 */ /* 0x000ee80000300800 */
[----:B------:R1:W-:Y:S01]  /*2e730*/  @P5 STG.E.U8 desc[UR24][R76.64], R83 ;  /* 0x000000534c005986 */ /* 0x0003e2000c101118 */
[----:B------:R-:W-:Y:S01]  /*2e740*/  ISETP.LT.AND P5, PT, R35, UR14, !P0 ;  /* 0x0000000e23007c0c */ /* 0x000fe2000c7a1270 */
[----:B------:R-:W0:Y:S01]  /*2e750*/  LDCU UR14, c[0x0][0x398] ;  /* 0x00007300ff0e77ac */ /* 0x000e220008000800 */
[----:B-----5:R-:W-:Y:S01]  /*2e760*/  IADD3 R78, P6, PT, R75, R2, RZ ;  /* 0x000000024b4e7210 */ /* 0x020fe20007fde0ff */
[----:B------:R-:W-:Y:S01]  /*2e770*/  VIADD R74, R66, 0x1d ;  /* 0x0000001d424a7836 */ /* 0x000fe20000000000 */
[----:B------:R-:W-:Y:S01]  /*2e780*/  F2FP.SATFINITE.E4M3.F32.PACK_AB_MERGE_C R84, R36, R39, RZ ;  /* 0x000000272454723e */ /* 0x000fe200048070ff */
[----:B------:R-:W5:Y:S02]  /*2e790*/  LDL.LU R38, [R1+0x47c] ;  /* 0x00047c0001267983 */ /* 0x000f640000300800 */
[----:B------:R-:W-:Y:S01]  /*2e7a0*/  IMAD.X R79, R73, 0x1, R71, P6 ;  /* 0x00000001494f7824 */ /* 0x000fe200030e0647 */
[----:B------:R-:W-:Y:S01]  /*2e7b0*/  ISETP.GE.AND P1, PT, R74, UR4, PT ;  /* 0x000000044a007c0c */ /* 0x000fe2000bf26270 */
[----:B------:R-:W5:Y:S01]  /*2e7c0*/  LDL.LU R39, [R1+0x680] ;  /* 0x0006800001277983 */ /* 0x000f620000300800 */
[----:B-1----:R-:W-:Y:S01]  /*2e7d0*/  IADD3 R76, P6, PT, R75, R68, RZ ;  /* 0x000000444b4c7210 */ /* 0x002fe20007fde0ff */
[----:B------:R-:W-:Y:S01]  /*2e7e0*/  VIADD R74, R66, 0x1e ;  /* 0x0000001e424a7836 */ /* 0x000fe20000000000 */
[----:B------:R-:W1:Y:S01]  /*2e7f0*/  LDCU UR4, c[0x0][0x398] ;  /* 0x00007300ff0477ac */ /* 0x000e620008000800 */
[----:B------:R0:W-:Y:S02]  /*2e800*/  @P3 STG.E.U8 desc[UR24][R78.64], R82 ;  /* 0x000000524e003986 */ /* 0x0001e4000c101118 */
[----:B------:R-:W-:Y:S01]  /*2e810*/  IMAD.X R77, R73, 0x1, R3, P6 ;  /* 0x00000001494d7824 */ /* 0x000fe200030e0603 */
[----:B------:R-:W-:Y:S01]  /*2e820*/  ISETP.GE.AND P3, PT, R74, UR6, PT ;  /* 0x000000064a007c0c */ /* 0x000fe2000bf66270 */
[----:B------:R-:W-:Y:S01]  /*2e830*/  VIADD R74, R75, UR30 ;  /* 0x0000001e4b4a7c36 */ /* 0x000fe20008000000 */
[----:B------:R-:W-:Y:S01]  /*2e840*/  PRMT R83, R83, 0x9910, RZ ;  /* 0x0000991053537816 */ /* 0x000fe200000000ff */
[----:B------:R-:W5:Y:S01]  /*2e850*/  LDL.LU R36, [R1+0x684] ;  /* 0x0006840001247983 */ /* 0x000f620000300800 */
[----:B0-----:R-:W-:Y:S01]  /*2e860*/  ISETP.LT.AND P0, PT, R37, UR9, !P0 ;  /* 0x0000000925007c0c */ /* 0x001fe2000c701270 */
[----:B------:R-:W0:Y:S02]  /*2e870*/  LDCU UR6, c[0x0][0x398] ;  /* 0x00007300ff0677ac */ /* 0x000e240008000800 */
[----:B------:R1:W-:Y:S01]  /*2e880*/  @P5 STG.E.U8 desc[UR24][R76.64], R80 ;  /* 0x000000504c005986 */ /* 0x0003e2000c101118 */
[----:B------:R-:W-:Y:S01]  /*2e890*/  IADD3 R78, P6, PT, R75, R70, RZ ;  /* 0x000000464b4e7210 */ /* 0x000fe20007fde0ff */
[----:B------:R-:W0:Y:S01]  /*2e8a0*/  LDCU UR9, c[0x0][0x398] ;  /* 0x00007300ff0977ac */ /* 0x000e220008000800 */
[----:B------:R-:W-:-:S02]  /*2e8b0*/  ISETP.LT.AND P5, PT, R67, UR10, !P4 ;  /* 0x0000000a43007c0c */ /* 0x000fc4000e7a1270 */
[----:B------:R-:W-:Y:S01]  /*2e8c0*/  SHF.R.S32.HI R75, RZ, 0x1f, R74 ;  /* 0x0000001fff4b7819 */ /* 0x000fe2000001144a */
[----:B------:R-:W-:Y:S01]  /*2e8d0*/  IMAD.X R79, R73, 0x1, R69, P6 ;  /* 0x00000001494f7824 */ /* 0x000fe200030e0645 */
[----:B------:R-:W-:Y:S01]  /*2e8e0*/  PRMT R82, R82, 0x9910, RZ ;  /* 0x0000991052527816 */ /* 0x000fe200000000ff */
[----:B------:R-:W-:Y:S01]  /*2e8f0*/  IMAD.MOV.U32 R73, RZ, RZ, R83 ;  /* 0x000000ffff497224 */ /* 0x000fe200078e0053 */
[----:B------:R-:W0:Y:S01]  /*2e900*/  LDCU UR10, c[0x0][0x398] ;  /* 0x00007300ff0a77ac */ /* 0x000e220008000800 */
[----:B-1----:R-:W-:-:S03]  /*2e910*/  IADD3 R76, P6, PT, R74, R0, RZ ;  /* 0x000000004a4c7210 */ /* 0x002fc60007fde0ff */
[----:B------:R-:W-:Y:S02]  /*2e920*/  SHF.R.S32.HI R73, RZ, 0x8, R73 ;  /* 0x00000008ff497819 */ /* 0x000fe40000011449 */
[----:B------:R-:W-:Y:S01]  /*2e930*/  IMAD.X R77, R75, 0x1, R72, P6 ;  /* 0x000000014b4d7824 */ /* 0x000fe200030e0648 */
[----:B------:R1:W-:Y:S04]  /*2e940*/  @P0 STG.E.U8 desc[UR24][R78.64], R81 ;  /* 0x000000514e000986 */ /* 0x0003e8000c101118 */
[----:B------:R0:W-:Y:S01]  /*2e950*/  @P5 STG.E.U8 desc[UR24][R76.64], R73 ;  /* 0x000000494c005986 */ /* 0x0001e2000c101118 */
[----:B------:R-:W-:Y:S01]  /*2e960*/  ISETP.LT.AND P5, PT, R34, UR4, !P4 ;  /* 0x0000000422007c0c */ /* 0x000fe2000e7a1270 */
[----:B------:R-:W2:Y:S01]  /*2e970*/  LDCU UR4, c[0x0][0x39c] ;  /* 0x00007380ff0477ac */ /* 0x000ea20008000800 */
[----:B-1----:R-:W-:-:S02]  /*2e980*/  IADD3 R78, P6, PT, R74, R2, RZ ;  /* 0x000000024a4e7210 */ /* 0x002fc40007fde0ff */
[----:B0-----:R-:W-:Y:S01]  /*2e990*/  PRMT R73, R80, 0x9910, RZ ;  /* 0x0000991050497816 */ /* 0x001fe200000000ff */
[----:B------:R-:W-:Y:S02]  /*2e9a0*/  IMAD.MOV.U32 R80, RZ, RZ, R82 ;  /* 0x000000ffff507224 */ /* 0x000fe400078e0052 */
[----:B------:R-:W-:-:S03]  /*2e9b0*/  IMAD.X R79, R75, 0x1, R71, P6 ;  /* 0x000000014b4f7824 */ /* 0x000fc600030e0647 */
[----:B------:R-:W-:-:S05]  /*2e9c0*/  SHF.R.S32.HI R80, RZ, 0x8, R80 ;  /* 0x00000008ff507819 */ /* 0x000fca0000011450 */
[----:B------:R0:W-:Y:S01]  /*2e9d0*/  @P5 STG.E.U8 desc[UR24][R78.64], R80 ;  /* 0x000000504e005986 */ /* 0x0001e2000c101118 */
[----:B----4-:R-:W-:Y:S02]  /*2e9e0*/  F2FP.SATFINITE.E4M3.F32.PACK_AB_MERGE_C R82, R31, R30, RZ ;  /* 0x0000001e1f52723e */ /* 0x010fe400048070ff */
[----:B0-----:R-:W-:Y:S02]  /*2e9f0*/  PRMT R79, R81, 0x9910, RZ ;  /* 0x00009910514f7816 */ /* 0x001fe400000000ff */
[----:B--2---:R-:W-:Y:S02]  /*2ea00*/  F2FP.SATFINITE.E4M3.F32.PACK_AB_MERGE_C R81, R33, R32, RZ ;  /* 0x000000202151723e */ /* 0x004fe400048070ff */
[----:B------:R-:W2:Y:S04]  /*2ea10*/  LDL.LU R32, [R1+0x480] ;  /* 0x0004800001207983 */ /* 0x000ea80000300800 */
[----:B------:R-:W2:Y:S04]  /*2ea20*/  LDL.LU R33, [R1+0x484] ;  /* 0x0004840001217983 */ /* 0x000ea80000300800 */
[----:B------:R-:W4:Y:S04]  /*2ea30*/  LDL.LU R30, [R1+0x278] ;  /* 0x00027800011e7983 */ /* 0x000f280000300800 */
[----:B------:R-:W4:Y:S01]  /*2ea40*/  LDL.LU R31, [R1+0x27c] ;  /* 0x00027c00011f7983 */ /* 0x000f220000300800 */
[----:B---3--:R-:W-:-:S03]  /*2ea50*/  F2FP.SATFINITE.E4M3.F32.PACK_AB_MERGE_C R83, R29, R28, RZ ;  /* 0x0000001c1d53723e */ /* 0x008fc600048070ff */
[----:B------:R-:W3:Y:S04]  /*2ea60*/  LDL.LU R28, [R1+0x78] ;  /* 0x00007800011c7983 */ /* 0x000ee80000300800 */
[----:B------:R-:W3:Y:S01]  /*2ea70*/  LDL.LU R29, [R1+0x7c] ;  /* 0x00007c00011d7983 */ /* 0x000ee20000300800 */
[----:B------:R-:W-:Y:S01]  /*2ea80*/  ISETP.LT.AND P0, PT, R35, UR6, !P4 ;  /* 0x0000000623007c0c */ /* 0x000fe2000e701270 */
[----:B------:R-:W0:Y:S01]  /*2ea90*/  LDCU UR6, c[0x0][0x398] ;  /* 0x00007300ff0677ac */ /* 0x000e220008000800 */
[----:B------:R-:W-:Y:S02]  /*2eaa0*/  IADD3 R76, P6, PT, R74, R68, RZ ;  /* 0x000000444a4c7210 */ /* 0x000fe40007fde0ff */
[----:B------:R-:W-:-:S03]  /*2eab0*/  SHF.R.S32.HI R73, RZ, 0x8, R73 ;  /* 0x00000008ff497819 */ /* 0x000fc60000011449 */
[----:B------:R-:W-:Y:S01]  /*2eac0*/  IMAD.X R77, R75, 0x1, R3, P6 ;  /* 0x000000014b4d7824 */ /* 0x000fe200030e0603 */
[----:B------:R-:W-:Y:S01]  /*2ead0*/  ISETP.LT.AND P5, PT, R67, UR10, !P2 ;  /* 0x0000000a43007c0c */ /* 0x000fe2000d7a1270 */
[----:B------:R-:W-:Y:S01]  /*2eae0*/  VIADD R78, R66, 0x1f ;  /* 0x0000001f424e7836 */ /* 0x000fe20000000000 */
[----:B------:R-:W-:Y:S01]  /*2eaf0*/  SHF.R.S32.HI R79, RZ, 0x8, R79 ;  /* 0x00000008ff4f7819 */ /* 0x000fe2000001144f */
[----:B------:R-:W1:Y:S02]  /*2eb00*/  LDCU UR10, c[0x0][0x398] ;  /* 0x00007300ff0a77ac */ /* 0x000e640008000800 */
[----:B------:R0:W-:Y:S01]  /*2eb10*/  @P0 STG.E.U8 desc[UR24][R76.64], R73 ;  /* 0x000000494c000986 */ /* 0x0001e2000c101118 */
[----:B------:R-:W-:Y:S01]  /*2eb20*/  ISETP.LT.AND P0, PT, R37, UR9, !P4 ;  /* 0x0000000925007c0c */ /* 0x000fe2000e701270 */
[----:B------:R-:W1:Y:S01]  /*2eb30*/  LDCU UR9, c[0x0][0x398] ;  /* 0x00007300ff0977ac */ /* 0x000e620008000800 */
[C---:B0-----:R-:W-:Y:S01]  /*2eb40*/  VIADD R73, R74.reuse, UR30 ;  /* 0x0000001e4a497c36 */ /* 0x041fe20008000000 */
[----:B------:R-:W-:-:S04]  /*2eb50*/  IADD3 R76, P4, PT, R74, R70, RZ ;  /* 0x000000464a4c7210 */ /* 0x000fc80007f9e0ff */
[----:B------:R-:W-:Y:S02]  /*2eb60*/  SHF.R.S32.HI R80, RZ, 0x1f, R73 ;  /* 0x0000001fff507819 */ /* 0x000fe40000011449 */
[----:B------:R-:W-:Y:S01]  /*2eb70*/  IADD3 R74, P6, PT, R73, R0, RZ ;  /* 0x00000000494a7210 */ /* 0x000fe20007fde0ff */
[----:B------:R-:W-:Y:S01]  /*2eb80*/  IMAD.X R77, R75, 0x1, R69, P4 ;  /* 0x000000014b4d7824 */ /* 0x000fe200020e0645 */
[----:B------:R-:W-:Y:S01]  /*2eb90*/  ISETP.GE.AND P4, PT, R78, UR4, PT ;  /* 0x000000044e007c0c */ /* 0x000fe2000bf86270 */
[----:B------:R-:W0:Y:S02]  /*2eba0*/  LDCU UR4, c[0x0][0x39c] ;  /* 0x00007380ff0477ac */ /* 0x000e240008000800 */
[----:B------:R-:W-:Y:S01]  /*2ebb0*/  IMAD.X R75, R80, 0x1, R72, P6 ;  /* 0x00000001504b7824 */ /* 0x000fe200030e0648 */
[----:B------:R-:W-:Y:S01]  /*2ebc0*/  IADD3 R78, P6, PT, R73, R2, RZ ;  /* 0x00000002494e7210 */ /* 0x000fe20007fde0ff */
[----:B------:R1:W-:Y:S01]  /*2ebd0*/  @P0 STG.E.U8 desc[UR24][R76.64], R79 ;  /* 0x0000004f4c000986 */ /* 0x0003e2000c101118 */
[----:B------:R-:W-:Y:S01]  /*2ebe0*/  ISETP.LT.AND P0, PT, R35, UR6, !P2 ;  /* 0x0000000623007c0c */ /* 0x000fe2000d701270 */
[----:B------:R-:W0:Y:S02]  /*2ebf0*/  LDCU UR6, c[0x0][0x39c] ;  /* 0x00007380ff0677ac */ /* 0x000e240008000800 */
[----:B------:R5:W-:Y:S01]  /*2ec00*/  @P5 STG.E.U8 desc[UR24][R74.64], R84 ;  /* 0x000000544a005986 */ /* 0x000be2000c101118 */
[----:B------:R-:W-:Y:S01]  /*2ec10*/  ISETP.LT.AND P5, PT, R34, UR12, !P2 ;  /* 0x0000000c22007c0c */ /* 0x000fe2000d7a1270 */
[----:B------:R-:W0:Y:S01]  /*2ec20*/  LDCU UR12, c[0x0][0x398] ;  /* 0x00007300ff0c77ac */ /* 0x000e220008000800 */
[----:B------:R-:W-:Y:S01]  /*2ec30*/  ISETP.LT.AND P2, PT, R37, UR14, !P2 ;  /* 0x0000000e25007c0c */ /* 0x000fe2000d741270 */
[----:B------:R-:W0:Y:S01]  /*2ec40*/  LDCU UR14, c[0x0][0x398] ;  /* 0x00007300ff0e77ac */ /* 0x000e220008000800 */
[----:B-1----:R-:W-:Y:S01]  /*2ec50*/  IMAD.X R79, R80, 0x1, R71, P6 ;  /* 0x00000001504f7824 */ /* 0x002fe200030e0647 */
[----:B------:R-:W-:-:S05]  /*2ec60*/  IADD3 R76, P6, PT, R73, R68, RZ ;  /* 0x00000044494c7210 */ /* 0x000fca0007fde0ff */
[----:B------:R-:W-:Y:S01]  /*2ec70*/  IMAD.X R77, R80, 0x1, R3, P6 ;  /* 0x00000001504d7824 */ /* 0x000fe200030e0603 */
[C---:B-----5:R-:W-:Y:S02]  /*2ec80*/  IADD3 R74, P6, PT, R73.reuse, R70, RZ ;  /* 0x00000046494a7210 */ /* 0x060fe40007fde0ff */
[----:B------:R1:W-:Y:S01]  /*2ec90*/  @P5 STG.E.U8 desc[UR24][R78.64], R81 ;  /* 0x000000514e005986 */ /* 0x0003e2000c101118 */
[----:B------:R-:W-:Y:S01]  /*2eca0*/  VIADD R73, R73, UR30 ;  /* 0x0000001e49497c36 */ /* 0x000fe20008000000 */
[----:B------:R-:W-:Y:S01]  /*2ecb0*/  PRMT R84, R84, 0x9910, RZ ;  /* 0x0000991054547816 */ /* 0x000fe200000000ff */
[----:B------:R-:W-:Y:S01]  /*2ecc0*/  IMAD.X R75, R80, 0x1, R69, P6 ;  /* 0x00000001504b7824 */ /* 0x000fe200030e0645 */
[----:B------:R5:W-:Y:S01]  /*2ecd0*/  @P0 STG.E.U8 desc[UR24][R76.64], R82 ;  /* 0x000000524c000986 */ /* 0x000be2000c101118 */
[----:B------:R-:W-:Y:S01]  /*2ece0*/  ISETP.LT.AND P0, PT, R67, UR9, !P1 ;  /* 0x0000000943007c0c */ /* 0x000fe2000cf01270 */
[----:B------:R-:W0:Y:S01]  /*2ecf0*/  LDCU UR9, c[0x0][0x398] ;  /* 0x00007300ff0977ac */ /* 0x000e220008000800 */
[----:B------:R-:W-:Y:S01]  /*2ed00*/  ISETP.LT.AND P5, PT, R34, UR10, !P1 ;  /* 0x0000000a22007c0c */ /* 0x000fe2000cfa1270 */
[----:B------:R0:W-:Y:S01]  /*2ed10*/  @P2 STG.E.U8 desc[UR24][R74.64], R83 ;  /* 0x000000534a002986 */ /* 0x0001e2000c101118 */
[----:B------:R-:W-:Y:S01]  /*2ed20*/  PRMT R80, R81, 0x9910, RZ ;  /* 0x0000991051507816 */ /* 0x000fe200000000ff */
[----:B------:R-:W2:Y:S01]  /*2ed30*/  LDCU UR10, c[0x0][0x398] ;  /* 0x00007300ff0a77ac */ /* 0x000ea20008000800 */
[----:B-1----:R-:W-:Y:S01]  /*2ed40*/  SHF.R.S32.HI R78, RZ, 0x1f, R73 ;  /* 0x0000001fff4e7819 */ /* 0x002fe20000011449 */
[----:B------:R-:W-:Y:S01]  /*2ed50*/  IMAD.MOV.U32 R81, RZ, RZ, R84 ;  /* 0x000000ffff517224 */ /* 0x000fe200078e0054 */
[----:B-----5:R-:W-:-:S02]  /*2ed60*/  IADD3 R76, P2, PT, R73, R0, RZ ;  /* 0x00000000494c7210 */ /* 0x020fc40007f5e0ff */
[----:B0-----:R-:W-:-:S03]  /*2ed70*/  IADD3 R74, P6, PT, R73, R2, RZ ;  /* 0x00000002494a7210 */ /* 0x001fc60007fde0ff */
[C---:B------:R-:W-:Y:S01]  /*2ed80*/  IMAD.X R77, R78.reuse, 0x1, R72, P2 ;  /* 0x000000014e4d7824 */ /* 0x040fe200010e0648 */
[----:B------:R-:W-:Y:S02]  /*2ed90*/  SHF.R.S32.HI R81, RZ, 0x8, R81 ;  /* 0x00000008ff517819 */ /* 0x000fe40000011451 */
[----:B------:R-:W-:Y:S01]  /*2eda0*/  SHF.R.S32.HI R80, RZ, 0x8, R80 ;  /* 0x00000008ff507819 */ /* 0x000fe20000011450 */
[----:B------:R-:W-:Y:S01]  /*2edb0*/  IMAD.X R75, R78, 0x1, R71, P6 ;  /* 0x000000014e4b7824 */ /* 0x000fe200030e0647 */
[----:B------:R-:W-:Y:S01]  /*2edc0*/  ISETP.LT.AND P6, PT, R35, UR12, !P1 ;  /* 0x0000000c23007c0c */ /* 0x000fe2000cfc1270 */
[----:B------:R0:W-:Y:S01]  /*2edd0*/  @P0 STG.E.U8 desc[UR24][R76.64], R81 ;  /* 0x000000514c000986 */ /* 0x0001e2000c101118 */
[----:B------:R-:W-:Y:S01]  /*2ede0*/  VIADD R79, R66, 0x20 ;  /* 0x00000020424f7836 */ /* 0x000fe20000000000 */
[----:B------:R-:W1:Y:S02]  /*2edf0*/  LDCU UR12, c[0x0][0x398] ;  /* 0x00007300ff0c77ac */ /* 0x000e640008000800 */
[----:B------:R5:W-:Y:S01]  /*2ee00*/  @P5 STG.E.U8 desc[UR24][R74.64], R80 ;  /* 0x000000504a005986 */ /* 0x000be2000c101118 */
[----:B0-----:R-:W-:Y:S01]  /*2ee10*/  PRMT R76, R82, 0x9910, RZ ;  /* 0x00009910524c7816 */ /* 0x001fe200000000ff */
[----:B-----5:R-:W-:Y:S01]  /*2ee20*/  VIADD R75, R66, 0x21 ;  /* 0x00000021424b7836 */ /* 0x020fe20000000000 */
[----:B------:R-:W-:-:S02]  /*2ee30*/  IADD3 R74, P5, PT, R73, R68, RZ ;  /* 0x00000044494a7210 */ /* 0x000fc40007fbe0ff */
[----:B------:R-:W-:Y:S02]  /*2ee40*/  SHF.R.S32.HI R76, RZ, 0x8, R76 ;  /* 0x00000008ff4c7819 */ /* 0x000fe4000001144c */
[----:B------:R-:W-:Y:S01]  /*2ee50*/  ISETP.GE.AND P0, PT, R75, UR6, PT ;  /* 0x000000064b007c0c */ /* 0x000fe2000bf06270 */
[----:B------:R-:W-:Y:S01]  /*2ee60*/  IMAD.X R75, R78, 0x1, R3, P5 ;  /* 0x000000014e4b7824 */ /* 0x000fe200028e0603 */
[----:B------:R-:W-:Y:S01]  /*2ee70*/  ISETP.LT.AND P5, PT, R37, UR14, !P1 ;  /* 0x0000000e25007c0c */ /* 0x000fe2000cfa1270 */
[----:B------:R-:W0:Y:S01]  /*2ee80*/  LDCU UR6, c[0x0][0x398] ;  /* 0x00007300ff0677ac */ /* 0x000e220008000800 */
[----:B------:R-:W-:Y:S02]  /*2ee90*/  ISETP.GE.AND P2, PT, R79, UR4, PT ;  /* 0x000000044f007c0c */ /* 0x000fe4000bf46270 */
[----:B------:R5:W-:Y:S01]  /*2eea0*/  @P6 STG.E.U8 desc[UR24][R74.64], R76 ;  /* 0x0000004c4a006986 */ /* 0x000be2000c101118 */
[----:B------:R-:W0:Y:S01]  /*2eeb0*/  LDCU UR4, c[0x0][0x39c] ;  /* 0x00007380ff0477ac */ /* 0x000e220008000800 */
[----:B------:R-:W-:-:S02]  /*2eec0*/  PRMT R77, R83, 0x9910, RZ ;  /* 0x00009910534d7816 */ /* 0x000fc400000000ff */
[----:B------:R-:W-:Y:S01]  /*2eed0*/  F2FP.SATFINITE.E4M3.F32.PACK_AB_MERGE_C R81, R40, R43, RZ ;  /* 0x0000002b2851723e */ /* 0x000fe200048070ff */
[----:B------:R-:W0:Y:S01]  /*2eee0*/  LDCU UR14, c[0x0][0x398] ;  /* 0x00007300ff0e77ac */ /* 0x000e220008000800 */
[C---:B-----5:R-:W-:Y:S01]  /*2eef0*/  IADD3 R74, P1, PT, R73.reuse, R70, RZ ;  /* 0x00000046494a7210 */ /* 0x060fe20007f3e0ff */
[----:B------:R-:W-:Y:S01]  /*2ef00*/  VIADD R73, R73, UR30 ;  /* 0x0000001e49497c36 */ /* 0x000fe20008000000 */
[----:B------:R-:W-:-:S03]  /*2ef10*/  SHF.R.S32.HI R77, RZ, 0x8, R77 ;  /* 0x00000008ff4d7819 */ /* 0x000fc6000001144d */
[----:B------:R-:W-:Y:S01]  /*2ef20*/  IMAD.X R75, R78, 0x1, R69, P1 ;  /* 0x000000014e4b7824 */ /* 0x000fe200008e0645 */
[----:B------:R-:W-:Y:S01]  /*2ef30*/  ISETP.LT.AND P1, PT, R67, UR9, !P3 ;  /* 0x0000000943007c0c */ /* 0x000fe2000df21270 */
[----:B------:R-:W-:Y:S01]  /*2ef40*/  VIADD R79, R66, 0x22 ;  /* 0x00000022424f7836 */ /* 0x000fe20000000000 */
[----:B------:R-:W-:Y:S01]  /*2ef50*/  SHF.R.S32.HI R78, RZ, 0x1f, R73 ;  /* 0x0000001fff4e7819 */ /* 0x000fe20000011449 */
[----:B------:R-:W5:Y:S01]  /*2ef60*/  LDCU UR9, c[0x0][0x398] ;  /* 0x00007300ff0977ac */ /* 0x000f620008000800 */
[----:B------:R-:W-:Y:S01]  /*2ef70*/  IADD3 R76, P6, PT, R73, R0, RZ ;  /* 0x00000000494c7210 */ /* 0x000fe20007fde0ff */
[----:B------:R0:W-:Y:S04]  /*2ef80*/  @P5 STG.E.U8 desc[UR24][R74.64], R77 ;  /* 0x0000004d4a005986 */ /* 0x0001e8000c101118 */
[----:B0-----:R-:W-:-:S05]  /*2ef90*/  IMAD.X R77, R78, 0x1, R72, P6 ;  /* 0x000000014e4d7824 */ /* 0x001fca00030e0648 */
[----:B------:R0:W-:Y:S01]  /*2efa0*/  @P1 STG.E.U8 desc[UR24][R76.64], R81 ;  /* 0x000000514c001986 */ /* 0x0001e2000c101118 */
[----:B------:R-:W-:Y:S01]  /*2efb0*/  ISETP.GE.AND P1, PT, R79, UR4, PT ;  /* 0x000000044f007c0c */ /* 0x000fe2000bf26270 */
[----:B------:R-:W0:Y:S01]  /*2efc0*/  LDCU UR4, c[0x0][0x398] ;  /* 0x00007300ff0477ac */ /* 0x000e220008000800 */
[----:B----4-:R-:W-:Y:S02]  /*2efd0*/  F2FP.SATFINITE.E4M3.F32.PACK_AB_MERGE_C R79, R31, R30, RZ ;  /* 0x0000001e1f4f723e */ /* 0x010fe400048070ff */
[----:B------:R-:W4:Y:S04]  /*2efe0*/  LDL.LU R30, [R1+0x280] ;  /* 0x00028000011e7983 */ /* 0x000f280000300800 */
[----:B------:R-:W4:Y:S01]  /*2eff0*/  LDL.LU R31, [R1+0x284] ;  /* 0x00028400011f7983 */ /* 0x000f220000300800 */
[----:B---3--:R-:W-:-:S03]  /*2f000*/  F2FP.SATFINITE.E4M3.F32.PACK_AB_MERGE_C R80, R29, R28, RZ ;  /* 0x0000001c1d50723e */ /* 0x008fc600048070ff */
[----:B------:R-:W3:Y:S04]  /*2f010*/  LDL.LU R28, [R1+0x80] ;  /* 0x00008000011c7983 */ /* 0x000ee80000300800 */
[----:B------:R-:W3:Y:S01]  /*2f020*/  LDL.LU R29, [R1+0x84] ;  /* 0x00008400011d7983 */ /* 0x000ee20000300800 */
[----:B--2---:R-:W-:Y:S01]  /*2f030*/  ISETP.LT.AND P5, PT, R34, UR10, !P3 ;  /* 0x0000000a22007c0c */ /* 0x004fe2000dfa1270 */
[----:B------:R-:W2:Y:S01]  /*2f040*/  LDCU UR10, c[0x0][0x398] ;  /* 0x00007300ff0a77ac */ /* 0x000ea20008000800 */
[----:B------:R-:W-:Y:S02]  /*2f050*/  IADD3 R74, P6, PT, R73, R2, RZ ;  /* 0x00000002494a7210 */ /* 0x000fe40007fde0ff */
[----:B------:R-:W-:Y:S02]  /*2f060*/  F2FP.SATFINITE.E4M3.F32.PACK_AB_MERGE_C R82, R38, R41, RZ ;  /* 0x000000292652723e */ /* 0x000fe400048070ff */
[----:B0-----:R-:W-:Y:S01]  /*2f070*/  PRMT R81, R81, 0x9910, RZ ;  /* 0x0000991051517816 */ /* 0x001fe200000000ff */
[----:B------:R-:W-:Y:S01]  /*2f080*/  IMAD.X R75, R78, 0x1, R71, P6 ;  /* 0x000000014e4b7824 */ /* 0x000fe200030e0647 */
[----:B------:R-:W-:Y:S01]  /*2f090*/  ISETP.LT.AND P6, PT, R35, UR6, !P3 ;  /* 0x0000000623007c0c */ /* 0x000fe2000dfc1270 */
[----:B------:R-:W0:Y:S01]  /*2f0a0*/  LDCU UR6, c[0x0][0x398] ;  /* 0x00007300ff0677ac */ /* 0x000e220008000800 */
[----:B------:R-:W3:Y:S04]  /*2f0b0*/  LDL.LU R41, [R1+0x688] ;  /* 0x0006880001297983 */ /* 0x000ee80000300800 */
[----:B------:R1:W-:Y:S01]  /*2f0c0*/  @P5 STG.E.U8 desc[UR24][R74.64], R82 ;  /* 0x000000524a005986 */ /* 0x0003e2000c101118 */
[----:B-----5:R-:W-:Y:S01]  /*2f0d0*/  ISETP.LT.AND P3, PT, R37, UR9, !P3 ;  /* 0x0000000925007c0c */ /* 0x020fe2000df61270 */
[----:B------:R-:W5:Y:S02]  /*2f0e0*/  LDCU UR9, c[0x0][0x398] ;  /* 0x00007300ff0977ac */ /* 0x000f640008000800 */
[----:B------:R-:W3:Y:S01]  /*2f0f0*/  LDL.LU R38, [R1+0x68c] ;  /* 0x00068c0001267983 */ /* 0x000ee20000300800 */
[----:B-1----:R-:W-:-:S05]  /*2f100*/  IADD3 R74, P5, PT, R73, R68, RZ ;  /* 0x00000044494a7210 */ /* 0x002fca0007fbe0ff */
[----:B------:R-:W-:Y:S01]  /*2f110*/  IMAD.X R75, R78, 0x1, R3, P5 ;  /* 0x000000014e4b7824 */ /* 0x000fe200028e0603 */
[----:B--2---:R-:W-:Y:S01]  /*2f120*/  ISETP.LT.AND P5, PT, R67, UR10, !P4 ;  /* 0x0000000a43007c0c */ /* 0x004fe2000e7a1270 */
[----:B------:R-:W1:Y:S03]  /*2f130*/  LDCU UR10, c[0x0][0x398] ;  /* 0x00007300ff0a77ac */ /* 0x000e660008000800 */
[----:B------:R2:W-:Y:S01]  /*2f140*/  @P6 STG.E.U8 desc[UR24][R74.64], R79 ;  /* 0x0000004f4a006986 */ /* 0x0005e2000c101118 */
[C---:B------:R-:W-:Y:S01]  /*2f150*/  IADD3 R76, P6, PT, R73.reuse, R70, RZ ;  /* 0x00000046494c7210 */ /* 0x040fe20007fde0ff */
[----:B------:R-:W-:-:S04]  /*2f160*/  VIADD R73, R73, UR30 ;  /* 0x0000001e49497c36 */ /* 0x000fc80008000000 */
[----:B------:R-:W-:Y:S01]  /*2f170*/  IMAD.X R77, R78, 0x1, R69, P6 ;  /* 0x000000014e4d7824 */ /* 0x000fe200030e0645 */
[----:B------:R-:W-:Y:S02]  /*2f180*/  SHF.R.S32.HI R78, RZ, 0x1f, R73 ;  /* 0x0000001fff4e7819 */ /* 0x000fe40000011449 */
[----:B--2---:R-:W-:Y:S02]  /*2f190*/  IADD3 R74, P6, PT, R73, R0, RZ ;  /* 0x00000000494a7210 */ /* 0x004fe40007fde0ff */
[----:B------:R2:W-:Y:S01]  /*2f1a0*/  @P3 STG.E.U8 desc[UR24][R76.64], R80 ;  /* 0x000000504c003986 */ /* 0x0005e2000c101118 */
[----:B------:R-:W-:Y:S02]  /*2f1b0*/  PRMT R82, R82, 0x9910, RZ ;  /* 0x0000991052527816 */ /* 0x000fe400000000ff */
[----:B------:R-:W-:Y:S01]  /*2f1c0*/  IMAD.X R75, R78, 0x1, R72, P6 ;  /* 0x000000014e4b7824 */ /* 0x000fe200030e0648 */
[----:B------:R-:W-:Y:S01]  /*2f1d0*/  ISETP.LT.AND P3, PT, R34, UR4, !P4 ;  /* 0x0000000422007c0c */ /* 0x000fe2000e761270 */
[----:B------:R-:W1:Y:S01]  /*2f1e0*/  LDCU UR4, c[0x0][0x39c] ;  /* 0x00007380ff0477ac */ /* 0x000e620008000800 */
[----:B--2---:R-:W-:-:S05]  /*2f1f0*/  SHF.R.S32.HI R76, RZ, 0x8, R81 ;  /* 0x00000008ff4c7819 */ /* 0x004fca0000011451 */
[----:B------:R2:W-:Y:S01]  /*2f200*/  @P5 STG.E.U8 desc[UR24][R74.64], R76 ;  /* 0x0000004c4a005986 */ /* 0x0005e2000c101118 */
[----:B0-----:R-:W-:Y:S01]  /*2f210*/  ISETP.LT.AND P5, PT, R35, UR6, !P4 ;  /* 0x0000000623007c0c */ /* 0x001fe2000e7a1270 */
[----:B------:R-:W0:Y:S01]  /*2f220*/  LDCU UR6, c[0x0][0x39c] ;  /* 0x00007380ff0677ac */ /* 0x000e220008000800 */
[----:B------:R-:W-:Y:S02]  /*2f230*/  PRMT R79, R79, 0x9910, RZ ;  /* 0x000099104f4f7816 */ /* 0x000fe400000000ff */
[----:B--2---:R-:W-:Y:S01]  /*2f240*/  IADD3 R76, P6, PT, R73, R2, RZ ;  /* 0x00000002494c7210 */ /* 0x004fe20007fde0ff */
[----:B------:R-:W-:-:S04]  /*2f250*/  IMAD.MOV.U32 R75, RZ, RZ, R82 ;  /* 0x000000ffff4b7224 */ /* 0x000fc800078e0052 */
[----:B------:R-:W-:Y:S01]  /*2f260*/  IMAD.X R77, R78, 0x1, R71, P6 ;  /* 0x000000014e4d7824 */ /* 0x000fe200030e0647 */
[----:B------:R-:W-:Y:S02]  /*2f270*/  SHF.R.S32.HI R75, RZ, 0x8, R75 ;  /* 0x00000008ff4b7819 */ /* 0x000fe4000001144b */
[----:B------:R-:W-:-:S03]  /*2f280*/  IADD3 R74, P6, PT, R73, R68, RZ ;  /* 0x00000044494a7210 */ /* 0x000fc60007fde0ff */
[----:B------:R2:W-:Y:S01]  /*2f290*/  @P3 STG.E.U8 desc[UR24][R76.64], R75 ;  /* 0x0000004b4c003986 */ /* 0x0005e2000c101118 */
[----:B------:R-:W-:Y:S01]  /*2f2a0*/  PRMT R80, R80, 0x9910, RZ ;  /* 0x0000991050507816 */ /* 0x000fe200000000ff */
[----:B--2---:R-:W-:Y:S01]  /*2f2b0*/  IMAD.X R75, R78, 0x1, R3, P6 ;  /* 0x000000014e4b7824 */ /* 0x004fe200030e0603 */
[----:B------:R-:W-:Y:S02]  /*2f2c0*/  SHF.R.S32.HI R76, RZ, 0x8, R79 ;  /* 0x00000008ff4c7819 */ /* 0x000fe4000001144f */
[----:B-----5:R-:W-:Y:S02]  /*2f2d0*/  ISETP.LT.AND P6, PT, R37, UR9, !P4 ;  /* 0x0000000925007c0c */ /* 0x020fe4000e7c1270 */
[----:B------:R-:W-:Y:S01]  /*2f2e0*/  F2FP.SATFINITE.E4M3.F32.PACK_AB_MERGE_C R83, R36, R39, RZ ;  /* 0x000000272453723e */ /* 0x000fe200048070ff */
[----:B------:R2:W-:Y:S01]  /*2f2f0*/  @P5 STG.E.U8 desc[UR24][R74.64], R76 ;  /* 0x0000004c4a005986 */ /* 0x0005e2000c101118 */
[----:B-1----:R-:W-:Y:S01]  /*2f300*/  ISETP.LT.AND P4, PT, R67, UR10, !P2 ;  /* 0x0000000a43007c0c */ /* 0x002fe2000d781270 */
[----:B------:R-:W-:Y:S01]  /*2f310*/  VIADD R79, R66, 0x23 ;  /* 0x00000023424f7836 */ /* 0x000fe20000000000 */
[----:B------:R-:W-:Y:S01]  /*2f320*/  F2FP.SATFINITE.E4M3.F32.PACK_AB_MERGE_C R84, R33, R32, RZ ;  /* 0x000000202154723e */ /* 0x000fe200048070ff */
[----:B------:R-:W5:Y:S01]  /*2f330*/  LDL.LU R39, [R1+0x488] ;  /* 0x0004880001277983 */ /* 0x000f620000300800 */
[----:B------:R-:W1:Y:S03]  /*2f340*/  LDCU UR9, c[0x0][0x398] ;  /* 0x00007300ff0977ac */ /* 0x000e660008000800 */
[----:B------:R-:W5:Y:S01]  /*2f350*/  LDL.LU R36, [R1+0x48c] ;  /* 0x00048c0001247983 */ /* 0x000f620000300800 */
[----:B------:R-:W0:Y:S01]  /*2f360*/  LDCU UR10, c[0x0][0x398] ;  /* 0x00007300ff0a77ac */ /* 0x000e220008000800 */
[C---:B--2---:R-:W-:Y:S01]  /*2f370*/  IADD3 R76, P3, PT, R73.reuse, R70, RZ ;  /* 0x00000046494c7210 */ /* 0x044fe20007f7e0ff */
[----:B------:R-:W-:Y:S01]  /*2f380*/  IMAD.MOV.U32 R75, RZ, RZ, R80 ;  /* 0x000000ffff4b7224 */ /* 0x000fe200078e0050 */
[----:B------:R-:W2:Y:S01]  /*2f390*/  LDL.LU R32, [R1+0x288] ;  /* 0x0002880001207983 */ /* 0x000ea20000300800 */
[----:B------:R-:W-:-:S02]  /*2f3a0*/  VIADD R73, R73, UR30 ;  /* 0x0000001e49497c36 */ /* 0x000fc40008000000 */
[----:B------:R-:W-:Y:S01]  /*2f3b0*/  IMAD.X R77, R78, 0x1, R69, P3 ;  /* 0x000000014e4d7824 */ /* 0x000fe200018e0645 */
[----:B------:R-:W-:Y:S01]  /*2f3c0*/  SHF.R.S32.HI R75, RZ, 0x8, R75 ;  /* 0x00000008ff4b7819 */ /* 0x000fe2000001144b */
[----:B------:R-:W2:Y:S01]  /*2f3d0*/  LDL.LU R33, [R1+0x28c] ;  /* 0x00028c0001217983 */ /* 0x000ea20000300800 */
[----:B------:R-:W-:Y:S02]  /*2f3e0*/  SHF.R.S32.HI R78, RZ, 0x1f, R73 ;  /* 0x0000001fff4e7819 */ /* 0x000fe40000011449 */
        /* <DEDUP_REMOVED lines=12> */
[----:B------:R-:W-:Y:S02]  /*2f4b0*/  ISETP.LT.AND P3, PT, R34, UR12, !P2 ;  /* 0x0000000c22007c0c */ /* 0x000fe4000d761270 */
[----:B------:R-:W-:Y:S01]  /*2f4c0*/  IADD3 R76, P6, PT, R73, R2, RZ ;  /* 0x00000002494c7210 */ /* 0x000fe20007fde0ff */
[----:B0-----:R-:W-:Y:S01]  /*2f4d0*/  VIADD R75, R66, 0x24 ;  /* 0x00000024424b7836 */ /* 0x001fe20000000000 */
[----:B------:R-:W-:Y:S01]  /*2f4e0*/  ISETP.LT.AND P5, PT, R35, UR14, !P2 ;  /* 0x0000000e23007c0c */ /* 0x000fe2000d7a1270 */
[----:B------:R-:W0:Y:S02]  /*2f4f0*/  LDCU UR12, c[0x0][0x398] ;  /* 0x00007300ff0c77ac */ /* 0x000e240008000800 */
[----:B------:R-:W-:Y:S01]  /*2f500*/  IMAD.X R77, R78, 0x1, R71, P6 ;  /* 0x000000014e4d7824 */ /* 0x000fe200030e0647 */
[----:B------:R-:W-:Y:S01]  /*2f510*/  IADD3 R74, P6, PT, R73, R68, RZ ;  /* 0x00000044494a7210 */ /* 0x000fe20007fde0ff */
[----:B------:R-:W0:Y:S01]  /*2f520*/  LDCU UR14, c[0x0][0x398] ;  /* 0x00007300ff0e77ac */ /* 0x000e220008000800 */
[----:B------:R-:W-:-:S03]  /*2f530*/  ISETP.LT.AND P2, PT, R37, UR16, !P2 ;  /* 0x0000001025007c0c */ /* 0x000fc6000d741270 */
[----:B------:R0:W-:Y:S01]  /*2f540*/  @P3 STG.E.U8 desc[UR24][R76.64], R84 ;  /* 0x000000544c003986 */ /* 0x0001e2000c101118 */
[----:B------:R-:W-:Y:S01]  /*2f550*/  ISETP.GE.AND P3, PT, R75, UR6, PT ;  /* 0x000000064b007c0c */ /* 0x000fe2000bf66270 */
[----:B------:R-:W0:Y:S01]  /*2f560*/  LDCU UR6, c[0x0][0x398] ;  /* 0x00007300ff0677ac */ /* 0x000e220008000800 */
[----:B------:R-:W-:Y:S01]  /*2f570*/  IMAD.X R75, R78, 0x1, R3, P6 ;  /* 0x000000014e4b7824 */ /* 0x000fe200030e0603 */
[----:B------:R-:W-:Y:S01]  /*2f580*/  PRMT R81, R83, 0x9910, RZ ;  /* 0x0000991053517816 */ /* 0x000fe200000000ff */
[----:B------:R-:W2:Y:S03]  /*2f590*/  LDCU UR16, c[0x0][0x398] ;  /* 0x00007300ff1077ac */ /* 0x000ea60008000800 */
[----:B------:R0:W-:Y:S01]  /*2f5a0*/  @P5 STG.E.U8 desc[UR24][R74.64], R79 ;  /* 0x0000004f4a005986 */ /* 0x0001e2000c101118 */
[----:B-1----:R-:W-:Y:S01]  /*2f5b0*/  ISETP.LT.AND P5, PT, R67, UR9, !P0 ;  /* 0x0000000943007c0c */ /* 0x002fe2000c7a1270 */
[----:B------:R-:W1:Y:S01]  /*2f5c0*/  LDCU UR9, c[0x0][0x398] ;  /* 0x00007300ff0977ac */ /* 0x000e620008000800 */
[C---:B0-----:R-:W-:Y:S01]  /*2f5d0*/  IADD3 R76, P6, PT, R73.reuse, R70, RZ ;  /* 0x00000046494c7210 */ /* 0x041fe20007fde0ff */
[----:B------:R-:W-:-:S04]  /*2f5e0*/  VIADD R73, R73, UR30 ;  /* 0x0000001e49497c36 */ /* 0x000fc80008000000 */
[----:B------:R-:W-:Y:S01]  /*2f5f0*/  IMAD.X R77, R78, 0x1, R69, P6 ;  /* 0x000000014e4d7824 */ /* 0x000fe200030e0645 */
[----:B------:R-:W-:Y:S02]  /*2f600*/  SHF.R.S32.HI R78, RZ, 0x1f, R73 ;  /* 0x0000001fff4e7819 */ /* 0x000fe40000011449 */
[----:B------:R-:W-:Y:S02]  /*2f610*/  IADD3 R74, P6, PT, R73, R0, RZ ;  /* 0x00000000494a7210 */ /* 0x000fe40007fde0ff */
[----:B------:R0:W-:Y:S03]  /*2f620*/  @P2 STG.E.U8 desc[UR24][R76.64], R80 ;  /* 0x000000504c002986 */ /* 0x0001e6000c101118 */
[----:B------:R-:W-:Y:S01]  /*2f630*/  IMAD.X R75, R78, 0x1, R72, P6 ;  /* 0x000000014e4b7824 */ /* 0x000fe200030e0648 */
[----:B------:R-:W-:Y:S01]  /*2f640*/  ISETP.LT.AND P2, PT, R34, UR6, !P0 ;  /* 0x0000000622007c0c */ /* 0x000fe2000c741270 */
[----:B------:R-:W1:Y:S01]  /*2f650*/  LDCU UR6, c[0x0][0x398] ;  /* 0x00007300ff0677ac */ /* 0x000e620008000800 */
[----:B0-----:R-:W-:-:S02]  /*2f660*/  SHF.R.S32.HI R76, RZ, 0x8, R81 ;  /* 0x00000008ff4c7819 */ /* 0x001fc40000011451 */
[----:B------:R-:W-:-:S03]  /*2f670*/  PRMT R77, R84, 0x9910, RZ ;  /* 0x00009910544d7816 */ /* 0x000fc600000000ff */
[----:B------:R0:W-:Y:S01]  /*2f680*/  @P5 STG.E.U8 desc[UR24][R74.64], R76 ;  /* 0x0000004c4a005986 */ /* 0x0001e2000c101118 */
[----:B------:R-:W-:Y:S01]  /*2f690*/  ISETP.LT.AND P5, PT, R35, UR10, !P0 ;  /* 0x0000000a23007c0c */ /* 0x000fe2000c7a1270 */
[----:B------:R-:W1:Y:S01]  /*2f6a0*/  LDCU UR10, c[0x0][0x398] ;  /* 0x00007300ff0a77ac */ /* 0x000e620008000800 */
[----:B------:R-:W-:Y:S02]  /*2f6b0*/  PRMT R81, R79, 0x9910, RZ ;  /* 0x000099104f517816 */ /* 0x000fe400000000ff */
[----:B0-----:R-:W-:Y:S01]  /*2f6c0*/  IADD3 R76, P6, PT, R73, R2, RZ ;  /* 0x00000002494c7210 */ /* 0x001fe20007fde0ff */
        /* <DEDUP_REMOVED lines=8> */
[----:B-1----:R-:W-:Y:S01]  /*2f750*/  ISETP.LT.AND P0, PT, R37, UR9, !P0 ;  /* 0x0000000925007c0c */ /* 0x002fe2000c701270 */
[----:B------:R-:W1:Y:S01]  /*2f760*/  LDCU UR9, c[0x0][0x398] ;  /* 0x00007300ff0977ac */ /* 0x000e620008000800 */
[----:B------:R-:W-:Y:S01]  /*2f770*/  PRMT R80, R80, 0x9910, RZ ;  /* 0x0000991050507816 */ /* 0x000fe200000000ff */
[----:B------:R-:W1:Y:S01]  /*2f780*/  LDCU UR4, c[0x0][0x39c] ;  /* 0x00007380ff0477ac */ /* 0x000e620008000800 */
[----:B0-----:R-:W-:-:S05]  /*2f790*/  SHF.R.S32.HI R76, RZ, 0x8, R81 ;  /* 0x00000008ff4c7819 */ /* 0x001fca0000011451 */
[----:B------:R0:W-:Y:S01]  /*2f7a0*/  @P5 STG.E.U8 desc[UR24][R74.64], R76 ;  /* 0x0000004c4a005986 */ /* 0x0001e2000c101118 */
[----:B------:R-:W-:Y:S01]  /*2f7b0*/  ISETP.LT.AND P5, PT, R67, UR6, !P1 ;  /* 0x0000000643007c0c */ /* 0x000fe2000cfa1270 */
[----:B------:R-:W1:Y:S01]  /*2f7c0*/  LDCU UR6, c[0x0][0x398] ;  /* 0x00007300ff0677ac */ /* 0x000e620008000800 */
[----:B------:R-:W-:Y:S02]  /*2f7d0*/  SHF.R.S32.HI R80, RZ, 0x8, R80 ;  /* 0x00000008ff507819 */ /* 0x000fe40000011450 */
[C---:B0-----:R-:W-:Y:S01]  /*2f7e0*/  IADD3 R76, P6, PT, R73.reuse, R70, RZ ;  /* 0x00000046494c7210 */ /* 0x041fe20007fde0ff */
[----:B------:R-:W-:-:S04]  /*2f7f0*/  VIADD R73, R73, UR30 ;  /* 0x0000001e49497c36 */ /* 0x000fc80008000000 */
        /* <DEDUP_REMOVED lines=8> */
[----:B-----5:R-:W-:Y:S01]  /*2f880*/  F2FP.SATFINITE.E4M3.F32.PACK_AB_MERGE_C R82, R36, R39, RZ ;  /* 0x000000272452723e */ /* 0x020fe200048070ff */
[----:B------:R-:W5:Y:S01]  /*2f890*/  LDCU UR10, c[0x0][0x398] ;  /* 0x00007300ff0a77ac */ /* 0x000f620008000800 */
[----:B------:R2:W-:Y:S01]  /*2f8a0*/  @P5 STG.E.U8 desc[UR24][R74.64], R81 ;  /* 0x000000514a005986 */ /* 0x0005e2000c101118 */
[----:B-1----:R-:W-:Y:S01]  /*2f8b0*/  ISETP.LT.AND P5, PT, R35, UR9, !P1 ;  /* 0x0000000923007c0c */ /* 0x002fe2000cfa1270 */
[----:B------:R-:W1:Y:S01]  /*2f8c0*/  LDCU UR9, c[0x0][0x398] ;  /* 0x00007300ff0977ac */ /* 0x000e620008000800 */
[----:B0-----:R-:W-:-:S05]  /*2f8d0*/  IADD3 R76, P6, PT, R73, R2, RZ ;  /* 0x00000002494c7210 */ /* 0x001fca0007fde0ff */
[----:B------:R-:W-:Y:S01]  /*2f8e0*/  IMAD.X R77, R79, 0x1, R71, P6 ;  /* 0x000000014f4d7824 */ /* 0x000fe200030e0647 */
[----:B--2---:R-:W-:Y:S02]  /*2f8f0*/  IADD3 R74, P6, PT, R73, R68, RZ ;  /* 0x00000044494a7210 */ /* 0x004fe40007fde0ff */
[----:B------:R-:W-:Y:S02]  /*2f900*/  F2FP.SATFINITE.E4M3.F32.PACK_AB_MERGE_C R80, R33, R32, RZ ;  /* 0x000000202150723e */ /* 0x000fe400048070ff */
[----:B------:R-:W-:Y:S01]  /*2f910*/  @P0 STG.E.U8 desc[UR24][R76.64], R82 ;  /* 0x000000524c000986 */ /* 0x000fe2000c101118 */
[----:B------:R-:W-:Y:S01]  /*2f920*/  IMAD.X R75, R79, 0x1, R3, P6 ;  /* 0x000000014f4b7824 */ /* 0x000fe200030e0603 */
[----:B------:R-:W-:Y:S02]  /*2f930*/  ISETP.GE.AND P0, PT, R78, UR4, PT ;  /* 0x000000044e007c0c */ /* 0x000fe4000bf06270 */
[----:B------:R-:W2:Y:S01]  /*2f940*/  LDL.LU R32, [R1+0x490] ;  /* 0x0004900001207983 */ /* 0x000ea20000300800 */
[----:B------:R-:W-:Y:S01]  /*2f950*/  IADD3 R78, P6, PT, R73, R70, RZ ;  /* 0x00000046494e7210 */ /* 0x000fe20007fde0ff */
[----:B------:R-:W0:Y:S02]  /*2f960*/  LDCU UR4, c[0x0][0x398] ;  /* 0x00007300ff0477ac */ /* 0x000e240008000800 */
[----:B------:R1:W-:Y:S04]  /*2f970*/  @P5 STG.E.U8 desc[UR24][R74.64], R80 ;  /* 0x000000504a005986 */ /* 0x0003e8000c101118 */
[----:B------:R-:W2:Y:S01]  /*2f980*/  LDL.LU R33, [R1+0x494] ;  /* 0x0004940001217983 */ /* 0x000ea20000300800 */
[----:B----4-:R-:W-:Y:S01]  /*2f990*/  F2FP.SATFINITE.E4M3.F32.PACK_AB_MERGE_C R84, R31, R30, RZ ;  /* 0x0000001e1f54723e */ /* 0x010fe200048070ff */
[----:B-1----:R-:W-:Y:S01]  /*2f9a0*/  VIADD R74, R73, UR30 ;  /* 0x0000001e494a7c36 */ /* 0x002fe20008000000 */
[----:B------:R-:W-:Y:S01]  /*2f9b0*/  PRMT R73, R81, 0x9910, RZ ;  /* 0x0000991051497816 */ /* 0x000fe200000000ff */
[----:B------:R-:W4:Y:S04]  /*2f9c0*/  LDL.LU R30, [R1+0x290] ;  /* 0x00029000011e7983 */ /* 0x000f280000300800 */
[----:B------:R-:W4:Y:S01]  /*2f9d0*/  LDL.LU R31, [R1+0x294] ;  /* 0x00029400011f7983 */ /* 0x000f220000300800 */
[----:B---3--:R-:W-:-:S03]  /*2f9e0*/  F2FP.SATFINITE.E4M3.F32.PACK_AB_MERGE_C R81, R29, R28, RZ ;  /* 0x0000001c1d51723e */ /* 0x008fc600048070ff */
[----:B------:R-:W3:Y:S04]  /*2f9f0*/  LDL.LU R28, [R1+0x90] ;  /* 0x00009000011c7983 */ /* 0x000ee80000300800 */
[----:B------:R-:W3:Y:S01]  /*2fa00*/  LDL.LU R29, [R1+0x94] ;  /* 0x00009400011d7983 */ /* 0x000ee20000300800 */
[----:B------:R-:W-:Y:S01]  /*2fa10*/  ISETP.LT.AND P1, PT, R37, UR6, !P1 ;  /* 0x0000000625007c0c */ /* 0x000fe2000cf21270 */
[----:B------:R-:W-:Y:S01]  /*2fa20*/  IMAD.X R79, R79, 0x1, R69, P6 ;  /* 0x000000014f4f7824 */ /* 0x000fe200030e0645 */
[----:B------:R-:W-:Y:S01]  /*2fa30*/  ISETP.LT.AND P5, PT, R67, UR9, !P4 ;  /* 0x0000000943007c0c */ /* 0x000fe2000e7a1270 */
[----:B------:R-:W1:Y:S01]  /*2fa40*/  LDCU UR6, c[0x0][0x398] ;  /* 0x00007300ff0677ac */ /* 0x000e620008000800 */
[----:B------:R-:W-:Y:S02]  /*2fa50*/  SHF.R.S32.HI R75, RZ, 0x1f, R74 ;  /* 0x0000001fff4b7819 */ /* 0x000fe4000001144a */
[----:B------:R-:W-:Y:S01]  /*2fa60*/  IADD3 R76, P6, PT, R74, R0, RZ ;  /* 0x000000004a4c7210 */ /* 0x000fe20007fde0ff */
[----:B------:R-:W1:Y:S01]  /*2fa70*/  LDCU UR9, c[0x0][0x398] ;  /* 0x00007300ff0977ac */ /* 0x000e620008000800 */
[----:B------:R-:W-:-:S03]  /*2fa80*/  SHF.R.S32.HI R73, RZ, 0x8, R73 ;  /* 0x00000008ff497819 */ /* 0x000fc60000011449 */
[----:B------:R-:W-:Y:S01]  /*2fa90*/  IMAD.X R77, R75, 0x1, R72, P6 ;  /* 0x000000014b4d7824 */ /* 0x000fe200030e0648 */
[----:B------:R-:W-:Y:S01]  /*2faa0*/  PRMT R82, R82, 0x9910, RZ ;  /* 0x0000991052527816 */ /* 0x000fe200000000ff */
[----:B------:R1:W-:Y:S04]  /*2fab0*/  @P1 STG.E.U8 desc[UR24][R78.64], R81 ;  /* 0x000000514e001986 */ /* 0x0003e8000c101118 */
[----:B------:R5:W-:Y:S01]  /*2fac0*/  @P5 STG.E.U8 desc[UR24][R76.64], R73 ;  /* 0x000000494c005986 */ /* 0x000be2000c101118 */
[----:B0-----:R-:W-:Y:S01]  /*2fad0*/  ISETP.LT.AND P5, PT, R34, UR4, !P4 ;  /* 0x0000000422007c0c */ /* 0x001fe2000e7a1270 */
[----:B------:R-:W0:Y:S01]  /*2fae0*/  LDCU UR4, c[0x0][0x39c] ;  /* 0x00007380ff0477ac */ /* 0x000e220008000800 */
[----:B-1----:R-:W-:Y:S02]  /*2faf0*/  IADD3 R78, P6, PT, R74, R2, RZ ;  /* 0x000000024a4e7210 */ /* 0x002fe40007fde0ff */
[----:B-----5:R-:W-:Y:S01]  /*2fb00*/  PRMT R73, R80, 0x9910, RZ ;  /* 0x0000991050497816 */ /* 0x020fe200000000ff */
[----:B------:R-:W-:-:S02]  /*2fb10*/  IMAD.MOV.U32 R80, RZ, RZ, R82 ;  /* 0x000000ffff507224 */ /* 0x000fc400078e0052 */
[----:B------:R-:W-:Y:S01]  /*2fb20*/  IMAD.X R79, R75, 0x1, R71, P6 ;  /* 0x000000014b4f7824 */ /* 0x000fe200030e0647 */
[----:B------:R-:W-:Y:S01]  /*2fb30*/  ISETP.LT.AND P1, PT, R35, UR10, !P4 ;  /* 0x0000000a23007c0c */ /* 0x000fe2000e721270 */
[----:B------:R-:W1:Y:S01]  /*2fb40*/  LDCU UR10, c[0x0][0x398] ;  /* 0x00007300ff0a77ac */ /* 0x000e620008000800 */
[----:B------:R-:W-:Y:S02]  /*2fb50*/  SHF.R.S32.HI R80, RZ, 0x8, R80 ;  /* 0x00000008ff507819 */ /* 0x000fe40000011450 */
[----:B------:R-:W-:Y:S01]  /*2fb60*/  ISETP.LT.AND P4, PT, R37, UR6, !P4 ;  /* 0x0000000625007c0c */ /* 0x000fe2000e781270 */
[----:B------:R-:W5:Y:S01]  /*2fb70*/  LDCU UR6, c[0x0][0x39c] ;  /* 0x00007380ff0677ac */ /* 0x000f620008000800 */
        /* <DEDUP_REMOVED lines=11> */
[----:B------:R-:W-:Y:S01]  /*2fc30*/  ISETP.GE.AND P4, PT, R81, UR4, PT ;  /* 0x0000000451007c0c */ /* 0x000fe2000bf86270 */
[----:B------:R-:W0:Y:S01]  /*2fc40*/  LDCU UR4, c[0x0][0x398] ;  /* 0x00007300ff0477ac */ /* 0x000e220008000800 */
[----:B---3--:R-:W-:Y:S02]  /*2fc50*/  F2FP.SATFINITE.E4M3.F32.PACK_AB_MERGE_C R81, R29, R28, RZ ;  /* 0x0000001c1d51723e */ /* 0x008fe400048070ff */
[----:B------:R-:W3:Y:S04]  /*2fc60*/  LDL.LU R28, [R1+0x698] ;  /* 0x00069800011c7983 */ /* 0x000ee80000300800 */
[----:B------:R-:W3:Y:S01]  /*2fc70*/  LDL.LU R29, [R1+0x69c] ;  /* 0x00069c00011d7983 */ /* 0x000ee20000300800 */
        /* <DEDUP_REMOVED lines=12> */
[----:B----4-:R-:W-:-:S02]  /*2fd40*/  F2FP.SATFINITE.E4M3.F32.PACK_AB_MERGE_C R82, R31, R30, RZ ;  /* 0x0000001e1f52723e */ /* 0x010fc400048070ff */
[----:B------:R-:W-:Y:S01]  /*2fd50*/  @P1 STG.E.U8 desc[UR24][R76.64], R84 ;  /* 0x000000544c001986 */ /* 0x000fe2000c101118 */
[----:B------:R-:W-:-:S03]  /*2fd60*/  PRMT R78, R83, 0x9910, RZ ;  /* 0x00009910534e7816 */ /* 0x000fc600000000ff */
[----:B------:R-:W2:Y:S04]  /*2fd70*/  LDL.LU R33, [R1+0x49c] ;  /* 0x00049c0001217983 */ /* 0x000ea80000300800 */
[----:B------:R4:W-:Y:S04]  /*2fd80*/  @P5 STG.E.U8 desc[UR24][R74.64], R83 ;  /* 0x000000534a005986 */ /* 0x0009e8000c101118 */
[----:B------:R-:W2:Y:S04]  /*2fd90*/  LDL.LU R30, [R1+0x298] ;  /* 0x00029800011e7983 */ /* 0x000ea80000300800 */
[----:B------:R-:W2:Y:S01]  /*2fda0*/  LDL.LU R31, [R1+0x29c] ;  /* 0x00029c00011f7983 */ /* 0x000ea20000300800 */
[----:B-1----:R-:W-:Y:S01]  /*2fdb0*/  ISETP.LT.AND P1, PT, R35, UR10, !P3 ;  /* 0x0000000a23007c0c */ /* 0x002fe2000df21270 */
[----:B------:R-:W1:Y:S01]  /*2fdc0*/  LDCU UR10, c[0x0][0x398] ;  /* 0x00007300ff0a77ac */ /* 0x000e620008000800 */
[----:B------:R-:W-:Y:S01]  /*2fdd0*/  ISETP.LT.AND P3, PT, R37, UR14, !P3 ;  /* 0x0000000e25007c0c */ /* 0x000fe2000df61270 */
[----:B----4-:R-:W-:Y:S01]  /*2fde0*/  VIADD R75, R66, 0x28 ;  /* 0x00000028424b7836 */ /* 0x010fe20000000000 */
[----:B------:R-:W-:Y:S01]  /*2fdf0*/  IADD3 R76, P5, PT, R73, R68, RZ ;  /* 0x00000044494c7210 */ /* 0x000fe20007fbe0ff */
[----:B------:R-:W4:Y:S01]  /*2fe00*/  LDCU UR14, c[0x0][0x398] ;  /* 0x00007300ff0e77ac */ /* 0x000f220008000800 */
[----:B---3--:R-:W-:-:S02]  /*2fe10*/  F2FP.SATFINITE.E4M3.F32.PACK_AB_MERGE_C R83, R29, R28, RZ ;  /* 0x0000001c1d53723e */ /* 0x008fc400048070ff */
[----:B------:R-:W3:Y:S04]  /*2fe20*/  LDL.LU R28, [R1+0x98] ;  /* 0x00009800011c7983 */ /* 0x000ee80000300800 */
[----:B------:R-:W3:Y:S01]  /*2fe30*/  LDL.LU R29, [R1+0x9c] ;  /* 0x00009c00011d7983 */ /* 0x000ee20000300800 */
[----:B------:R-:W-:Y:S01]  /*2fe40*/  IADD3 R74, P6, PT, R73, R70, RZ ;  /* 0x00000046494a7210 */ /* 0x000fe20007fde0ff */
[C---:B------:R-:W-:Y:S01]  /*2fe50*/  IMAD.X R77, R80.reuse, 0x1, R3, P5 ;  /* 0x00000001504d7824 */ /* 0x040fe200028e0603 */
[----:B-----5:R-:W-:Y:S01]  /*2fe60*/  ISETP.GE.AND P5, PT, R75, UR6, PT ;  /* 0x000000064b007c0c */ /* 0x020fe2000bfa6270 */
[----:B------:R-:W-:Y:S01]  /*2fe70*/  VIADD R73, R73, UR30 ;  /* 0x0000001e49497c36 */ /* 0x000fe20008000000 */
[----:B------:R-:W5:Y:S01]  /*2fe80*/  LDCU UR6, c[0x0][0x398] ;  /* 0x00007300ff0677ac */ /* 0x000f620008000800 */
[----:B------:R-:W-:Y:S01]  /*2fe90*/  IMAD.X R75, R80, 0x1, R69, P6 ;  /* 0x00000001504b7824 */ /* 0x000fe200030e0645 */
[----:B------:R1:W-:Y:S02]  /*2fea0*/  @P1 STG.E.U8 desc[UR24][R76.64], R82 ;  /* 0x000000524c001986 */ /* 0x0003e4000c101118 */
[----:B------:R-:W-:-:S02]  /*2feb0*/  SHF.R.S32.HI R79, RZ, 0x1f, R73 ;  /* 0x0000001fff4f7819 */ /* 0x000fc40000011449 */
[----:B------:R4:W-:Y:S01]  /*2fec0*/  @P3 STG.E.U8 desc[UR24][R74.64], R81 ;  /* 0x000000514a003986 */ /* 0x0009e2000c101118 */
[----:B------:R-:W-:Y:S01]  /*2fed0*/  ISETP.LT.AND P3, PT, R67, UR4, !P2 ;  /* 0x0000000443007c0c */ /* 0x000fe2000d761270 */
[----:B------:R-:W2:Y:S01]  /*2fee0*/  LDCU UR4, c[0x0][0x39c] ;  /* 0x00007380ff0477ac */ /* 0x000ea20008000800 */
[----:B0-----:R-:W-:Y:S01]  /*2fef0*/  ISETP.LT.AND P1, PT, R34, UR9, !P2 ;  /* 0x0000000922007c0c */ /* 0x001fe2000d721270 */
[----:B------:R-:W3:Y:S01]  /*2ff00*/  LDL.LU R39, [R1+0x6a0] ;  /* 0x0006a00001277983 */ /* 0x000ee20000300800 */
[----:B------:R-:W-:Y:S01]  /*2ff10*/  PRMT R80, R84, 0x9910, RZ ;  /* 0x0000991054507816 */ /* 0x000fe200000000ff */
[----:B------:R-:W0:Y:S01]  /*2ff20*/  LDCU UR9, c[0x0][0x398] ;  /* 0x00007300ff0977ac */ /* 0x000e220008000800 */
[----:B-1----:R-:W-:Y:S01]  /*2ff30*/  IADD3 R76, P6, PT, R73, R0, RZ ;  /* 0x00000000494c7210 */ /* 0x002fe20007fde0ff */
[----:B------:R-:W3:Y:S04]  /*2ff40*/  LDL.LU R36, [R1+0x6a4] ;  /* 0x0006a40001247983 */ /* 0x000ee80000300800 */
[----:B------:R-:W-:Y:S01]  /*2ff50*/  IMAD.X R77, R79, 0x1, R72, P6 ;  /* 0x000000014f4d7824 */ /* 0x000fe200030e0648 */
[----:B----4-:R-:W-:-:S02]  /*2ff60*/  IADD3 R74, P6, PT, R73, R2, RZ ;  /* 0x00000002494a7210 */ /* 0x010fc40007fde0ff */
[----:B------:R-:W-:Y:S02]  /*2ff70*/  SHF.R.S32.HI R80, RZ, 0x8, R80 ;  /* 0x00000008ff507819 */ /* 0x000fe40000011450 */
[----:B------:R-:W-:Y:S01]  /*2ff80*/  SHF.R.S32.HI R78, RZ, 0x8, R78 ;  /* 0x00000008ff4e7819 */ /* 0x000fe2000001144e */
[----:B------:R-:W-:Y:S02]  /*2ff90*/  IMAD.X R75, R79, 0x1, R71, P6 ;  /* 0x000000014f4b7824 */ /* 0x000fe400030e0647 */
[----:B------:R1:W-:Y:S04]  /*2ffa0*/  @P3 STG.E.U8 desc[UR24][R76.64], R80 ;  /* 0x000000504c003986 */ /* 0x0003e8000c101118 */
[----:B------:R4:W-:Y:S01]  /*2ffb0*/  @P1 STG.E.U8 desc[UR24][R74.64], R78 ;  /* 0x0000004e4a001986 */ /* 0x0009e2000c101118 */
[----:B-----5:R-:W-:Y:S01]  /*2ffc0*/  ISETP.LT.AND P1, PT, R35, UR6, !P2 ;  /* 0x0000000623007c0c */ /* 0x020fe2000d721270 */
[----:B------:R-:W5:Y:S01]  /*2ffd0*/  LDCU UR6, c[0x0][0x39c] ;  /* 0x00007380ff0677ac */ /* 0x000f620008000800 */
        /* <DEDUP_REMOVED lines=15> */
[C---:B------:R-:W-:Y:S01]  /*300d0*/  IADD3 R78, P6, PT, R73.reuse, R70, RZ ;  /* 0x00000046494e7210 */ /* 0x040fe20007fde0ff */
[----:B------:R-:W-:Y:S01]  /*300e0*/  VIADD R75, R73, UR30 ;  /* 0x0000001e494b7c36 */ /* 0x000fe20008000000 */
[----:B------:R-:W-:Y:S01]  /*300f0*/  ISETP.LT.AND P2, PT, R37, UR10, !P2 ;  /* 0x0000000a25007c0c */ /* 0x000fe2000d741270 */
[----:B------:R-:W1:Y:S01]  /*30100*/  LDCU UR10, c[0x0][0x398] ;  /* 0x00007300ff0a77ac */ /* 0x000e620008000800 */
[----:B------:R-:W-:Y:S01]  /*30110*/  ISETP.LT.AND P3, PT, R67, UR12, !P0 ;  /* 0x0000000c43007c0c */ /* 0x000fe2000c761270 */
[----:B------:R-:W-:Y:S01]  /*30120*/  IMAD.X R79, R79, 0x1, R69, P6 ;  /* 0x000000014f4f7824 */ /* 0x000fe200030e0645 */
[----:B------:R-:W-:Y:S01]  /*30130*/  SHF.R.S32.HI R73, RZ, 0x1f, R75 ;  /* 0x0000001fff497819 */ /* 0x000fe2000001144b */
[----:B------:R-:W3:Y:S01]  /*30140*/  LDL.LU R43, [R1+0x6a8] ;  /* 0x0006a800012b7983 */ /* 0x000ee20000300800 */
[----:B------:R-:W-:Y:S01]  /*30150*/  IADD3 R76, P6, PT, R75, R0, RZ ;  /* 0x000000004b4c7210 */ /* 0x000fe20007fde0ff */
[----:B------:R-:W1:Y:S01]  /*30160*/  LDCU UR12, c[0x0][0x398] ;  /* 0x00007300ff0c77ac */ /* 0x000e620008000800 */
[----:B------:R-:W-:Y:S01]  /*30170*/  SHF.R.S32.HI R74, RZ, 0x8, R74 ;  /* 0x00000008ff4a7819 */ /* 0x000fe2000001144a */
[----:B------:R-:W3:Y:S02]  /*30180*/  LDL.LU R40, [R1+0x6ac] ;  /* 0x0006ac0001287983 */ /* 0x000ee40000300800 */
[----:B------:R-:W-:-:S02]  /*30190*/  IMAD.X R77, R73, 0x1, R72, P6 ;  /* 0x00000001494d7824 */ /* 0x000fc400030e0648 */
[----:B------:R1:W-:Y:S04]  /*301a0*/  @P2 STG.E.U8 desc[UR24][R78.64], R74 ;  /* 0x0000004a4e002986 */ /* 0x0003e8000c101118 */
[----:B------:R5:W-:Y:S01]  /*301b0*/  @P3 STG.E.U8 desc[UR24][R76.64], R83 ;  /* 0x000000534c003986 */ /* 0x000be2000c101118 */
[----:B0-----:R-:W-:Y:S01]  /*301c0*/  ISETP.LT.AND P3, PT, R34, UR9, !P0 ;  /* 0x0000000922007c0c */ /* 0x001fe2000c761270 */
[----:B------:R-:W0:Y:S01]  /*301d0*/  LDCU UR9, c[0x0][0x398] ;  /* 0x00007300ff0977ac */ /* 0x000e220008000800 */
[----:B------:R-:W-:Y:S01]  /*301e0*/  ISETP.LT.AND P2, PT, R35, UR14, !P0 ;  /* 0x0000000e23007c0c */ /* 0x000fe2000c741270 */
[----:B------:R-:W3:Y:S01]  /*301f0*/  LDL.LU R41, [R1+0x4a8] ;  /* 0x0004a80001297983 */ /* 0x000ee20000300800 */
[----:B------:R-:W0:Y:S01]  /*30200*/  LDCU UR14, c[0x0][0x398] ;  /* 0x00007300ff0e77ac */ /* 0x000e220008000800 */
[----:B-1----:R-:W-:Y:S01]  /*30210*/  IADD3 R78, P6, PT, R75, R2, RZ ;  /* 0x000000024b4e7210 */ /* 0x002fe20007fde0ff */
[----:B------:R-:W-:Y:S01]  /*30220*/  VIADD R74, R66, 0x29 ;  /* 0x00000029424a7836 */ /* 0x000fe20000000000 */
[----:B------:R-:W3:Y:S03]  /*30230*/  LDL.LU R38, [R1+0x4ac] ;  /* 0x0004ac0001267983 */ /* 0x000ee60000300800 */
[----:B------:R-:W-:Y:S01]  /*30240*/  IMAD.X R79, R73, 0x1, R71, P6 ;  /* 0x00000001494f7824 */ /* 0x000fe200030e0647 */
[----:B-----5:R-:W-:-:S02]  /*30250*/  IADD3 R76, P6, PT, R75, R68, RZ ;  /* 0x000000444b4c7210 */ /* 0x020fc40007fde0ff */
[----:B------:R-:W-:Y:S01]  /*30260*/  ISETP.GE.AND P1, PT, R74, UR4, PT ;  /* 0x000000044a007c0c */ /* 0x000fe2000bf26270 */
[----:B------:R-:W-:Y:S01]  /*30270*/  VIADD R74, R66, 0x2a ;  /* 0x0000002a424a7836 */ /* 0x000fe20000000000 */
[----:B------:R1:W-:Y:S01]  /*30280*/  @P3 STG.E.U8 desc[UR24][R78.64], R82 ;  /* 0x000000524e003986 */ /* 0x0003e2000c101118 */
[----:B------:R-:W-:Y:S01]  /*30290*/  IMAD.X R77, R73, 0x1, R3, P6 ;  /* 0x00000001494d7824 */ /* 0x000fe200030e0603 */
[----:B------:R-:W5:Y:S01]  /*302a0*/  LDCU UR4, c[0x0][0x398] ;  /* 0x00007300ff0477ac */ /* 0x000f620008000800 */
[----:B------:R-:W-:Y:S02]  /*302b0*/  PRMT R83, R83, 0x9910, RZ ;  /* 0x0000991053537816 */ /* 0x000fe400000000ff */
[----:B------:R-:W-:Y:S01]  /*302c0*/  ISETP.GE.AND P3, PT, R74, UR6, PT ;  /* 0x000000064a007c0c */ /* 0x000fe2000bf66270 */
[----:B------:R-:W-:Y:S01]  /*302d0*/  VIADD R74, R75, UR30 ;  /* 0x0000001e4b4a7c36 */ /* 0x000fe20008000000 */
[----:B------:R5:W-:Y:S01]  /*302e0*/  @P2 STG.E.U8 desc[UR24][R76.64], R80 ;  /* 0x000000504c002986 */ /* 0x000be2000c101118 */
[----:B0-----:R-:W-:Y:S01]  /*302f0*/  ISETP.LT.AND P0, PT, R37, UR9, !P0 ;  /* 0x0000000925007c0c */ /* 0x001fe2000c701270 */
[----:B------:R-:W0:Y:S01]  /*30300*/  LDCU UR6, c[0x0][0x398] ;  /* 0x00007300ff0677ac */ /* 0x000e220008000800 */
[----:B-1----:R-:W-:Y:S01]  /*30310*/  IADD3 R78, P6, PT, R75, R70, RZ ;  /* 0x000000464b4e7210 */ /* 0x002fe20007fde0ff */
[----:B------:R-:W1:Y:S01]  /*30320*/  LDCU UR9, c[0x0][0x398] ;  /* 0x00007300ff0977ac */ /* 0x000e620008000800 */
[----:B------:R-:W-:-:S02]  /*30330*/  ISETP.LT.AND P2, PT, R67, UR10, !P4 ;  /* 0x0000000a43007c0c */ /* 0x000fc4000e741270 */
[----:B------:R-:W-:Y:S01]  /*30340*/  SHF.R.S32.HI R75, RZ, 0x1f, R74 ;  /* 0x0000001fff4b7819 */ /* 0x000fe2000001144a */
[----:B------:R-:W-:Y:S01]  /*30350*/  IMAD.X R79, R73, 0x1, R69, P6 ;  /* 0x00000001494f7824 */ /* 0x000fe200030e0645 */
[----:B------:R-:W-:Y:S01]  /*30360*/  PRMT R82, R82, 0x9910, RZ ;  /* 0x0000991052527816 */ /* 0x000fe200000000ff */
[----:B------:R-:W-:Y:S01]  /*30370*/  IMAD.MOV.U32 R73, RZ, RZ, R83 ;  /* 0x000000ffff497224 */ /* 0x000fe200078e0053 */
[----:B-----5:R-:W-:Y:S01]  /*30380*/  IADD3 R76, P6, PT, R74, R0, RZ ;  /* 0x000000004a4c7210 */ /* 0x020fe20007fde0ff */
[----:B------:R-:W5:Y:S03]  /*30390*/  LDCU UR10, c[0x0][0x398] ;  /* 0x00007300ff0a77ac */ /* 0x000f660008000800 */
[----:B------:R-:W-:Y:S01]  /*303a0*/  SHF.R.S32.HI R73, RZ, 0x8, R73 ;  /* 0x00000008ff497819 */ /* 0x000fe20000011449 */
[----:B------:R-:W-:Y:S01]  /*303b0*/  IMAD.X R77, R75, 0x1, R72, P6 ;  /* 0x000000014b4d7824 */ /* 0x000fe200030e0648 */
[----:B------:R0:W-:Y:S04]  /*303c0*/  @P0 STG.E.U8 desc[UR24][R78.64], R81 ;  /* 0x000000514e000986 */ /* 0x0001e8000c101118 */
[----:B------:R1:W-:Y:S01]  /*303d0*/  @P2 STG.E.U8 desc[UR24][R76.64], R73 ;  /* 0x000000494c002986 */ /* 0x0003e2000c101118 */
[----:B------:R-:W-:Y:S01]  /*303e0*/  ISETP.LT.AND P2, PT, R34, UR4, !P4 ;  /* 0x0000000422007c0c */ /* 0x000fe2000e741270 */
[----:B------:R-:W2:Y:S01]  /*303f0*/  LDCU UR4, c[0x0][0x39c] ;  /* 0x00007380ff0477ac */ /* 0x000ea20008000800 */
[----:B0-----:R-:W-:-:S02]  /*30400*/  IADD3 R78, P6, PT, R74, R2, RZ ;  /* 0x000000024a4e7210 */ /* 0x001fc40007fde0ff */
[----:B-1----:R-:W-:Y:S01]  /*30410*/  PRMT R73, R80, 0x9910, RZ ;  /* 0x0000991050497816 */ /* 0x002fe200000000ff */
[----:B------:R-:W-:Y:S02]  /*30420*/  IMAD.MOV.U32 R80, RZ, RZ, R82 ;  /* 0x000000ffff507224 */ /* 0x000fe400078e0052 */
[----:B------:R-:W-:-:S03]  /*30430*/  IMAD.X R79, R75, 0x1, R71, P6 ;  /* 0x000000014b4f7824 */ /* 0x000fc600030e0647 */
[----:B------:R-:W-:Y:S02]  /*30440*/  SHF.R.S32.HI R80, RZ, 0x8, R80 ;  /* 0x00000008ff507819 */ /* 0x000fe40000011450 */
[----:B------:R-:W-:Y:S02]  /*30450*/  F2FP.SATFINITE.E4M3.F32.PACK_AB_MERGE_C R83, R36, R39, RZ ;  /* 0x000000272453723e */ /* 0x000fe400048070ff */
[----:B------:R-:W3:Y:S04]  /*30460*/  LDL.LU R39, [R1+0x6b0] ;  /* 0x0006b00001277983 */ /* 0x000ee80000300800 */
[----:B------:R0:W-:Y:S01]  /*30470*/  @P2 STG.E.U8 desc[UR24][R78.64], R80 ;  /* 0x000000504e002986 */ /* 0x0001e2000c101118 */
[----:B----4-:R-:W-:-:S03]  /*30480*/  F2FP.SATFINITE.E4M3.F32.PACK_AB_MERGE_C R82, R31, R30, RZ ;  /* 0x0000001e1f52723e */ /* 0x010fc600048070ff */
[----:B------:R-:W4:Y:S01]  /*30490*/  LDL.LU R36, [R1+0x6b4] ;  /* 0x0006b40001247983 */ /* 0x000f220000300800 */
[----:B0-----:R-:W-:Y:S02]  /*304a0*/  PRMT R79, R81, 0x9910, RZ ;  /* 0x00009910514f7816 */ /* 0x001fe400000000ff */
[----:B--2---:R-:W-:Y:S02]  /*304b0*/  F2FP.SATFINITE.E4M3.F32.PACK_AB_MERGE_C R81, R33, R32, RZ ;  /* 0x000000202151723e */ /* 0x004fe400048070ff */
[----:B------:R-:W2:Y:S04]  /*304c0*/  LDL.LU R32, [R1+0x4b0] ;  /* 0x0004b00001207983 */ /* 0x000ea80000300800 */
[----:B------:R-:W2:Y:S04]  /*304d0*/  LDL.LU R33, [R1+0x4b4] ;  /* 0x0004b40001217983 */ /* 0x000ea80000300800 */
[----:B------:R-:W2:Y:S04]  /*304e0*/  LDL.LU R30, [R1+0x2a8] ;  /* 0x0002a800011e7983 */ /* 0x000ea80000300800 */
[----:B------:R-:W2:Y:S01]  /*304f0*/  LDL.LU R31, [R1+0x2ac] ;  /* 0x0002ac00011f7983 */ /* 0x000ea20000300800 */
        /* <DEDUP_REMOVED lines=8> */
[----:B-----5:R-:W-:Y:S01]  /*30580*/  ISETP.LT.AND P2, PT, R67, UR10, !P5 ;  /* 0x0000000a43007c0c */ /* 0x020fe2000ef41270 */
[----:B------:R-:W-:Y:S01]  /*30590*/  VIADD R78, R66, 0x2b ;  /* 0x0000002b424e7836 */ /* 0x000fe20000000000 */
[----:B------:R-:W-:Y:S01]  /*305a0*/  SHF.R.S32.HI R79, RZ, 0x8, R79 ;  /* 0x00000008ff4f7819 */ /* 0x000fe2000001144f */
[----:B------:R-:W1:Y:S02]  /*305b0*/  LDCU UR10, c[0x0][0x398] ;  /* 0x00007300ff0a77ac */ /* 0x000e640008000800 */
[----:B------:R5:W-:Y:S01]  /*305c0*/  @P0 STG.E.U8 desc[UR24][R76.64], R73 ;  /* 0x000000494c000986 */ /* 0x000be2000c101118 */
[----:B------:R-:W-:Y:S01]  /*305d0*/  ISETP.LT.AND P0, PT, R37, UR9, !P4 ;  /* 0x0000000925007c0c */ /* 0x000fe2000e701270 */
[----:B------:R-:W0:Y:S01]  /*305e0*/  LDCU UR9, c[0x0][0x398] ;  /* 0x00007300ff0977ac */ /* 0x000e220008000800 */
[C---:B-----5:R-:W-:Y:S01]  /*305f0*/  VIADD R73, R74.reuse, UR30 ;  /* 0x0000001e4a497c36 */ /* 0x060fe20008000000 */
[----:B------:R-:W-:-:S04]  /*30600*/  IADD3 R76, P4, PT, R74, R70, RZ ;  /* 0x000000464a4c7210 */ /* 0x000fc80007f9e0ff */
[----:B------:R-:W-:Y:S02]  /*30610*/  SHF.R.S32.HI R80, RZ, 0x1f, R73 ;  /* 0x0000001fff507819 */ /* 0x000fe40000011449 */
[----:B------:R-:W-:Y:S01]  /*30620*/  IADD3 R74, P6, PT, R73, R0, RZ ;  /* 0x00000000494a7210 */ /* 0x000fe20007fde0ff */
[----:B------:R-:W-:Y:S01]  /*30630*/  IMAD.X R77, R75, 0x1, R69, P4 ;  /* 0x000000014b4d7824 */ /* 0x000fe200020e0645 */
[----:B------:R-:W-:Y:S01]  /*30640*/  ISETP.GE.AND P4, PT, R78, UR4, PT ;  /* 0x000000044e007c0c */ /* 0x000fe2000bf86270 */
[----:B------:R-:W5:Y:S02]  /*30650*/  LDCU UR4, c[0x0][0x39c] ;  /* 0x00007380ff0477ac */ /* 0x000f640008000800 */
[----:B------:R-:W-:Y:S01]  /*30660*/  IMAD.X R75, R80, 0x1, R72, P6 ;  /* 0x00000001504b7824 */ /* 0x000fe200030e0648 */
[----:B------:R-:W-:Y:S01]  /*30670*/  IADD3 R78, P6, PT, R73, R2, RZ ;  /* 0x00000002494e7210 */ /* 0x000fe20007fde0ff */
[----:B------:R1:W-:Y:S01]  /*30680*/  @P0 STG.E.U8 desc[UR24][R76.64], R79 ;  /* 0x0000004f4c000986 */ /* 0x0003e2000c101118 */
[----:B0-----:R-:W-:Y:S01]  /*30690*/  ISETP.LT.AND P0, PT, R35, UR6, !P5 ;  /* 0x0000000623007c0c */ /* 0x001fe2000ef01270 */
        /* <DEDUP_REMOVED lines=8> */
[C---:B------:R-:W-:Y:S01]  /*30720*/  IMAD.X R77, R80.reuse, 0x1, R3, P6 ;  /* 0x00000001504d7824 */ /* 0x040fe200030e0603 */
[C---:B-----5:R-:W-:Y:S02]  /*30730*/  IADD3 R74, P6, PT, R73.reuse, R70, RZ ;  /* 0x00000046494a7210 */ /* 0x060fe40007fde0ff */
[----:B------:R1:W-:Y:S01]  /*30740*/  @P2 STG.E.U8 desc[UR24][R78.64], R81 ;  /* 0x000000514e002986 */ /* 0x0003e2000c101118 */
[----:B------:R-:W-:Y:S02]  /*30750*/  VIADD R73, R73, UR30 ;  /* 0x0000001e49497c36 */ /* 0x000fe40008000000 */
[----:B------:R-:W-:Y:S01]  /*30760*/  IMAD.X R75, R80, 0x1, R69, P6 ;  /* 0x00000001504b7824 */ /* 0x000fe200030e0645 */
[----:B------:R-:W-:Y:S01]  /*30770*/  PRMT R83, R83, 0x9910, RZ ;  /* 0x0000991053537816 */ /* 0x000fe200000000ff */
[----:B------:R5:W-:Y:S01]  /*30780*/  @P0 STG.E.U8 desc[UR24][R76.64], R82 ;  /* 0x000000524c000986 */ /* 0x000be2000c101118 */
[----:B------:R-:W-:Y:S01]  /*30790*/  ISETP.LT.AND P0, PT, R67, UR9, !P1 ;  /* 0x0000000943007c0c */ /* 0x000fe2000cf01270 */
[----:B------:R-:W0:Y:S02]  /*307a0*/  LDCU UR9, c[0x0][0x398] ;  /* 0x00007300ff0977ac */ /* 0x000e240008000800 */
[----:B------:R0:W-:Y:S01]  /*307b0*/  @P5 STG.E.U8 desc[UR24][R74.64], R84 ;  /* 0x000000544a005986 */ /* 0x0001e2000c101118 */
[----:B------:R-:W-:Y:S01]  /*307c0*/  ISETP.LT.AND P5, PT, R34, UR10, !P1 ;  /* 0x0000000a22007c0c */ /* 0x000fe2000cfa1270 */
[----:B-1----:R-:W-:Y:S01]  /*307d0*/  VIADD R79, R66, 0x2c ;  /* 0x0000002c424f7836 */ /* 0x002fe20000000000 */
[----:B------:R-:W-:Y:S01]  /*307e0*/  PRMT R80, R81, 0x9910, RZ ;  /* 0x0000991051507816 */ /* 0x000fe200000000ff */
[----:B------:R-:W-:Y:S01]  /*307f0*/  IMAD.MOV.U32 R81, RZ, RZ, R83 ;  /* 0x000000ffff517224 */ /* 0x000fe200078e0053 */
[----:B------:R-:W-:Y:S01]  /*30800*/  SHF.R.S32.HI R78, RZ, 0x1f, R73 ;  /* 0x0000001fff4e7819 */ /* 0x000fe20000011449 */
[----:B------:R-:W1:Y:S01]  /*30810*/  LDCU UR10, c[0x0][0x398] ;  /* 0x00007300ff0a77ac */ /* 0x000e620008000800 */
        /* <DEDUP_REMOVED lines=8> */
[----:B------:R-:W-:Y:S01]  /*308a0*/  ISETP.GE.AND P2, PT, R79, UR4, PT ;  /* 0x000000044f007c0c */ /* 0x000fe2000bf46270 */
[----:B------:R-:W5:Y:S02]  /*308b0*/  LDCU UR4, c[0x0][0x39c] ;  /* 0x00007380ff0477ac */ /* 0x000f640008000800 */
[----:B------:R1:W-:Y:S01]  /*308c0*/  @P5 STG.E.U8 desc[UR24][R74.64], R80 ;  /* 0x000000504a005986 */ /* 0x0003e2000c101118 */
[----:B----4-:R-:W-:Y:S01]  /*308d0*/  F2FP.SATFINITE.E4M3.F32.PACK_AB_MERGE_C R83, R36, R39, RZ ;  /* 0x000000272453723e */ /* 0x010fe200048070ff */
[----:B------:R-:W4:Y:S01]  /*308e0*/  LDCU UR12, c[0x0][0x398] ;  /* 0x00007300ff0c77ac */ /* 0x000f220008000800 */
[----:B0-----:R-:W-:Y:S01]  /*308f0*/  PRMT R76, R82, 0x9910, RZ ;  /* 0x00009910524c7816 */ /* 0x001fe200000000ff */
[----:B-1----:R-:W-:Y:S01]  /*30900*/  VIADD R75, R66, 0x2d ;  /* 0x0000002d424b7836 */ /* 0x002fe20000000000 */
[----:B------:R-:W-:-:S02]  /*30910*/  IADD3 R74, P5, PT, R73, R68, RZ ;  /* 0x00000044494a7210 */ /* 0x000fc40007fbe0ff */
[----:B------:R-:W-:Y:S02]  /*30920*/  SHF.R.S32.HI R76, RZ, 0x8, R76 ;  /* 0x00000008ff4c7819 */ /* 0x000fe4000001144c */
[----:B------:R-:W-:Y:S01]  /*30930*/  ISETP.GE.AND P0, PT, R75, UR6, PT ;  /* 0x000000064b007c0c */ /* 0x000fe2000bf06270 */
[----:B------:R-:W-:Y:S01]  /*30940*/  IMAD.X R75, R78, 0x1, R3, P5 ;  /* 0x000000014e4b7824 */ /* 0x000fe200028e0603 */
[----:B------:R-:W-:Y:S02]  /*30950*/  ISETP.LT.AND P5, PT, R37, UR14, !P1 ;  /* 0x0000000e25007c0c */ /* 0x000fe4000cfa1270 */
[----:B------:R-:W-:Y:S01]  /*30960*/  PRMT R77, R84, 0x9910, RZ ;  /* 0x00009910544d7816 */ /* 0x000fe200000000ff */
[----:B------:R-:W-:Y:S01]  /*30970*/  VIADD R79, R66, 0x2e ;  /* 0x0000002e424f7836 */ /* 0x000fe20000000000 */
[----:B------:R0:W-:Y:S01]  /*30980*/  @P6 STG.E.U8 desc[UR24][R74.64], R76 ;  /* 0x0000004c4a006986 */ /* 0x0001e2000c101118 */
[----:B------:R-:W-:Y:S01]  /*30990*/  F2FP.SATFINITE.E4M3.F32.PACK_AB_MERGE_C R81, R40, R43, RZ ;  /* 0x0000002b2851723e */ /* 0x000fe200048070ff */
[----:B------:R-:W1:Y:S01]  /*309a0*/  LDCU UR6, c[0x0][0x398] ;  /* 0x00007300ff0677ac */ /* 0x000e620008000800 */
[----:B------:R-:W-:-:S02]  /*309b0*/  SHF.R.S32.HI R77, RZ, 0x8, R77 ;  /* 0x00000008ff4d7819 */ /* 0x000fc4000001144d */
[----:B---3--:R-:W-:Y:S01]  /*309c0*/  F2FP.SATFINITE.E4M3.F32.PACK_AB_MERGE_C R80, R29, R28, RZ ;  /* 0x0000001c1d50723e */ /* 0x008fe200048070ff */
[----:B------:R-:W3:Y:S01]  /*309d0*/  LDCU UR14, c[0x0][0x398] ;  /* 0x00007300ff0e77ac */ /* 0x000ee20008000800 */
[C---:B0-----:R-:W-:Y:S01]  /*309e0*/  IADD3 R74, P1, PT, R73.reuse, R70, RZ ;  /* 0x00000046494a7210 */ /* 0x041fe20007f3e0ff */
[----:B------:R-:W-:-:S04]  /*309f0*/  VIADD R73, R73, UR30 ;  /* 0x0000001e49497c36 */ /* 0x000fc80008000000 */
[----:B------:R-:W-:Y:S01]  /*30a00*/  IMAD.X R75, R78, 0x1, R69, P1 ;  /* 0x000000014e4b7824 */ /* 0x000fe200008e0645 */
[----:B------:R-:W-:Y:S01]  /*30a10*/  ISETP.LT.AND P1, PT, R67, UR9, !P3 ;  /* 0x0000000943007c0c */ /* 0x000fe2000df21270 */
[----:B------:R-:W0:Y:S01]  /*30a20*/  LDCU UR9, c[0x0][0x398] ;  /* 0x00007300ff0977ac */ /* 0x000e220008000800 */
[----:B------:R-:W-:Y:S02]  /*30a30*/  SHF.R.S32.HI R78, RZ, 0x1f, R73 ;  /* 0x0000001fff4e7819 */ /* 0x000fe40000011449 */
[----:B------:R-:W-:Y:S01]  /*30a40*/  IADD3 R76, P6, PT, R73, R0, RZ ;  /* 0x00000000494c7210 */ /* 0x000fe20007fde0ff */
[----:B------:R1:W-:Y:S04]  /*30a50*/  @P5 STG.E.U8 desc[UR24][R74.64], R77 ;  /* 0x0000004d4a005986 */ /* 0x0003e8000c101118 */
[----:B-1----:R-:W-:-:S05]  /*30a60*/  IMAD.X R77, R78, 0x1, R72, P6 ;  /* 0x000000014e4d7824 */ /* 0x002fca00030e0648 */
[----:B------:R1:W-:Y:S01]  /*30a70*/  @P1 STG.E.U8 desc[UR24][R76.64], R81 ;  /* 0x000000514c001986 */ /* 0x0003e2000c101118 */
[----:B-----5:R-:W-:Y:S01]  /*30a80*/  ISETP.GE.AND P1, PT, R79, UR4, PT ;  /* 0x000000044f007c0c */ /* 0x020fe2000bf26270 */
[----:B------:R-:W5:Y:S01]  /*30a90*/  LDCU UR4, c[0x0][0x398] ;  /* 0x00007300ff0477ac */ /* 0x000f620008000800 */
[----:B--2---:R-:W-:Y:S02]  /*30aa0*/  F2FP.SATFINITE.E4M3.F32.PACK_AB_MERGE_C R79, R31, R30, RZ ;  /* 0x0000001e1f4f723e */ /* 0x004fe400048070ff */
[----:B------:R-:W2:Y:S04]  /*30ab0*/  LDL.LU R30, [R1+0x2b0] ;  /* 0x0002b000011e7983 */ /* 0x000ea80000300800 */
[----:B------:R-:W2:Y:S04]  /*30ac0*/  LDL.LU R31, [R1+0x2b4] ;  /* 0x0002b400011f7983 */ /* 0x000ea80000300800 */
[----:B------:R-:W3:Y:S04]  /*30ad0*/  LDL.LU R28, [R1+0xb0] ;  /* 0x0000b000011c7983 */ /* 0x000ee80000300800 */
[----:B------:R-:W3:Y:S01]  /*30ae0*/  LDL.LU R29, [R1+0xb4] ;  /* 0x0000b400011d7983 */ /* 0x000ee20000300800 */
[----:B------:R-:W-:Y:S01]  /*30af0*/  ISETP.LT.AND P5, PT, R34, UR10, !P3 ;  /* 0x0000000a22007c0c */ /* 0x000fe2000dfa1270 */
[----:B------:R-:W4:Y:S01]  /*30b00*/  LDCU UR10, c[0x0][0x398] ;  /* 0x00007300ff0a77ac */ /* 0x000f220008000800 */
[----:B------:R-:W-:-:S02]  /*30b10*/  IADD3 R74, P6, PT, R73, R2, RZ ;  /* 0x00000002494a7210 */ /* 0x000fc40007fde0ff */
[----:B------:R-:W-:Y:S02]  /*30b20*/  F2FP.SATFINITE.E4M3.F32.PACK_AB_MERGE_C R82, R38, R41, RZ ;  /* 0x000000292652723e */ /* 0x000fe400048070ff */
[----:B-1----:R-:W-:Y:S01]  /*30b30*/  PRMT R81, R81, 0x9910, RZ ;  /* 0x0000991051517816 */ /* 0x002fe200000000ff */
[----:B------:R-:W-:Y:S01]  /*30b40*/  IMAD.X R75, R78, 0x1, R71, P6 ;  /* 0x000000014e4b7824 */ /* 0x000fe200030e0647 */
[----:B------:R-:W-:Y:S01]  /*30b50*/  ISETP.LT.AND P6, PT, R35, UR6, !P3 ;  /* 0x0000000623007c0c */ /* 0x000fe2000dfc1270 */
[----:B------:R-:W1:Y:S01]  /*30b60*/  LDCU UR6, c[0x0][0x398] ;  /* 0x00007300ff0677ac */ /* 0x000e620008000800 */
[----:B------:R-:W3:Y:S04]  /*30b70*/  LDL.LU R41, [R1+0x6b8] ;  /* 0x0006b80001297983 */ /* 0x000ee80000300800 */
[----:B------:R4:W-:Y:S01]  /*30b80*/  @P5 STG.E.U8 desc[UR24][R74.64], R82 ;  /* 0x000000524a005986 */ /* 0x0009e2000c101118 */
[----:B0-----:R-:W-:Y:S01]  /*30b90*/  ISETP.LT.AND P3, PT, R37, UR9, !P3 ;  /* 0x0000000925007c0c */ /* 0x001fe2000df61270 */
[----:B------:R-:W0:Y:S02]  /*30ba0*/  LDCU UR9, c[0x0][0x398] ;  /* 0x00007300ff0977ac */ /* 0x000e240008000800 */
[----:B------:R-:W3:Y:S01]  /*30bb0*/  LDL.LU R38, [R1+0x6bc] ;  /* 0x0006bc0001267983 */ /* 0x000ee20000300800 */
[----:B------:R-:W-:-:S03]  /*30bc0*/  F2FP.SATFINITE.E4M3.F32.PACK_AB_MERGE_C R84, R33, R32, RZ ;  /* 0x000000202154723e */ /* 0x000fc600048070ff */
[----:B------:R-:W3:Y:S01]  /*30bd0*/  LDL.LU R39, [R1+0x4b8] ;  /* 0x0004b80001277983 */ /* 0x000ee20000300800 */
[----:B----4-:R-:W-:-:S03]  /*30be0*/  IADD3 R74, P5, PT, R73, R68, RZ ;  /* 0x00000044494a7210 */ /* 0x010fc60007fbe0ff */
[----:B------:R-:W4:Y:S02]  /*30bf0*/  LDL.LU R36, [R1+0x4bc] ;  /* 0x0004bc0001247983 */ /* 0x000f240000300800 */
[----:B------:R-:W-:Y:S01]  /*30c00*/  IMAD.X R75, R78, 0x1, R3, P5 ;  /* 0x000000014e4b7824 */ /* 0x000fe200028e0603 */
[----:B------:R-:W-:Y:S01]  /*30c10*/  ISETP.LT.AND P5, PT, R67, UR10, !P4 ;  /* 0x0000000a43007c0c */ /* 0x000fe2000e7a1270 */
[----:B------:R-:W0:Y:S01]  /*30c20*/  LDCU UR10, c[0x0][0x398] ;  /* 0x00007300ff0a77ac */ /* 0x000e220008000800 */
[----:B------:R-:W-:Y:S01]  /*30c30*/  PRMT R82, R82, 0x9910, RZ ;  /* 0x0000991052527816 */ /* 0x000fe200000000ff */
[----:B------:R-:W4:Y:S04]  /*30c40*/  LDL.LU R32, [R1+0x2b8] ;  /* 0x0002b80001207983 */ /* 0x000f280000300800 */
[----:B------:R0:W-:Y:S01]  /*30c50*/  @P6 STG.E.U8 desc[UR24][R74.64], R79 ;  /* 0x0000004f4a006986 */ /* 0x0001e2000c101118 */
[C---:B------:R-:W-:Y:S01]  /*30c60*/  IADD3 R76, P6, PT, R73.reuse, R70, RZ ;  /* 0x00000046494c7210 */ /* 0x040fe20007fde0ff */
[----:B------:R-:W-:-:S02]  /*30c70*/  VIADD R73, R73, UR30 ;  /* 0x0000001e49497c36 */ /* 0x000fc40008000000 */
[----:B------:R-:W4:Y:S02]  /*30c80*/  LDL.LU R33, [R1+0x2bc] ;  /* 0x0002bc0001217983 */ /* 0x000f240000300800 */
[----:B------:R-:W-:Y:S01]  /*30c90*/  IMAD.X R77, R78, 0x1, R69, P6 ;  /* 0x000000014e4d7824 */ /* 0x000fe200030e0645 */
[----:B------:R-:W-:Y:S02]  /*30ca0*/  SHF.R.S32.HI R78, RZ, 0x1f, R73 ;  /* 0x0000001fff4e7819 */ /* 0x000fe40000011449 */
[----:B0-----:R-:W-:Y:S02]  /*30cb0*/  IADD3 R74, P6, PT, R73, R0, RZ ;  /* 0x00000000494a7210 */ /* 0x001fe40007fde0ff */
[----:B------:R0:W-:Y:S01]  /*30cc0*/  @P3 STG.E.U8 desc[UR24][R76.64], R80 ;  /* 0x000000504c003986 */ /* 0x0001e2000c101118 */
[----:B-----5:R-:W-:Y:S01]  /*30cd0*/  ISETP.LT.AND P3, PT, R34, UR4, !P4 ;  /* 0x0000000422007c0c */ /* 0x020fe2000e761270 */
[----:B------:R-:W5:Y:S01]  /*30ce0*/  LDCU UR4, c[0x0][0x39c] ;  /* 0x00007380ff0477ac */ /* 0x000f620008000800 */
[----:B------:R-:W-:Y:S01]  /*30cf0*/  IMAD.X R75, R78, 0x1, R72, P6 ;  /* 0x000000014e4b7824 */ /* 0x000fe200030e0648 */
[----:B0-----:R-:W-:-:S05]  /*30d00*/  SHF.R.S32.HI R76, RZ, 0x8, R81 ;  /* 0x00000008ff4c7819 */ /* 0x001fca0000011451 */
[----:B------:R0:W-:Y:S01]  /*30d10*/  @P5 STG.E.U8 desc[UR24][R74.64], R76 ;  /* 0x0000004c4a005986 */ /* 0x0001e2000c101118 */
[----:B-1----:R-:W-:Y:S01]  /*30d20*/  ISETP.LT.AND P5, PT, R35, UR6, !P4 ;  /* 0x0000000623007c0c */ /* 0x002fe2000e7a1270 */
[----:B------:R-:W1:Y:S01]  /*30d30*/  LDCU UR6, c[0x0][0x39c] ;  /* 0x00007380ff0677ac */ /* 0x000e620008000800 */
[----:B------:R-:W-:Y:S02]  /*30d40*/  PRMT R79, R79, 0x9910, RZ ;  /* 0x000099104f4f7816 */ /* 0x000fe400000000ff */
[----:B0-----:R-:W-:Y:S01]  /*30d50*/  IADD3 R76, P6, PT, R73, R2, RZ ;  /* 0x00000002494c7210 */ /* 0x001fe20007fde0ff */
[----:B------:R-:W-:-:S04]  /*30d60*/  IMAD.MOV.U32 R75, RZ, RZ, R82 ;  /* 0x000000ffff4b7224 */ /* 0x000fc800078e0052 */
[----:B------:R-:W-:Y:S01]  /*30d70*/  IMAD.X R77, R78, 0x1, R71, P6 ;  /* 0x000000014e4d7824 */ /* 0x000fe200030e0647 */
[----:B------:R-:W-:Y:S02]  /*30d80*/  SHF.R.S32.HI R75, RZ, 0x8, R75 ;  /* 0x00000008ff4b7819 */ /* 0x000fe4000001144b */
[----:B------:R-:W-:-:S03]  /*30d90*/  IADD3 R74, P6, PT, R73, R68, RZ ;  /* 0x00000044494a7210 */ /* 0x000fc60007fde0ff */
[----:B------:R0:W-:Y:S01]  /*30da0*/  @P3 STG.E.U8 desc[UR24][R76.64], R75 ;  /* 0x0000004b4c003986 */ /* 0x0001e2000c101118 */
[----:B------:R-:W-:Y:S01]  /*30db0*/  PRMT R80, R80, 0x9910, RZ ;  /* 0x0000991050507816 */ /* 0x000fe200000000ff */
[----:B0-----:R-:W-:Y:S01]  /*30dc0*/  IMAD.X R75, R78, 0x1, R3, P6 ;  /* 0x000000014e4b7824 */ /* 0x001fe200030e0603 */
[----:B------:R-:W-:Y:S02]  /*30dd0*/  SHF.R.S32.HI R76, RZ, 0x8, R79 ;  /* 0x00000008ff4c7819 */ /* 0x000fe4000001144f */
[----:B------:R-:W-:Y:S01]  /*30de0*/  ISETP.LT.AND P6, PT, R37, UR9, !P4 ;  /* 0x0000000925007c0c */ /* 0x000fe2000e7c1270 */
[----:B------:R-:W-:Y:S02]  /*30df0*/  VIADD R79, R66, 0x2f ;  /* 0x0000002f424f7836 */ /* 0x000fe40000000000 */
[----:B------:R0:W-:Y:S01]  /*30e00*/  @P5 STG.E.U8 desc[UR24][R74.64], R76 ;  /* 0x0000004c4a005986 */ /* 0x0001e2000c101118 */
[----:B------:R-:W-:Y:S01]  /*30e10*/  ISETP.LT.AND P4, PT, R67, UR10, !P2 ;  /* 0x0000000a43007c0c */ /* 0x000fe2000d781270 */
[----:B------:R-:W1:Y:S01]  /*30e20*/  LDCU UR9, c[0x0][0x398] ;  /* 0x00007300ff0977ac */ /* 0x000e620008000800 */
[----:B------:R-:W1:Y:S01]  /*30e30*/  LDCU UR10, c[0x0][0x398] ;  /* 0x00007300ff0a77ac */ /* 0x000e620008000800 */
[----:B0-----:R-:W-:Y:S01]  /*30e40*/  IADD3 R76, P3, PT, R73, R70, RZ ;  /* 0x00000046494c7210 */ /* 0x001fe20007f7e0ff */
[----:B------:R-:W-:-:S02]  /*30e50*/  IMAD.MOV.U32 R75, RZ, RZ, R80 ;  /* 0x000000ffff4b7224 */ /* 0x000fc400078e0050 */
        /* <DEDUP_REMOVED lines=8> */
[----:B-----5:R-:W-:Y:S01]  /*30ee0*/  ISETP.GE.AND P4, PT, R79, UR4, PT ;  /* 0x000000044f007c0c */ /* 0x020fe2000bf86270 */
[----:B------:R-:W5:Y:S01]  /*30ef0*/  LDCU UR4, c[0x0][0x39c] ;  /* 0x00007380ff0477ac */ /* 0x000f620008000800 */
[----:B--2---:R-:W-:Y:S02]  /*30f00*/  F2FP.SATFINITE.E4M3.F32.PACK_AB_MERGE_C R79, R31, R30, RZ ;  /* 0x0000001e1f4f723e */ /* 0x004fe400048070ff */
[----:B------:R-:W2:Y:S04]  /*30f10*/  LDL.LU R30, [R1+0x6c0] ;  /* 0x0006c000011e7983 */ /* 0x000ea80000300800 */
[----:B------:R-:W2:Y:S01]  /*30f20*/  LDL.LU R31, [R1+0x6c4] ;  /* 0x0006c400011f7983 */ /* 0x000ea20000300800 */
        /* <DEDUP_REMOVED lines=13> */
[----:B-1----:R-:W-:Y:S01]  /*31000*/  ISETP.GE.AND P3, PT, R75, UR6, PT ;  /* 0x000000064b007c0c */ /* 0x002fe2000bf66270 */
[----:B------:R-:W1:Y:S01]  /*31010*/  LDCU UR6, c[0x0][0x398] ;  /* 0x00007300ff0677ac */ /* 0x000e620008000800 */
[----:B------:R-:W-:Y:S01]  /*31020*/  IMAD.X R75, R78, 0x1, R3, P6 ;  /* 0x000000014e4b7824 */ /* 0x000fe200030e0603 */
[----:B------:R-:W-:Y:S01]  /*31030*/  PRMT R81, R83, 0x9910, RZ ;  /* 0x0000991053517816 */ /* 0x000fe200000000ff */
[----:B------:R-:W0:Y:S03]  /*31040*/  LDCU UR16, c[0x0][0x398] ;  /* 0x00007300ff1077ac */ /* 0x000e260008000800 */
[----:B------:R1:W-:Y:S01]  /*31050*/  @P5 STG.E.U8 desc[UR24][R74.64], R79 ;  /* 0x0000004f4a005986 */ /* 0x0003e2000c101118 */
[----:B------:R-:W-:Y:S01]  /*31060*/  ISETP.LT.AND P5, PT, R67, UR9, !P0 ;  /* 0x0000000943007c0c */ /* 0x000fe2000c7a1270 */
[----:B------:R-:W0:Y:S01]  /*31070*/  LDCU UR9, c[0x0][0x398] ;  /* 0x00007300ff0977ac */ /* 0x000e220008000800 */
[C---:B-----5:R-:W-:Y:S01]  /*31080*/  IADD3 R76, P6, PT, R73.reuse, R70, RZ ;  /* 0x00000046494c7210 */ /* 0x060fe20007fde0ff */
[----:B------:R-:W-:-:S04]  /*31090*/  VIADD R73, R73, UR30 ;  /* 0x0000001e49497c36 */ /* 0x000fc80008000000 */
[----:B------:R-:W-:Y:S01]  /*310a0*/  IMAD.X R77, R78, 0x1, R69, P6 ;  /* 0x000000014e4d7824 */ /* 0x000fe200030e0645 */
[----:B------:R-:W-:Y:S02]  /*310b0*/  SHF.R.S32.HI R78, RZ, 0x1f, R73 ;  /* 0x0000001fff4e7819 */ /* 0x000fe40000011449 */
[----:B-1----:R-:W-:Y:S02]  /*310c0*/  IADD3 R74, P6, PT, R73, R0, RZ ;  /* 0x00000000494a7210 */ /* 0x002fe40007fde0ff */
[----:B------:R1:W-:Y:S03]  /*310d0*/  @P2 STG.E.U8 desc[UR24][R76.64], R80 ;  /* 0x000000504c002986 */ /* 0x0003e6000c101118 */
[----:B------:R-:W-:Y:S01]  /*310e0*/  IMAD.X R75, R78, 0x1, R72, P6 ;  /* 0x000000014e4b7824 */ /* 0x000fe200030e0648 */
[----:B------:R-:W-:Y:S01]  /*310f0*/  ISETP.LT.AND P2, PT, R34, UR6, !P0 ;  /* 0x0000000622007c0c */ /* 0x000fe2000c741270 */
[----:B------:R-:W5:Y:S01]  /*31100*/  LDCU UR6, c[0x0][0x398] ;  /* 0x00007300ff0677ac */ /* 0x000f620008000800 */
[----:B-1----:R-:W-:-:S02]  /*31110*/  SHF.R.S32.HI R76, RZ, 0x8, R81 ;  /* 0x00000008ff4c7819 */ /* 0x002fc40000011451 */
[----:B------:R-:W-:-:S03]  /*31120*/  PRMT R77, R84, 0x9910, RZ ;  /* 0x00009910544d7816 */ /* 0x000fc600000000ff */
[----:B------:R1:W-:Y:S01]  /*31130*/  @P5 STG.E.U8 desc[UR24][R74.64], R76 ;  /* 0x0000004c4a005986 */ /* 0x0003e2000c101118 */
[----:B------:R-:W-:Y:S01]  /*31140*/  ISETP.LT.AND P5, PT, R35, UR10, !P0 ;  /* 0x0000000a23007c0c */ /* 0x000fe2000c7a1270 */
[----:B------:R-:W0:Y:S01]  /*31150*/  LDCU UR10, c[0x0][0x398] ;  /* 0x00007300ff0a77ac */ /* 0x000e220008000800 */
[----:B------:R-:W-:Y:S02]  /*31160*/  PRMT R81, R79, 0x9910, RZ ;  /* 0x000099104f517816 */ /* 0x000fe400000000ff */
[----:B-1----:R-:W-:Y:S01]  /*31170*/  IADD3 R76, P6, PT, R73, R2, RZ ;  /* 0x00000002494c7210 */ /* 0x002fe20007fde0ff */
        /* <DEDUP_REMOVED lines=8> */
[----:B0-----:R-:W-:Y:S01]  /*31200*/  ISETP.LT.AND P0, PT, R37, UR9, !P0 ;  /* 0x0000000925007c0c */ /* 0x001fe2000c701270 */
[----:B------:R-:W0:Y:S01]  /*31210*/  LDCU UR9, c[0x0][0x398] ;  /* 0x00007300ff0977ac */ /* 0x000e220008000800 */
[----:B------:R-:W-:Y:S01]  /*31220*/  PRMT R80, R80, 0x9910, RZ ;  /* 0x0000991050507816 */ /* 0x000fe200000000ff */
[----:B------:R-:W0:Y:S01]  /*31230*/  LDCU UR4, c[0x0][0x39c] ;  /* 0x00007380ff0477ac */ /* 0x000e220008000800 */
[----:B-1----:R-:W-:-:S05]  /*31240*/  SHF.R.S32.HI R76, RZ, 0x8, R81 ;  /* 0x00000008ff4c7819 */ /* 0x002fca0000011451 */
[----:B------:R1:W-:Y:S01]  /*31250*/  @P5 STG.E.U8 desc[UR24][R74.64], R76 ;  /* 0x0000004c4a005986 */ /* 0x0003e2000c101118 */
[----:B-----5:R-:W-:Y:S01]  /*31260*/  ISETP.LT.AND P5, PT, R67, UR6, !P1 ;  /* 0x0000000643007c0c */ /* 0x020fe2000cfa1270 */
[----:B------:R-:W5:Y:S01]  /*31270*/  LDCU UR6, c[0x0][0x398] ;  /* 0x00007300ff0677ac */ /* 0x000f620008000800 */
[----:B------:R-:W-:Y:S02]  /*31280*/  SHF.R.S32.HI R80, RZ, 0x8, R80 ;  /* 0x00000008ff507819 */ /* 0x000fe40000011450 */
[C---:B-1----:R-:W-:Y:S01]  /*31290*/  IADD3 R76, P6, PT, R73.reuse, R70, RZ ;  /* 0x00000046494c7210 */ /* 0x042fe20007fde0ff */
        /* <DEDUP_REMOVED lines=9> */
[----:B----4-:R-:W-:Y:S01]  /*31330*/  F2FP.SATFINITE.E4M3.F32.PACK_AB_MERGE_C R82, R36, R39, RZ ;  /* 0x000000272452723e */ /* 0x010fe200048070ff */
[----:B------:R-:W4:Y:S01]  /*31340*/  LDCU UR10, c[0x0][0x398] ;  /* 0x00007300ff0a77ac */ /* 0x000f220008000800 */
[----:B------:R5:W-:Y:S01]  /*31350*/  @P5 STG.E.U8 desc[UR24][R74.64], R81 ;  /* 0x000000514a005986 */ /* 0x000be2000c101118 */
[----:B0-----:R-:W-:Y:S01]  /*31360*/  ISETP.LT.AND P5, PT, R35, UR9, !P1 ;  /* 0x0000000923007c0c */ /* 0x001fe2000cfa1270 */
[----:B------:R-:W0:Y:S01]  /*31370*/  LDCU UR9, c[0x0][0x398] ;  /* 0x00007300ff0977ac */ /* 0x000e220008000800 */
[----:B-1----:R-:W-:-:S05]  /*31380*/  IADD3 R76, P6, PT, R73, R2, RZ ;  /* 0x00000002494c7210 */ /* 0x002fca0007fde0ff */
[----:B------:R-:W-:Y:S01]  /*31390*/  IMAD.X R77, R79, 0x1, R71, P6 ;  /* 0x000000014f4d7824 */ /* 0x000fe200030e0647 */
[----:B-----5:R-:W-:Y:S02]  /*313a0*/  IADD3 R74, P6, PT, R73, R68, RZ ;  /* 0x00000044494a7210 */ /* 0x020fe40007fde0ff */
[----:B------:R-:W-:Y:S02]  /*313b0*/  F2FP.SATFINITE.E4M3.F32.PACK_AB_MERGE_C R80, R33, R32, RZ ;  /* 0x000000202150723e */ /* 0x000fe400048070ff */
[----:B------:R-:W-:Y:S01]  /*313c0*/  @P0 STG.E.U8 desc[UR24][R76.64], R82 ;  /* 0x000000524c000986 */ /* 0x000fe2000c101118 */
[----:B------:R-:W-:Y:S01]  /*313d0*/  IMAD.X R75, R79, 0x1, R3, P6 ;  /* 0x000000014f4b7824 */ /* 0x000fe200030e0603 */
[----:B------:R-:W-:Y:S02]  /*313e0*/  ISETP.GE.AND P0, PT, R78, UR4, PT ;  /* 0x000000044e007c0c */ /* 0x000fe4000bf06270 */
[----:B------:R-:W5:Y:S01]  /*313f0*/  LDL.LU R32, [R1+0x4c0] ;  /* 0x0004c00001207983 */ /* 0x000f620000300800 */
[C---:B------:R-:W-:Y:S01]  /*31400*/  IADD3 R78, P6, PT, R73.reuse, R70, RZ ;  /* 0x00000046494e7210 */ /* 0x040fe20007fde0ff */
[----:B------:R-:W1:Y:S02]  /*31410*/  LDCU UR4, c[0x0][0x398] ;  /* 0x00007300ff0477ac */ /* 0x000e640008000800 */
[----:B------:R0:W-:Y:S04]  /*31420*/  @P5 STG.E.U8 desc[UR24][R74.64], R80 ;  /* 0x000000504a005986 */ /* 0x0001e8000c101118 */
[----:B------:R-:W5:Y:S01]  /*31430*/  LDL.LU R33, [R1+0x4c4] ;  /* 0x0004c40001217983 */ /* 0x000f620000300800 */
[----:B0-----:R-:W-:Y:S01]  /*31440*/  VIADD R74, R73, UR30 ;  /* 0x0000001e494a7c36 */ /* 0x001fe20008000000 */
[----:B------:R-:W-:-:S02]  /*31450*/  PRMT R73, R81, 0x9910, RZ ;  /* 0x0000991051497816 */ /* 0x000fc400000000ff */
[----:B--2---:R-:W-:Y:S02]  /*31460*/  F2FP.SATFINITE.E4M3.F32.PACK_AB_MERGE_C R84, R31, R30, RZ ;  /* 0x0000001e1f54723e */ /* 0x004fe400048070ff */
[----:B------:R-:W2:Y:S04]  /*31470*/  LDL.LU R30, [R1+0x2c0] ;  /* 0x0002c000011e7983 */ /* 0x000ea80000300800 */
[----:B------:R-:W2:Y:S01]  /*31480*/  LDL.LU R31, [R1+0x2c4] ;  /* 0x0002c400011f7983 */ /* 0x000ea20000300800 */
[----:B---3--:R-:W-:-:S03]  /*31490*/  F2FP.SATFINITE.E4M3.F32.PACK_AB_MERGE_C R81, R29, R28, RZ ;  /* 0x0000001c1d51723e */ /* 0x008fc600048070ff */
[----:B------:R-:W3:Y:S04]  /*314a0*/  LDL.LU R28, [R1+0xc0] ;  /* 0x0000c000011c7983 */ /* 0x000ee80000300800 */
[----:B------:R-:W3:Y:S01]  /*314b0*/  LDL.LU R29, [R1+0xc4] ;  /* 0x0000c400011d7983 */ /* 0x000ee20000300800 */
        /* <DEDUP_REMOVED lines=12> */
[----:B-1----:R-:W-:Y:S01]  /*31580*/  ISETP.LT.AND P5, PT, R34, UR4, !P4 ;  /* 0x0000000422007c0c */ /* 0x002fe2000e7a1270 */
[----:B------:R-:W1:Y:S01]  /*31590*/  LDCU UR4, c[0x0][0x39c] ;  /* 0x00007380ff0477ac */ /* 0x000e620008000800 */
[----:B0-----:R-:W-:Y:S02]  /*315a0*/  IADD3 R78, P6, PT, R74, R2, RZ ;  /* 0x000000024a4e7210 */ /* 0x001fe40007fde0ff */
[----:B----4-:R-:W-:Y:S01]  /*315b0*/  PRMT R73, R80, 0x9910, RZ ;  /* 0x0000991050497816 */ /* 0x010fe200000000ff */
[----:B------:R-:W-:-:S02]  /*315c0*/  IMAD.MOV.U32 R80, RZ, RZ, R82 ;  /* 0x000000ffff507224 */ /* 0x000fc400078e0052 */
[----:B------:R-:W-:Y:S01]  /*315d0*/  IMAD.X R79, R75, 0x1, R71, P6 ;  /* 0x000000014b4f7824 */ /* 0x000fe200030e0647 */
[----:B------:R-:W-:Y:S01]  /*315e0*/  ISETP.LT.AND P1, PT, R35, UR10, !P4 ;  /* 0x0000000a23007c0c */ /* 0x000fe2000e721270 */
[----:B------:R-:W0:Y:S01]  /*315f0*/  LDCU UR10, c[0x0][0x398] ;  /* 0x00007300ff0a77ac */ /* 0x000e220008000800 */
[----:B------:R-:W-:Y:S02]  /*31600*/  SHF.R.S32.HI R80, RZ, 0x8, R80 ;  /* 0x00000008ff507819 */ /* 0x000fe40000011450 */
[----:B------:R-:W-:Y:S01]  /*31610*/  ISETP.LT.AND P4, PT, R37, UR6, !P4 ;  /* 0x0000000625007c0c */ /* 0x000fe2000e781270 */
[----:B------:R-:W4:Y:S01]  /*31620*/  LDCU UR6, c[0x0][0x39c] ;  /* 0x00007380ff0677ac */ /* 0x000f220008000800 */
        /* <DEDUP_REMOVED lines=11> */
[----:B-1----:R-:W-:Y:S01]  /*316e0*/  ISETP.GE.AND P4, PT, R81, UR4, PT ;  /* 0x0000000451007c0c */ /* 0x002fe2000bf86270 */
[----:B------:R-:W1:Y:S01]  /*316f0*/  LDCU UR4, c[0x0][0x398] ;  /* 0x00007300ff0477ac */ /* 0x000e620008000800 */
        /* <DEDUP_REMOVED lines=12> */
[----:B-----5:R-:W-:Y:S02]  /*317c0*/  F2FP.SATFINITE.E4M3.F32.PACK_AB_MERGE_C R83, R33, R32, RZ ;  /* 0x000000202153723e */ /* 0x020fe400048070ff */
[----:B------:R-:W5:Y:S01]  /*317d0*/  LDL.LU R32, [R1+0x4c8] ;  /* 0x0004c80001207983 */ /* 0x000f620000300800 */
[----:B------:R-:W-:Y:S01]  /*317e0*/  IMAD.X R75, R80, 0x1, R71, P6 ;  /* 0x00000001504b7824 */ /* 0x000fe200030e0647 */
[----:B--2---:R-:W-:-:S02]  /*317f0*/  F2FP.SATFINITE.E4M3.F32.PACK_AB_MERGE_C R82, R31, R30, RZ ;  /* 0x0000001e1f52723e */ /* 0x004fc400048070ff */
[----:B------:R-:W-:Y:S01]  /*31800*/  @P1 STG.E.U8 desc[UR24][R76.64], R84 ;  /* 0x000000544c001986 */ /* 0x000fe2000c101118 */
[----:B------:R-:W-:-:S03]  /*31810*/  PRMT R78, R83, 0x9910, RZ ;  /* 0x00009910534e7816 */ /* 0x000fc600000000ff */
[----:B------:R-:W5:Y:S04]  /*31820*/  LDL.LU R33, [R1+0x4cc] ;  /* 0x0004cc0001217983 */ /* 0x000f680000300800 */
[----:B------:R2:W-:Y:S04]  /*31830*/  @P5 STG.E.U8 desc[UR24][R74.64], R83 ;  /* 0x000000534a005986 */ /* 0x0005e8000c101118 */
[----:B------:R-:W5:Y:S04]  /*31840*/  LDL.LU R30, [R1+0x2c8] ;  /* 0x0002c800011e7983 */ /* 0x000f680000300800 */
[----:B------:R-:W5:Y:S01]  /*31850*/  LDL.LU R31, [R1+0x2cc] ;  /* 0x0002cc00011f7983 */ /* 0x000f620000300800 */
[----:B------:R-:W-:Y:S01]  /*31860*/  ISETP.LT.AND P1, PT, R35, UR10, !P3 ;  /* 0x0000000a23007c0c */ /* 0x000fe2000df21270 */
[----:B------:R-:W0:Y:S01]  /*31870*/  LDCU UR10, c[0x0][0x398] ;  /* 0x00007300ff0a77ac */ /* 0x000e220008000800 */
[----:B------:R-:W-:Y:S01]  /*31880*/  ISETP.LT.AND P3, PT, R37, UR14, !P3 ;  /* 0x0000000e25007c0c */ /* 0x000fe2000df61270 */
[----:B--2---:R-:W-:Y:S01]  /*31890*/  VIADD R75, R66, 0x34 ;  /* 0x00000034424b7836 */ /* 0x004fe20000000000 */
[----:B------:R-:W-:Y:S01]  /*318a0*/  IADD3 R76, P5, PT, R73, R68, RZ ;  /* 0x00000044494c7210 */ /* 0x000fe20007fbe0ff */
[----:B------:R-:W2:Y:S01]  /*318b0*/  LDCU UR14, c[0x0][0x398] ;  /* 0x00007300ff0e77ac */ /* 0x000ea20008000800 */
[----:B---3--:R-:W-:-:S02]  /*318c0*/  F2FP.SATFINITE.E4M3.F32.PACK_AB_MERGE_C R83, R29, R28, RZ ;  /* 0x0000001c1d53723e */ /* 0x008fc400048070ff */
[----:B------:R-:W3:Y:S04]  /*318d0*/  LDL.LU R28, [R1+0xc8] ;  /* 0x0000c800011c7983 */ /* 0x000ee80000300800 */
[----:B------:R-:W3:Y:S01]  /*318e0*/  LDL.LU R29, [R1+0xcc] ;  /* 0x0000cc00011d7983 */ /* 0x000ee20000300800 */
[----:B------:R-:W-:Y:S01]  /*318f0*/  IADD3 R74, P6, PT, R73, R70, RZ ;  /* 0x00000046494a7210 */ /* 0x000fe20007fde0ff */
[C---:B------:R-:W-:Y:S01]  /*31900*/  IMAD.X R77, R80.reuse, 0x1, R3, P5 ;  /* 0x00000001504d7824 */ /* 0x040fe200028e0603 */
[----:B----4-:R-:W-:Y:S01]  /*31910*/  ISETP.GE.AND P5, PT, R75, UR6, PT ;  /* 0x000000064b007c0c */ /* 0x010fe2000bfa6270 */
[----:B------:R-:W-:Y:S01]  /*31920*/  VIADD R73, R73, UR30 ;  /* 0x0000001e49497c36 */ /* 0x000fe20008000000 */
[----:B------:R-:W4:Y:S01]  /*31930*/  LDCU UR6, c[0x0][0x398] ;  /* 0x00007300ff0677ac */ /* 0x000f220008000800 */
[----:B------:R-:W-:Y:S01]  /*31940*/  IMAD.X R75, R80, 0x1, R69, P6 ;  /* 0x00000001504b7824 */ /* 0x000fe200030e0645 */
[----:B------:R2:W-:Y:S02]  /*31950*/  @P1 STG.E.U8 desc[UR24][R76.64], R82 ;  /* 0x000000524c001986 */ /* 0x0005e4000c101118 */
[----:B------:R-:W-:-:S02]  /*31960*/  SHF.R.S32.HI R79, RZ, 0x1f, R73 ;  /* 0x0000001fff4f7819 */ /* 0x000fc40000011449 */
[----:B------:R4:W-:Y:S01]  /*31970*/  @P3 STG.E.U8 desc[UR24][R74.64], R81 ;  /* 0x000000514a003986 */ /* 0x0009e2000c101118 */
[----:B-1----:R-:W-:Y:S01]  /*31980*/  ISETP.LT.AND P3, PT, R67, UR4, !P2 ;  /* 0x0000000443007c0c */ /* 0x002fe2000d761270 */
[----:B------:R-:W1:Y:S01]  /*31990*/  LDCU UR4, c[0x0][0x39c] ;  /* 0x00007380ff0477ac */ /* 0x000e620008000800 */
[----:B0-----:R-:W-:Y:S01]  /*319a0*/  ISETP.LT.AND P1, PT, R34, UR9, !P2 ;  /* 0x0000000922007c0c */ /* 0x001fe2000d721270 */
[----:B------:R-:W3:Y:S01]  /*319b0*/  LDL.LU R39, [R1+0x6d0] ;  /* 0x0006d00001277983 */ /* 0x000ee20000300800 */
[----:B------:R-:W-:Y:S01]  /*319c0*/  PRMT R80, R84, 0x9910, RZ ;  /* 0x0000991054507816 */ /* 0x000fe200000000ff */
[----:B------:R-:W0:Y:S01]  /*319d0*/  LDCU UR9, c[0x0][0x398] ;  /* 0x00007300ff0977ac */ /* 0x000e220008000800 */
[----:B--2---:R-:W-:Y:S01]  /*319e0*/  IADD3 R76, P6, PT, R73, R0, RZ ;  /* 0x00000000494c7210 */ /* 0x004fe20007fde0ff */
[----:B------:R-:W2:Y:S04]  /*319f0*/  LDL.LU R36, [R1+0x6d4] ;  /* 0x0006d40001247983 */ /* 0x000ea80000300800 */
[----:B------:R-:W-:Y:S01]  /*31a00*/  IMAD.X R77, R79, 0x1, R72, P6 ;  /* 0x000000014f4d7824 */ /* 0x000fe200030e0648 */
[----:B----4-:R-:W-:-:S02]  /*31a10*/  IADD3 R74, P6, PT, R73, R2, RZ ;  /* 0x00000002494a7210 */ /* 0x010fc40007fde0ff */
[----:B------:R-:W-:Y:S02]  /*31a20*/  SHF.R.S32.HI R80, RZ, 0x8, R80 ;  /* 0x00000008ff507819 */ /* 0x000fe40000011450 */
[----:B------:R-:W-:Y:S01]  /*31a30*/  SHF.R.S32.HI R78, RZ, 0x8, R78 ;  /* 0x00000008ff4e7819 */ /* 0x000fe2000001144e */
[----:B------:R-:W-:Y:S02]  /*31a40*/  IMAD.X R75, R79, 0x1, R71, P6 ;  /* 0x000000014f4b7824 */ /* 0x000fe400030e0647 */
[----:B------:R4:W-:Y:S04]  /*31a50*/  @P3 STG.E.U8 desc[UR24][R76.64], R80 ;  /* 0x000000504c003986 */ /* 0x0009e8000c101118 */
[----:B------:R0:W-:Y:S01]  /*31a60*/  @P1 STG.E.U8 desc[UR24][R74.64], R78 ;  /* 0x0000004e4a001986 */ /* 0x0001e2000c101118 */
[----:B------:R-:W-:Y:S01]  /*31a70*/  ISETP.LT.AND P1, PT, R35, UR6, !P2 ;  /* 0x0000000623007c0c */ /* 0x000fe2000d721270 */
[----:B------:R-:W1:Y:S01]  /*31a80*/  LDCU UR6, c[0x0][0x39c] ;  /* 0x00007380ff0677ac */ /* 0x000e620008000800 */
[----:B------:R-:W-:-:S02]  /*31a90*/  PRMT R82, R82, 0x9910, RZ ;  /* 0x0000991052527816 */ /* 0x000fc400000000ff */
[----:B----4-:R-:W-:Y:S02]  /*31aa0*/  IADD3 R80, P6, PT, R73, R68, RZ ;  /* 0x0000004449507210 */ /* 0x010fe40007fde0ff */
[----:B------:R-:W-:Y:S02]  /*31ab0*/  SHF.R.S32.HI R82, RZ, 0x8, R82 ;  /* 0x00000008ff527819 */ /* 0x000fe40000011452 */
[----:B0-----:R-:W-:Y:S01]  /*31ac0*/  PRMT R74, R81, 0x9910, RZ ;  /* 0x00009910514a7816 */ /* 0x001fe200000000ff */
[----:B------:R-:W-:-:S05]  /*31ad0*/  IMAD.X R81, R79, 0x1, R3, P6 ;  /* 0x000000014f517824 */ /* 0x000fca00030e0603 */
[----:B------:R5:W-:Y:S02]  /*31ae0*/  @P1 STG.E.U8 desc[UR24][R80.64], R82 ;  /* 0x0000005250001986 */ /* 0x000be4000c101118 */
[----:B-----5:R-:W-:Y:S02]  /*31af0*/  F2FP.SATFINITE.E4M3.F32.PACK_AB_MERGE_C R82, R33, R32, RZ ;  /* 0x000000202152723e */ /* 0x020fe400048070ff */
[----:B------:R-:W4:Y:S01]  /*31b00*/  LDL.LU R32, [R1+0x4d0] ;  /* 0x0004d00001207983 */ /* 0x000f220000300800 */
[----:B------:R-:W-:-:S03]  /*31b10*/  F2FP.SATFINITE.E4M3.F32.PACK_AB_MERGE_C R80, R31, R30, RZ ;  /* 0x0000001e1f50723e */ /* 0x000fc600048070ff */
[----:B------:R-:W4:Y:S04]  /*31b20*/  LDL.LU R33, [R1+0x4d4] ;  /* 0x0004d40001217983 */ /* 0x000f280000300800 */
[----:B------:R-:W5:Y:S04]  /*31b30*/  LDL.LU R30, [R1+0x2d0] ;  /* 0x0002d000011e7983 */ /* 0x000f680000300800 */
[----:B------:R-:W5:Y:S01]  /*31b40*/  LDL.LU R31, [R1+0x2d4] ;  /* 0x0002d400011f7983 */ /* 0x000f620000300800 */
[----:B---3--:R-:W-:-:S03]  /*31b50*/  F2FP.SATFINITE.E4M3.F32.PACK_AB_MERGE_C R81, R29, R28, RZ ;  /* 0x0000001c1d51723e */ /* 0x008fc600048070ff */
[----:B------:R-:W3:Y:S04]  /*31b60*/  LDL.LU R28, [R1+0xd0] ;  /* 0x0000d000011c7983 */ /* 0x000ee80000300800 */
[----:B------:R-:W3:Y:S01]  /*31b70*/  LDL.LU R29, [R1+0xd4] ;  /* 0x0000d400011d7983 */ /* 0x000ee20000300800 */
[C---:B------:R-:W-:Y:S01]  /*31b80*/  IADD3 R78, P6, PT, R73.reuse, R70, RZ ;  /* 0x00000046494e7210 */ /* 0x040fe20007fde0ff */
[----:B------:R-:W-:Y:S01]  /*31b90*/  VIADD R75, R73, UR30 ;  /* 0x0000001e494b7c36 */ /* 0x000fe20008000000 */
[----:B------:R-:W-:Y:S01]  /*31ba0*/  ISETP.LT.AND P2, PT, R37, UR10, !P2 ;  /* 0x0000000a25007c0c */ /* 0x000fe2000d741270 */
[----:B------:R-:W0:Y:S01]  /*31bb0*/  LDCU UR10, c[0x0][0x398] ;  /* 0x00007300ff0a77ac */ /* 0x000e220008000800 */
[----:B------:R-:W-:Y:S01]  /*31bc0*/  ISETP.LT.AND P3, PT, R67, UR12, !P0 ;  /* 0x0000000c43007c0c */ /* 0x000fe2000c761270 */
[----:B------:R-:W-:Y:S01]  /*31bd0*/  IMAD.X R79, R79, 0x1, R69, P6 ;  /* 0x000000014f4f7824 */ /* 0x000fe200030e0645 */
[----:B------:R-:W-:Y:S01]  /*31be0*/  SHF.R.S32.HI R73, RZ, 0x1f, R75 ;  /* 0x0000001fff497819 */ /* 0x000fe2000001144b */
[----:B------:R-:W3:Y:S01]  /*31bf0*/  LDL.LU R43, [R1+0x6d8] ;  /* 0x0006d800012b7983 */ /* 0x000ee20000300800 */
[----:B------:R-:W-:Y:S01]  /*31c00*/  IADD3 R76, P6, PT, R75, R0, RZ ;  /* 0x000000004b4c7210 */ /* 0x000fe20007fde0ff */
[----:B------:R-:W0:Y:S01]  /*31c10*/  LDCU UR12, c[0x0][0x398] ;  /* 0x00007300ff0c77ac */ /* 0x000e220008000800 */
[----:B------:R-:W-:Y:S01]  /*31c20*/  SHF.R.S32.HI R74, RZ, 0x8, R74 ;  /* 0x00000008ff4a7819 */ /* 0x000fe2000001144a */
[----:B------:R-:W3:Y:S02]  /*31c30*/  LDL.LU R40, [R1+0x6dc] ;  /* 0x0006dc0001287983 */ /* 0x000ee40000300800 */
[----:B------:R-:W-:-:S02]  /*31c40*/  IMAD.X R77, R73, 0x1, R72, P6 ;  /* 0x00000001494d7824 */ /* 0x000fc400030e0648 */
[----:B------:R0:W-:Y:S04]  /*31c50*/  @P2 STG.E.U8 desc[UR24][R78.64], R74 ;  /* 0x0000004a4e002986 */ /* 0x0001e8000c101118 */
[----:B------:R1:W-:Y:S01]  /*31c60*/  @P3 STG.E.U8 desc[UR24][R76.64], R83 ;  /* 0x000000534c003986 */ /* 0x0003e2000c101118 */
[----:B------:R-:W-:Y:S01]  /*31c70*/  ISETP.LT.AND P3, PT, R34, UR9, !P0 ;  /* 0x0000000922007c0c */ /* 0x000fe2000c761270 */
[----:B------:R-:W2:Y:S01]  /*31c80*/  LDCU UR9, c[0x0][0x398] ;  /* 0x00007300ff0977ac */ /* 0x000ea20008000800 */
[----:B------:R-:W-:Y:S01]  /*31c90*/  ISETP.LT.AND P2, PT, R35, UR14, !P0 ;  /* 0x0000000e23007c0c */ /* 0x000fe2000c741270 */
[----:B------:R-:W3:Y:S01]  /*31ca0*/  LDL.LU R41, [R1+0x4d8] ;  /* 0x0004d80001297983 */ /* 0x000ee20000300800 */
[----:B------:R-:W2:Y:S01]  /*31cb0*/  LDCU UR14, c[0x0][0x398] ;  /* 0x00007300ff0e77ac */ /* 0x000ea20008000800 */
[----:B0-----:R-:W-:Y:S01]  /*31cc0*/  IADD3 R78, P6, PT, R75, R2, RZ ;  /* 0x000000024b4e7210 */ /* 0x001fe20007fde0ff */
[----:B------:R-:W-:Y:S01]  /*31cd0*/  VIADD R74, R66, 0x35 ;  /* 0x00000035424a7836 */ /* 0x000fe20000000000 */
[----:B------:R-:W3:Y:S03]  /*31ce0*/  LDL.LU R38, [R1+0x4dc] ;  /* 0x0004dc0001267983 */ /* 0x000ee60000300800 */
[----:B------:R-:W-:Y:S01]  /*31cf0*/  IMAD.X R79, R73, 0x1, R71, P6 ;  /* 0x00000001494f7824 */ /* 0x000fe200030e0647 */
[----:B-1----:R-:W-:-:S02]  /*31d00*/  IADD3 R76, P6, PT, R75, R68, RZ ;  /* 0x000000444b4c7210 */ /* 0x002fc40007fde0ff */
[----:B------:R-:W-:Y:S01]  /*31d10*/  ISETP.GE.AND P1, PT, R74, UR4, PT ;  /* 0x000000044a007c0c */ /* 0x000fe2000bf26270 */
[----:B------:R-:W-:Y:S01]  /*31d20*/  VIADD R74, R66, 0x36 ;  /* 0x00000036424a7836 */ /* 0x000fe20000000000 */
[----:B------:R0:W-:Y:S01]  /*31d30*/  @P3 STG.E.U8 desc[UR24][R78.64], R82 ;  /* 0x000000524e003986 */ /* 0x0001e2000c101118 */
[----:B------:R-:W-:Y:S01]  /*31d40*/  IMAD.X R77, R73, 0x1, R3, P6 ;  /* 0x00000001494d7824 */ /* 0x000fe200030e0603 */
[----:B------:R-:W1:Y:S01]  /*31d50*/  LDCU UR4, c[0x0][0x398] ;  /* 0x00007300ff0477ac */ /* 0x000e620008000800 */
[----:B------:R-:W-:Y:S02]  /*31d60*/  PRMT R83, R83, 0x9910, RZ ;  /* 0x0000991053537816 */ /* 0x000fe400000000ff */
[----:B------:R-:W-:Y:S01]  /*31d70*/  ISETP.GE.AND P3, PT, R74, UR6, PT ;  /* 0x000000064a007c0c */ /* 0x000fe2000bf66270 */
[----:B------:R-:W-:Y:S01]  /*31d80*/  VIADD R74, R75, UR30 ;  /* 0x0000001e4b4a7c36 */ /* 0x000fe20008000000 */
[----:B------:R1:W-:Y:S01]  /*31d90*/  @P2 STG.E.U8 desc[UR24][R76.64], R80 ;  /* 0x000000504c002986 */ /* 0x0003e2000c101118 */
[----:B--2---:R-:W-:Y:S01]  /*31da0*/  ISETP.LT.AND P0, PT, R37, UR9, !P0 ;  /* 0x0000000925007c0c */ /* 0x004fe2000c701270 */
[----:B------:R-:W2:Y:S01]  /*31db0*/  LDCU UR6, c[0x0][0x398] ;  /* 0x00007300ff0677ac */ /* 0x000ea20008000800 */
[----:B0-----:R-:W-:Y:S01]  /*31dc0*/  IADD3 R78, P6, PT, R75, R70, RZ ;  /* 0x000000464b4e7210 */ /* 0x001fe20007fde0ff */
[----:B------:R-:W0:Y:S01]  /*31dd0*/  LDCU UR9, c[0x0][0x398] ;  /* 0x00007300ff0977ac */ /* 0x000e220008000800 */
[----:B------:R-:W-:-:S02]  /*31de0*/  ISETP.LT.AND P2, PT, R67, UR10, !P4 ;  /* 0x0000000a43007c0c */ /* 0x000fc4000e741270 */
[----:B------:R-:W-:Y:S01]  /*31df0*/  SHF.R.S32.HI R75, RZ, 0x1f, R74 ;  /* 0x0000001fff4b7819 */ /* 0x000fe2000001144a */
[----:B------:R-:W-:Y:S01]  /*31e00*/  IMAD.X R79, R73, 0x1, R69, P6 ;  /* 0x00000001494f7824 */ /* 0x000fe200030e0645 */
[----:B------:R-:W-:Y:S01]  /*31e10*/  PRMT R82, R82, 0x9910, RZ ;  /* 0x0000991052527816 */ /* 0x000fe200000000ff */
[----:B------:R-:W-:Y:S01]  /*31e20*/  IMAD.MOV.U32 R73, RZ, RZ, R83 ;  /* 0x000000ffff497224 */ /* 0x000fe200078e0053 */
[----:B-1----:R-:W-:Y:S01]  /*31e30*/  IADD3 R76, P6, PT, R74, R0, RZ ;  /* 0x000000004a4c7210 */ /* 0x002fe20007fde0ff */
[----:B------:R-:W1:Y:S03]  /*31e40*/  LDCU UR10, c[0x0][0x398] ;  /* 0x00007300ff0a77ac */ /* 0x000e660008000800 */
        /* <DEDUP_REMOVED lines=14> */
[----:B-----5:R-:W-:-:S03]  /*31f30*/  F2FP.SATFINITE.E4M3.F32.PACK_AB_MERGE_C R82, R31, R30, RZ ;  /* 0x0000001e1f52723e */ /* 0x020fc600048070ff */
[----:B------:R-:W5:Y:S01]  /*31f40*/  LDL.LU R36, [R1+0x6e4] ;  /* 0x0006e40001247983 */ /* 0x000f620000300800 */
[----:B0-----:R-:W-:Y:S02]  /*31f50*/  PRMT R79, R81, 0x9910, RZ ;  /* 0x00009910514f7816 */ /* 0x001fe400000000ff */
[----:B----4-:R-:W-:Y:S02]  /*31f60*/  F2FP.SATFINITE.E4M3.F32.PACK_AB_MERGE_C R81, R33, R32, RZ ;  /* 0x000000202151723e */ /* 0x010fe400048070ff */
[----:B------:R-:W4:Y:S04]  /*31f70*/  LDL.LU R32, [R1+0x4e0] ;  /* 0x0004e00001207983 */ /* 0x000f280000300800 */
[----:B------:R-:W4:Y:S04]  /*31f80*/  LDL.LU R33, [R1+0x4e4] ;  /* 0x0004e40001217983 */ /* 0x000f280000300800 */
[----:B------:R-:W4:Y:S04]  /*31f90*/  LDL.LU R30, [R1+0x2d8] ;  /* 0x0002d800011e7983 */ /* 0x000f280000300800 */
[----:B------:R-:W4:Y:S01]  /*31fa0*/  LDL.LU R31, [R1+0x2dc] ;  /* 0x0002dc00011f7983 */ /* 0x000f220000300800 */
[----:B---3--:R-:W-:-:S03]  /*31fb0*/  F2FP.SATFINITE.E4M3.F32.PACK_AB_MERGE_C R84, R29, R28, RZ ;  /* 0x0000001c1d54723e */ /* 0x008fc600048070ff */
[----:B------:R-:W3:Y:S04]  /*31fc0*/  LDL.LU R28, [R1+0xd8] ;  /* 0x0000d800011c7983 */ /* 0x000ee80000300800 */
[----:B------:R-:W3:Y:S01]  /*31fd0*/  LDL.LU R29, [R1+0xdc] ;  /* 0x0000dc00011d7983 */ /* 0x000ee20000300800 */
[----:B--2---:R-:W-:Y:S01]  /*31fe0*/  ISETP.LT.AND P0, PT, R35, UR6, !P4 ;  /* 0x0000000623007c0c */ /* 0x004fe2000e701270 */
        /* <DEDUP_REMOVED lines=10> */
[----:B------:R-:W0:Y:S01]  /*32090*/  LDCU UR9, c[0x0][0x398] ;  /* 0x00007300ff0977ac */ /* 0x000e220008000800 */
[C---:B--2---:R-:W-:Y:S01]  /*320a0*/  VIADD R73, R74.reuse, UR30 ;  /* 0x0000001e4a497c36 */ /* 0x044fe20008000000 */
[----:B------:R-:W-:-:S04]  /*320b0*/  IADD3 R76, P4, PT, R74, R70, RZ ;  /* 0x000000464a4c7210 */ /* 0x000fc80007f9e0ff */
[----:B------:R-:W-:Y:S02]  /*320c0*/  SHF.R.S32.HI R80, RZ, 0x1f, R73 ;  /* 0x0000001fff507819 */ /* 0x000fe40000011449 */
[----:B------:R-:W-:Y:S01]  /*320d0*/  IADD3 R74, P6, PT, R73, R0, RZ ;  /* 0x00000000494a7210 */ /* 0x000fe20007fde0ff */
[----:B------:R-:W-:Y:S01]  /*320e0*/  IMAD.X R77, R75, 0x1, R69, P4 ;  /* 0x000000014b4d7824 */ /* 0x000fe200020e0645 */
[----:B------:R-:W-:Y:S01]  /*320f0*/  ISETP.GE.AND P4, PT, R78, UR4, PT ;  /* 0x000000044e007c0c */ /* 0x000fe2000bf86270 */
[----:B------:R-:W2:Y:S02]  /*32100*/  LDCU UR4, c[0x0][0x39c] ;  /* 0x00007380ff0477ac */ /* 0x000ea40008000800 */
        /* <DEDUP_REMOVED lines=13> */
[C---:B--2---:R-:W-:Y:S02]  /*321e0*/  IADD3 R74, P6, PT, R73.reuse, R70, RZ ;  /* 0x00000046494a7210 */ /* 0x044fe40007fde0ff */
        /* <DEDUP_REMOVED lines=14> */
[----:B--2---:R-:W-:-:S02]  /*322d0*/  IADD3 R76, P2, PT, R73, R0, RZ ;  /* 0x00000000494c7210 */ /* 0x004fc40007f5e0ff */
        /* <DEDUP_REMOVED lines=8> */
[----:B------:R-:W2:Y:S02]  /*32360*/  LDCU UR4, c[0x0][0x39c] ;  /* 0x00007380ff0477ac */ /* 0x000ea40008000800 */
[----:B------:R1:W-:Y:S01]  /*32370*/  @P5 STG.E.U8 desc[UR24][R74.64], R80 ;  /* 0x000000504a005986 */ /* 0x0003e2000c101118 */
[----:B-----5:R-:W-:Y:S01]  /*32380*/  F2FP.SATFINITE.E4M3.F32.PACK_AB_MERGE_C R83, R36, R39, RZ ;  /* 0x000000272453723e */ /* 0x020fe200048070ff */
[----:B------:R-:W5:Y:S01]  /*32390*/  LDCU UR12, c[0x0][0x398] ;  /* 0x00007300ff0c77ac */ /* 0x000f620008000800 */
        /* <DEDUP_REMOVED lines=25> */
[----:B--2---:R-:W-:Y:S01]  /*32530*/  ISETP.GE.AND P1, PT, R79, UR4, PT ;  /* 0x000000044f007c0c */ /* 0x004fe2000bf26270 */
[----:B------:R-:W2:Y:S01]  /*32540*/  LDCU UR4, c[0x0][0x398] ;  /* 0x00007300ff0477ac */ /* 0x000ea20008000800 */
[----:B----4-:R-:W-:Y:S02]  /*32550*/  F2FP.SATFINITE.E4M3.F32.PACK_AB_MERGE_C R79, R31, R30, RZ ;  /* 0x0000001e1f4f723e */ /* 0x010fe400048070ff */
[----:B------:R-:W4:Y:S04]  /*32560*/  LDL.LU R30, [R1+0x2e0] ;  /* 0x0002e000011e7983 */ /* 0x000f280000300800 */
[----:B------:R-:W4:Y:S04]  /*32570*/  LDL.LU R31, [R1+0x2e4] ;  /* 0x0002e400011f7983 */ /* 0x000f280000300800 */
[----:B------:R-:W3:Y:S04]  /*32580*/  LDL.LU R28, [R1+0xe0] ;  /* 0x0000e000011c7983 */ /* 0x000ee80000300800 */
[----:B------:R-:W3:Y:S01]  /*32590*/  LDL.LU R29, [R1+0xe4] ;  /* 0x0000e400011d7983 */ /* 0x000ee20000300800 */
[----:B------:R-:W-:Y:S01]  /*325a0*/  ISETP.LT.AND P5, PT, R34, UR10, !P3 ;  /* 0x0000000a22007c0c */ /* 0x000fe2000dfa1270 */
[----:B------:R-:W2:Y:S01]  /*325b0*/  LDCU UR10, c[0x0][0x398] ;  /* 0x00007300ff0a77ac */ /* 0x000ea20008000800 */
[----:B------:R-:W-:-:S02]  /*325c0*/  IADD3 R74, P6, PT, R73, R2, RZ ;  /* 0x00000002494a7210 */ /* 0x000fc40007fde0ff */
[----:B------:R-:W-:Y:S02]  /*325d0*/  F2FP.SATFINITE.E4M3.F32.PACK_AB_MERGE_C R82, R38, R41, RZ ;  /* 0x000000292652723e */ /* 0x000fe400048070ff */
[----:B-1----:R-:W-:Y:S01]  /*325e0*/  PRMT R81, R81, 0x9910, RZ ;  /* 0x0000991051517816 */ /* 0x002fe200000000ff */
[----:B------:R-:W-:Y:S01]  /*325f0*/  IMAD.X R75, R78, 0x1, R71, P6 ;  /* 0x000000014e4b7824 */ /* 0x000fe200030e0647 */
[----:B------:R-:W-:Y:S01]  /*32600*/  ISETP.LT.AND P6, PT, R35, UR6, !P3 ;  /* 0x0000000623007c0c */ /* 0x000fe2000dfc1270 */
[----:B------:R-:W1:Y:S01]  /*32610*/  LDCU UR6, c[0x0][0x398] ;  /* 0x00007300ff0677ac */ /* 0x000e620008000800 */
[----:B------:R-:W5:Y:S04]  /*32620*/  LDL.LU R41, [R1+0x6e8] ;  /* 0x0006e80001297983 */ /* 0x000f680000300800 */
[----:B------:R2:W-:Y:S01]  /*32630*/  @P5 STG.E.U8 desc[UR24][R74.64], R82 ;  /* 0x000000524a005986 */ /* 0x0005e2000c101118 */
[----:B0-----:R-:W-:Y:S01]  /*32640*/  ISETP.LT.AND P3, PT, R37, UR9, !P3 ;  /* 0x0000000925007c0c */ /* 0x001fe2000df61270 */
[----:B------:R-:W0:Y:S02]  /*32650*/  LDCU UR9, c[0x0][0x398] ;  /* 0x00007300ff0977ac */ /* 0x000e240008000800 */
[----:B------:R-:W5:Y:S01]  /*32660*/  LDL.LU R38, [R1+0x6ec] ;  /* 0x0006ec0001267983 */ /* 0x000f620000300800 */
[----:B------:R-:W-:-:S03]  /*32670*/  F2FP.SATFINITE.E4M3.F32.PACK_AB_MERGE_C R84, R33, R32, RZ ;  /* 0x000000202154723e */ /* 0x000fc600048070ff */
[----:B------:R-:W5:Y:S01]  /*32680*/  LDL.LU R39, [R1+0x4e8] ;  /* 0x0004e80001277983 */ /* 0x000f620000300800 */
[----:B--2---:R-:W-:-:S03]  /*32690*/  IADD3 R74, P5, PT, R73, R68, RZ ;  /* 0x00000044494a7210 */ /* 0x004fc60007fbe0ff */
[----:B------:R-:W2:Y:S02]  /*326a0*/  LDL.LU R36, [R1+0x4ec] ;  /* 0x0004ec0001247983 */ /* 0x000ea40000300800 */
[----:B------:R-:W-:Y:S01]  /*326b0*/  IMAD.X R75, R78, 0x1, R3, P5 ;  /* 0x000000014e4b7824 */ /* 0x000fe200028e0603 */
[----:B------:R-:W-:Y:S01]  /*326c0*/  ISETP.LT.AND P5, PT, R67, UR10, !P4 ;  /* 0x0000000a43007c0c */ /* 0x000fe2000e7a1270 */
[----:B------:R-:W0:Y:S01]  /*326d0*/  LDCU UR10, c[0x0][0x398] ;  /* 0x00007300ff0a77ac */ /* 0x000e220008000800 */
[----:B------:R-:W-:Y:S01]  /*326e0*/  PRMT R82, R82, 0x9910, RZ ;  /* 0x0000991052527816 */ /* 0x000fe200000000ff */
[----:B------:R-:W2:Y:S04]  /*326f0*/  LDL.LU R32, [R1+0x2e8] ;  /* 0x0002e80001207983 */ /* 0x000ea80000300800 */
[----:B------:R0:W-:Y:S01]  /*32700*/  @P6 STG.E.U8 desc[UR24][R74.64], R79 ;  /* 0x0000004f4a006986 */ /* 0x0001e2000c101118 */
[C---:B------:R-:W-:Y:S01]  /*32710*/  IADD3 R76, P6, PT, R73.reuse, R70, RZ ;  /* 0x00000046494c7210 */ /* 0x040fe20007fde0ff */
[----:B------:R-:W-:-:S02]  /*32720*/  VIADD R73, R73, UR30 ;  /* 0x0000001e49497c36 */ /* 0x000fc40008000000 */
[----:B------:R-:W2:Y:S02]  /*32730*/  LDL.LU R33, [R1+0x2ec] ;  /* 0x0002ec0001217983 */ /* 0x000ea40000300800 */
[----:B------:R-:W-:Y:S01]  /*32740*/  IMAD.X R77, R78, 0x1, R69, P6 ;  /* 0x000000014e4d7824 */ /* 0x000fe200030e0645 */
[----:B------:R-:W-:Y:S02]  /*32750*/  SHF.R.S32.HI R78, RZ, 0x1f, R73 ;  /* 0x0000001fff4e7819 */ /* 0x000fe40000011449 */
[----:B0-----:R-:W-:Y:S02]  /*32760*/  IADD3 R74, P6, PT, R73, R0, RZ ;  /* 0x00000000494a7210 */ /* 0x001fe40007fde0ff */
[----:B------:R0:W-:Y:S01]  /*32770*/  @P3 STG.E.U8 desc[UR24][R76.64], R80 ;  /* 0x000000504c003986 */ /* 0x0001e2000c101118 */
[----:B------:R-:W-:Y:S01]  /*32780*/  ISETP.LT.AND P3, PT, R34, UR4, !P4 ;  /* 0x0000000422007c0c */ /* 0x000fe2000e761270 */
[----:B------:R-:W1:Y:S01]  /*32790*/  LDCU UR4, c[0x0][0x39c] ;  /* 0x00007380ff0477ac */ /* 0x000e620008000800 */
        /* <DEDUP_REMOVED lines=39> */
[----:B-----5:R-:W-:Y:S02]  /*32a10*/  ISETP.LT.AND P3, PT, R34, UR12, !P2 ;  /* 0x0000000c22007c0c */ /* 0x020fe4000d761270 */
[----:B------:R-:W-:Y:S01]  /*32a20*/  IADD3 R76, P6, PT, R73, R2, RZ ;  /* 0x00000002494c7210 */ /* 0x000fe20007fde0ff */
[----:B0-----:R-:W-:Y:S01]  /*32a30*/  VIADD R75, R66, 0x3c ;  /* 0x0000003c424b7836 */ /* 0x001fe20000000000 */
[----:B------:R-:W-:Y:S01]  /*32a40*/  ISETP.LT.AND P5, PT, R35, UR14, !P2 ;  /* 0x0000000e23007c0c */ /* 0x000fe2000d7a1270 */
[----:B------:R-:W0:Y:S02]  /*32a50*/  LDCU UR12, c[0x0][0x398] ;  /* 0x00007300ff0c77ac */ /* 0x000e240008000800 */
[----:B------:R-:W-:Y:S01]  /*32a60*/  IMAD.X R77, R78, 0x1, R71, P6 ;  /* 0x000000014e4d7824 */ /* 0x000fe200030e0647 */
[----:B------:R-:W-:Y:S01]  /*32a70*/  IADD3 R74, P6, PT, R73, R68, RZ ;  /* 0x00000044494a7210 */ /* 0x000fe20007fde0ff */
[----:B------:R-:W5:Y:S01]  /*32a80*/  LDCU UR14, c[0x0][0x398] ;  /* 0x00007300ff0e77ac */ /* 0x000f620008000800 */
[----:B------:R-:W-:-:S03]  /*32a90*/  ISETP.LT.AND P2, PT, R37, UR16, !P2 ;  /* 0x0000001025007c0c */ /* 0x000fc6000d741270 */
[----:B------:R0:W-:Y:S01]  /*32aa0*/  @P3 STG.E.U8 desc[UR24][R76.64], R84 ;  /* 0x000000544c003986 */ /* 0x0001e2000c101118 */
[----:B-1----:R-:W-:Y:S01]  /*32ab0*/  ISETP.GE.AND P3, PT, R75, UR6, PT ;  /* 0x000000064b007c0c */ /* 0x002fe2000bf66270 */
[----:B------:R-:W1:Y:S01]  /*32ac0*/  LDCU UR6, c[0x0][0x398] ;  /* 0x00007300ff0677ac */ /* 0x000e620008000800 */
[----:B------:R-:W-:Y:S01]  /*32ad0*/  IMAD.X R75, R78, 0x1, R3, P6 ;  /* 0x000000014e4b7824 */ /* 0x000fe200030e0603 */
[----:B------:R-:W-:Y:S01]  /*32ae0*/  PRMT R81, R83, 0x9910, RZ ;  /* 0x0000991053517816 */ /* 0x000fe200000000ff */
[----:B------:R-:W1:Y:S03]  /*32af0*/  LDCU UR16, c[0x0][0x398] ;  /* 0x00007300ff1077ac */ /* 0x000e660008000800 */
[----:B------:R5:W-:Y:S01]  /*32b00*/  @P5 STG.E.U8 desc[UR24][R74.64], R79 ;  /* 0x0000004f4a005986 */ /* 0x000be2000c101118 */
[----:B------:R-:W-:Y:S01]  /*32b10*/  ISETP.LT.AND P5, PT, R67, UR9, !P0 ;  /* 0x0000000943007c0c */ /* 0x000fe2000c7a1270 */
[----:B------:R-:W2:Y:S01]  /*32b20*/  LDCU UR9, c[0x0][0x398] ;  /* 0x00007300ff0977ac */ /* 0x000ea20008000800 */
[C---:B0-----:R-:W-:Y:S01]  /*32b30*/  IADD3 R76, P6, PT, R73.reuse, R70, RZ ;  /* 0x00000046494c7210 */ /* 0x041fe20007fde0ff */
[----:B------:R-:W-:-:S04]  /*32b40*/  VIADD R73, R73, UR30 ;  /* 0x0000001e49497c36 */ /* 0x000fc80008000000 */
[----:B------:R-:W-:Y:S01]  /*32b50*/  IMAD.X R77, R78, 0x1, R69, P6 ;  /* 0x000000014e4d7824 */ /* 0x000fe200030e0645 */
[----:B------:R-:W-:Y:S02]  /*32b60*/  SHF.R.S32.HI R78, RZ, 0x1f, R73 ;  /* 0x0000001fff4e7819 */ /* 0x000fe40000011449 */
[----:B-----5:R-:W-:Y:S02]  /*32b70*/  IADD3 R74, P6, PT, R73, R0, RZ ;  /* 0x00000000494a7210 */ /* 0x020fe40007fde0ff */
[----:B------:R0:W-:Y:S03]  /*32b80*/  @P2 STG.E.U8 desc[UR24][R76.64], R80 ;  /* 0x000000504c002986 */ /* 0x0001e6000c101118 */
[----:B------:R-:W-:Y:S01]  /*32b90*/  IMAD.X R75, R78, 0x1, R72, P6 ;  /* 0x000000014e4b7824 */ /* 0x000fe200030e0648 */
[----:B-1----:R-:W-:Y:S01]  /*32ba0*/  ISETP.LT.AND P2, PT, R34, UR6, !P0 ;  /* 0x0000000622007c0c */ /* 0x002fe2000c741270 */
[----:B------:R-:W1:Y:S01]  /*32bb0*/  LDCU UR6, c[0x0][0x398] ;  /* 0x00007300ff0677ac */ /* 0x000e620008000800 */
[----:B0-----:R-:W-:-:S02]  /*32bc0*/  SHF.R.S32.HI R76, RZ, 0x8, R81 ;  /* 0x00000008ff4c7819 */ /* 0x001fc40000011451 */
[----:B------:R-:W-:-:S03]  /*32bd0*/  PRMT R77, R84, 0x9910, RZ ;  /* 0x00009910544d7816 */ /* 0x000fc600000000ff */
[----:B------:R0:W-:Y:S01]  /*32be0*/  @P5 STG.E.U8 desc[UR24][R74.64], R76 ;  /* 0x0000004c4a005986 */ /* 0x0001e2000c101118 */
[----:B------:R-:W-:Y:S01]  /*32bf0*/  ISETP.LT.AND P5, PT, R35, UR10, !P0 ;  /* 0x0000000a23007c0c */ /* 0x000fe2000c7a1270 */
[----:B------:R-:W5:Y:S01]  /*32c00*/  LDCU UR10, c[0x0][0x398] ;  /* 0x00007300ff0a77ac */ /* 0x000f620008000800 */
        /* <DEDUP_REMOVED lines=10> */
[----:B--2---:R-:W-:Y:S01]  /*32cb0*/  ISETP.LT.AND P0, PT, R37, UR9, !P0 ;  /* 0x0000000925007c0c */ /* 0x004fe2000c701270 */
[----:B------:R-:W2:Y:S01]  /*32cc0*/  LDCU UR9, c[0x0][0x398] ;  /* 0x00007300ff0977ac */ /* 0x000ea20008000800 */
[----:B------:R-:W-:Y:S01]  /*32cd0*/  PRMT R80, R80, 0x9910, RZ ;  /* 0x0000991050507816 */ /* 0x000fe200000000ff */
[----:B------:R-:W2:Y:S01]  /*32ce0*/  LDCU UR4, c[0x0][0x39c] ;  /* 0x00007380ff0477ac */ /* 0x000ea20008000800 */
[----:B0-----:R-:W-:-:S05]  /*32cf0*/  SHF.R.S32.HI R76, RZ, 0x8, R81 ;  /* 0x00000008ff4c7819 */ /* 0x001fca0000011451 */
[----:B------:R0:W-:Y:S01]  /*32d00*/  @P5 STG.E.U8 desc[UR24][R74.64], R76 ;  /* 0x0000004c4a005986 */ /* 0x0001e2000c101118 */
[----:B-1----:R-:W-:Y:S01]  /*32d10*/  ISETP.LT.AND P5, PT, R67, UR6, !P1 ;  /* 0x0000000643007c0c */ /* 0x002fe2000cfa1270 */
        /* <DEDUP_REMOVED lines=10> */
[----:B-----5:R-:W-:Y:S01]  /*32dc0*/  ISETP.LT.AND P0, PT, R34, UR10, !P1 ;  /* 0x0000000a22007c0c */ /* 0x020fe2000cf01270 */
[----:B------:R-:W-:Y:S01]  /*32dd0*/  VIADD R78, R66, 0x3e ;  /* 0x0000003e424e7836 */ /* 0x000fe20000000000 */
[----:B------:R-:W-:Y:S01]  /*32de0*/  F2FP.SATFINITE.E4M3.F32.PACK_AB_MERGE_C R82, R36, R39, RZ ;  /* 0x000000272452723e */ /* 0x000fe200048070ff */
[----:B------:R-:W5:Y:S01]  /*32df0*/  LDCU UR10, c[0x0][0x398] ;  /* 0x00007300ff0a77ac */ /* 0x000f620008000800 */
[----:B------:R1:W-:Y:S01]  /*32e00*/  @P5 STG.E.U8 desc[UR24][R74.64], R81 ;  /* 0x000000514a005986 */ /* 0x0003e2000c101118 */
[----:B--2---:R-:W-:Y:S01]  /*32e10*/  ISETP.LT.AND P5, PT, R35, UR9, !P1 ;  /* 0x0000000923007c0c */ /* 0x004fe2000cfa1270 */
[----:B------:R-:W2:Y:S01]  /*32e20*/  LDCU UR9, c[0x0][0x398] ;  /* 0x00007300ff0977ac */ /* 0x000ea20008000800 */
[----:B0-----:R-:W-:-:S05]  /*32e30*/  IADD3 R76, P6, PT, R73, R2, RZ ;  /* 0x00000002494c7210 */ /* 0x001fca0007fde0ff */
[----:B------:R-:W-:Y:S01]  /*32e40*/  IMAD.X R77, R79, 0x1, R71, P6 ;  /* 0x000000014f4d7824 */ /* 0x000fe200030e0647 */
[----:B-1----:R-:W-:Y:S02]  /*32e50*/  IADD3 R74, P6, PT, R73, R68, RZ ;  /* 0x00000044494a7210 */ /* 0x002fe40007fde0ff */
[----:B------:R-:W-:Y:S02]  /*32e60*/  F2FP.SATFINITE.E4M3.F32.PACK_AB_MERGE_C R80, R33, R32, RZ ;  /* 0x000000202150723e */ /* 0x000fe400048070ff */
[----:B------:R-:W-:Y:S01]  /*32e70*/  @P0 STG.E.U8 desc[UR24][R76.64], R82 ;  /* 0x000000524c000986 */ /* 0x000fe2000c101118 */
[----:B------:R-:W-:Y:S01]  /*32e80*/  IMAD.X R75, R79, 0x1, R3, P6 ;  /* 0x000000014f4b7824 */ /* 0x000fe200030e0603 */
[----:B------:R-:W-:Y:S02]  /*32e90*/  ISETP.GE.AND P0, PT, R78, UR4, PT ;  /* 0x000000044e007c0c */ /* 0x000fe4000bf06270 */
[----:B------:R-:W5:Y:S01]  /*32ea0*/  LDL.LU R32, [R1+0x4f0] ;  /* 0x0004f00001207983 */ /* 0x000f620000300800 */
[C---:B------:R-:W-:Y:S01]  /*32eb0*/  IADD3 R78, P6, PT, R73.reuse, R70, RZ ;  /* 0x00000046494e7210 */ /* 0x040fe20007fde0ff */
[----:B------:R-:W0:Y:S02]  /*32ec0*/  LDCU UR4, c[0x0][0x398] ;  /* 0x00007300ff0477ac */ /* 0x000e240008000800 */
[----:B------:R1:W-:Y:S04]  /*32ed0*/  @P5 STG.E.U8 desc[UR24][R74.64], R80 ;  /* 0x000000504a005986 */ /* 0x0003e8000c101118 */
[----:B------:R-:W5:Y:S01]  /*32ee0*/  LDL.LU R33, [R1+0x4f4] ;  /* 0x0004f40001217983 */ /* 0x000f620000300800 */
[----:B-1----:R-:W-:Y:S01]  /*32ef0*/  VIADD R74, R73, UR30 ;  /* 0x0000001e494a7c36 */ /* 0x002fe20008000000 */
[----:B------:R-:W-:-:S02]  /*32f00*/  PRMT R73, R81, 0x9910, RZ ;  /* 0x0000991051497816 */ /* 0x000fc400000000ff */
[----:B----4-:R-:W-:Y:S02]  /*32f10*/  F2FP.SATFINITE.E4M3.F32.PACK_AB_MERGE_C R84, R31, R30, RZ ;  /* 0x0000001e1f54723e */ /* 0x010fe400048070ff */
[----:B------:R-:W4:Y:S04]  /*32f20*/  LDL.LU R30, [R1+0x2f0] ;  /* 0x0002f000011e7983 */ /* 0x000f280000300800 */
[----:B------:R-:W4:Y:S01]  /*32f30*/  LDL.LU R31, [R1+0x2f4] ;  /* 0x0002f400011f7983 */ /* 0x000f220000300800 */
[----:B---3--:R-:W-:-:S03]  /*32f40*/  F2FP.SATFINITE.E4M3.F32.PACK_AB_MERGE_C R81, R29, R28, RZ ;  /* 0x0000001c1d51723e */ /* 0x008fc600048070ff */
[----:B------:R-:W3:Y:S04]  /*32f50*/  LDL.LU R28, [R1+0xf0] ;  /* 0x0000f000011c7983 */ /* 0x000ee80000300800 */
[----:B------:R-:W3:Y:S01]  /*32f60*/  LDL.LU R29, [R1+0xf4] ;  /* 0x0000f400011d7983 */ /* 0x000ee20000300800 */
[----:B------:R-:W-:Y:S01]  /*32f70*/  ISETP.LT.AND P1, PT, R37, UR6, !P1 ;  /* 0x0000000625007c0c */ /* 0x000fe2000cf21270 */
[----:B------:R-:W-:Y:S01]  /*32f80*/  IMAD.X R79, R79, 0x1, R69, P6 ;  /* 0x000000014f4f7824 */ /* 0x000fe200030e0645 */
[----:B--2---:R-:W-:Y:S01]  /*32f90*/  ISETP.LT.AND P5, PT, R67, UR9, !P4 ;  /* 0x0000000943007c0c */ /* 0x004fe2000e7a1270 */
[----:B------:R-:W1:Y:S01]  /*32fa0*/  LDCU UR6, c[0x0][0x398] ;  /* 0x00007300ff0677ac */ /* 0x000e620008000800 */
[----:B------:R-:W-:Y:S02]  /*32fb0*/  SHF.R.S32.HI R75, RZ, 0x1f, R74 ;  /* 0x0000001fff4b7819 */ /* 0x000fe4000001144a */
[----:B------:R-:W-:Y:S01]  /*32fc0*/  IADD3 R76, P6, PT, R74, R0, RZ ;  /* 0x000000004a4c7210 */ /* 0x000fe20007fde0ff */
[----:B------:R-:W2:Y:S01]  /*32fd0*/  LDCU UR9, c[0x0][0x398] ;  /* 0x00007300ff0977ac */ /* 0x000ea20008000800 */
        /* <DEDUP_REMOVED lines=8> */
[----:B--2---:R-:W-:Y:S01]  /*33060*/  PRMT R73, R80, 0x9910, RZ ;  /* 0x0000991050497816 */ /* 0x004fe200000000ff */
[----:B------:R-:W-:-:S02]  /*33070*/  IMAD.MOV.U32 R80, RZ, RZ, R82 ;  /* 0x000000ffff507224 */ /* 0x000fc400078e0052 */
[----:B------:R-:W-:Y:S01]  /*33080*/  IMAD.X R79, R75, 0x1, R71, P6 ;  /* 0x000000014b4f7824 */ /* 0x000fe200030e0647 */
[----:B-----5:R-:W-:Y:S01]  /*33090*/  ISETP.LT.AND P1, PT, R35, UR10, !P4 ;  /* 0x0000000a23007c0c */ /* 0x020fe2000e721270 */
[----:B------:R-:W1:Y:S01]  /*330a0*/  LDCU UR10, c[0x0][0x398] ;  /* 0x00007300ff0a77ac */ /* 0x000e620008000800 */
[----:B------:R-:W-:Y:S02]  /*330b0*/  SHF.R.S32.HI R80, RZ, 0x8, R80 ;  /* 0x00000008ff507819 */ /* 0x000fe40000011450 */
[----:B------:R-:W-:Y:S01]  /*330c0*/  ISETP.LT.AND P4, PT, R37, UR6, !P4 ;  /* 0x0000000625007c0c */ /* 0x000fe2000e781270 */
[----:B------:R-:W2:Y:S01]  /*330d0*/  LDCU UR6, c[0x0][0x39c] ;  /* 0x00007380ff0677ac */ /* 0x000ea20008000800 */
[----:B------:R-:W-:Y:S01]  /*330e0*/  IADD3 R76, P6, PT, R74, R68, RZ ;  /* 0x000000444a4c7210 */ /* 0x000fe20007fde0ff */
[----:B------:R5:W-:Y:S01]  /*330f0*/  @P5 STG.E.U8 desc[UR24][R78.64], R80 ;  /* 0x000000504e005986 */ /* 0x000be2000c101118 */
[----:B------:R-:W-:Y:S02]  /*33100*/  PRMT R82, R81, 0x9910, RZ ;  /* 0x0000991051527816 */ /* 0x000fe400000000ff */
[----:B------:R-:W-:Y:S01]  /*33110*/  SHF.R.S32.HI R73, RZ, 0x8, R73 ;  /* 0x00000008ff497819 */ /* 0x000fe20000011449 */
[----:B------:R-:W-:Y:S01]  /*33120*/  IMAD.X R77, R75, 0x1, R3, P6 ;  /* 0x000000014b4d7824 */ /* 0x000fe200030e0603 */
[----:B------:R-:W-:Y:S01]  /*33130*/  SHF.R.S32.HI R82, RZ, 0x8, R82 ;  /* 0x00000008ff527819 */ /* 0x000fe20000011452 */
[----:B------:R-:W-:Y:S01]  /*33140*/  VIADD R81, R66, 0x3f ;  /* 0x0000003f42517836 */ /* 0x000fe20000000000 */
[----:B-----5:R-:W-:-:S02]  /*33150*/  IADD3 R78, P5, PT, R74, R70, RZ ;  /* 0x000000464a4e7210 */ /* 0x020fc40007fbe0ff */
[----:B------:R-:W-:Y:S03]  /*33160*/  @P1 STG.E.U8 desc[UR24][R76.64], R73 ;  /* 0x000000494c001986 */ /* 0x000fe6000c101118 */
[----:B------:R-:W-:-:S05]  /*33170*/  IMAD.X R79, R75, 0x1, R69, P5 ;  /* 0x000000014b4f7824 */ /* 0x000fca00028e0645 */
[----:B------:R4:W-:Y:S01]  /*33180*/  @P4 STG.E.U8 desc[UR24][R78.64], R82 ;  /* 0x000000524e004986 */ /* 0x0009e2000c101118 */
[----:B0-----:R-:W-:Y:S01]  /*33190*/  ISETP.GE.AND P4, PT, R81, UR4, PT ;  /* 0x0000000451007c0c */ /* 0x001fe2000bf86270 */
[----:B------:R-:W0:Y:S01]  /*331a0*/  LDCU UR4, c[0x0][0x398] ;  /* 0x00007300ff0477ac */ /* 0x000e220008000800 */
[----:B------:R-:W-:Y:S02]  /*331b0*/  F2FP.SATFINITE.E4M3.F32.PACK_AB_MERGE_C R83, R33, R32, RZ ;  /* 0x000000202153723e */ /* 0x000fe400048070ff */
[----:B---3--:R-:W-:Y:S02]  /*331c0*/  F2FP.SATFINITE.E4M3.F32.PACK_AB_MERGE_C R81, R29, R28, RZ ;  /* 0x0000001c1d51723e */ /* 0x008fe400048070ff */
[----:B------:R-:W3:Y:S04]  /*331d0*/  LDL.LU R28, [R1+0x6f8] ;  /* 0x0006f800011c7983 */ /* 0x000ee80000300800 */
[----:B------:R-:W3:Y:S01]  /*331e0*/  LDL.LU R29, [R1+0x6fc] ;  /* 0x0006fc00011d7983 */ /* 0x000ee20000300800 */
[----:B----4-:R-:W-:-:S03]  /*331f0*/  F2FP.SATFINITE.E4M3.F32.PACK_AB_MERGE_C R82, R31, R30, RZ ;  /* 0x0000001e1f52723e */ /* 0x010fc600048070ff */
[----:B------:R-:W4:Y:S04]  /*33200*/  LDL.LU R32, [R1+0x4f8] ;  /* 0x0004f80001207983 */ /* 0x000f280000300800 */
[----:B------:R-:W4:Y:S04]  /*33210*/  LDL.LU R33, [R1+0x4fc] ;  /* 0x0004fc0001217983 */ /* 0x000f280000300800 */
[----:B------:R-:W5:Y:S04]  /*33220*/  LDL.LU R30, [R1+0x2f8] ;  /* 0x0002f800011e7983 */ /* 0x000f680000300800 */
[----:B------:R-:W5:Y:S01]  /*33230*/  LDL.LU R31, [R1+0x2fc] ;  /* 0x0002fc00011f7983 */ /* 0x000f620000300800 */
[----:B------:R-:W-:Y:S01]  /*33240*/  VIADD R73, R74, UR30 ;  /* 0x0000001e4a497c36 */ /* 0x000fe20008000000 */
[----:B------:R-:W-:Y:S01]  /*33250*/  ISETP.LT.AND P1, PT, R67, UR9, !P3 ;  /* 0x0000000943007c0c */ /* 0x000fe2000df21270 */
[----:B------:R-:W0:Y:S03]  /*33260*/  LDCU UR9, c[0x0][0x398] ;  /* 0x00007300ff0977ac */ /* 0x000e260008000800 */
[----:B------:R-:W-:-:S02]  /*33270*/  SHF.R.S32.HI R80, RZ, 0x1f, R73 ;  /* 0x0000001fff507819 */ /* 0x000fc40000011449 */
[C---:B------:R-:W-:Y:S02]  /*33280*/  IADD3 R76, P6, PT, R73.reuse, R0, RZ ;  /* 0x00000000494c7210 */ /* 0x040fe40007fde0ff */
[----:B------:R-:W-:Y:S01]  /*33290*/  ISETP.LT.AND P5, PT, R34, UR12, !P3 ;  /* 0x0000000c22007c0c */ /* 0x000fe2000dfa1270 */
[----:B------:R-:W0:Y:S02]  /*332a0*/  LDCU UR12, c[0x0][0x398] ;  /* 0x00007300ff0c77ac */ /* 0x000e240008000800 */
[----:B------:R-:W-:Y:S01]  /*332b0*/  IMAD.X R77, R80, 0x1, R72, P6 ;  /* 0x00000001504d7824 */ /* 0x000fe200030e0648 */
[----:B------:R-:W-:-:S05]  /*332c0*/  IADD3 R74, P6, PT, R73, R2, RZ ;  /* 0x00000002494a7210 */ /* 0x000fca0007fde0ff */
[----:B------:R-:W-:Y:S01]  /*332d0*/  IMAD.X R75, R80, 0x1, R71, P6 ;  /* 0x00000001504b7824 */ /* 0x000fe200030e0647 */
[----:B------:R0:W-:Y:S01]  /*332e0*/  @P1 STG.E.U8 desc[UR24][R76.64], R84 ;  /* 0x000000544c001986 */ /* 0x0001e2000c101118 */
[----:B-1----:R-:W-:Y:S01]  /*332f0*/  ISETP.LT.AND P1, PT, R35, UR10, !P3 ;  /* 0x0000000a23007c0c */ /* 0x002fe2000df21270 */
[----:B------:R-:W1:Y:S01]  /*33300*/  LDCU UR10, c[0x0][0x398] ;  /* 0x00007300ff0a77ac */ /* 0x000e620008000800 */
[----:B------:R-:W-:Y:S01]  /*33310*/  ISETP.LT.AND P3, PT, R37, UR14, !P3 ;  /* 0x0000000e25007c0c */ /* 0x000fe2000df61270 */
[----:B------:R2:W-:Y:S01]  /*33320*/  @P5 STG.E.U8 desc[UR24][R74.64], R83 ;  /* 0x000000534a005986 */ /* 0x0005e2000c101118 */
[----:B------:R-:W-:Y:S01]  /*33330*/  PRMT R78, R83, 0x9910, RZ ;  /* 0x00009910534e7816 */ /* 0x000fe200000000ff */
[----:B------:R-:W1:Y:S01]  /*33340*/  LDCU UR14, c[0x0][0x398] ;  /* 0x00007300ff0e77ac */ /* 0x000e620008000800 */
[C---:B0-----:R-:W-:Y:S01]  /*33350*/  IADD3 R76, P5, PT, R73.reuse, R68, RZ ;  /* 0x00000044494c7210 */ /* 0x041fe20007fbe0ff */
[----:B--2---:R-:W-:Y:S01]  /*33360*/  VIADD R75, R66, 0x40 ;  /* 0x00000040424b7836 */ /* 0x004fe20000000000 */
[----:B------:R-:W-:-:S03]  /*33370*/  IADD3 R74, P6, PT, R73, R70, RZ ;  /* 0x00000046494a7210 */ /* 0x000fc60007fde0ff */
[C---:B------:R-:W-:Y:S02]  /*33380*/  IMAD.X R77, R80.reuse, 0x1, R3, P5 ;  /* 0x00000001504d7824 */ /* 0x040fe400028e0603 */
[----:B------:R-:W-:Y:S01]  /*33390*/  VIADD R73, R73, UR30 ;  /* 0x0000001e49497c36 */ /* 0x000fe20008000000 */
[----:B------:R-:W-:Y:S01]  /*333a0*/  ISETP.GE.AND P5, PT, R75, UR6, PT ;  /* 0x000000064b007c0c */ /* 0x000fe2000bfa6270 */
[----:B------:R-:W-:Y:S01]  /*333b0*/  IMAD.X R75, R80, 0x1, R69, P6 ;  /* 0x00000001504b7824 */ /* 0x000fe200030e0645 */
[----:B------:R-:W0:Y:S01]  /*333c0*/  LDCU UR6, c[0x0][0x398] ;  /* 0x00007300ff0677ac */ /* 0x000e220008000800 */
[----:B------:R2:W-:Y:S01]  /*333d0*/  @P1 STG.E.U8 desc[UR24][R76.64], R82 ;  /* 0x000000524c001986 */ /* 0x0005e2000c101118 */
[----:B------:R-:W-:-:S03]  /*333e0*/  SHF.R.S32.HI R79, RZ, 0x1f, R73 ;  /* 0x0000001fff4f7819 */ /* 0x000fc60000011449 */
[----:B------:R0:W-:Y:S01]  /*333f0*/  @P3 STG.E.U8 desc[UR24][R74.64], R81 ;  /* 0x000000514a003986 */ /* 0x0001e2000c101118 */
[----:B------:R-:W-:Y:S01]  /*33400*/  ISETP.LT.AND P3, PT, R67, UR4, !P2 ;  /* 0x0000000443007c0c */ /* 0x000fe2000d761270 */
[----:B------:R-:W1:Y:S01]  /*33410*/  LDCU UR4, c[0x0][0x39c] ;  /* 0x00007380ff0477ac */ /* 0x000e620008000800 */
[----:B------:R-:W-:Y:S02]  /*33420*/  ISETP.LT.AND P1, PT, R34, UR9, !P2 ;  /* 0x0000000922007c0c */ /* 0x000fe4000d721270 */
[----:B------:R-:W-:Y:S01]  /*33430*/  PRMT R80, R84, 0x9910, RZ ;  /* 0x0000991054507816 */ /* 0x000fe200000000ff */
[----:B------:R-:W1:Y:S01]  /*33440*/  LDCU UR9, c[0x0][0x398] ;  /* 0x00007300ff0977ac */ /* 0x000e620008000800 */
[----:B--2---:R-:W-:-:S05]  /*33450*/  IADD3 R76, P6, PT, R73, R0, RZ ;  /* 0x00000000494c7210 */ /* 0x004fca0007fde0ff */
[----:B------:R-:W-:Y:S01]  /*33460*/  IMAD.X R77, R79, 0x1, R72, P6 ;  /* 0x000000014f4d7824 */ /* 0x000fe200030e0648 */
[----:B0-----:R-:W-:Y:S02]  /*33470*/  IADD3 R74, P6, PT, R73, R2, RZ ;  /* 0x00000002494a7210 */ /* 0x001fe40007fde0ff */
        /* <DEDUP_REMOVED lines=8> */
[----:B0-----:R-:W-:Y:S02]  /*33500*/  IADD3 R80, P6, PT, R73, R68, RZ ;  /* 0x0000004449507210 */ /* 0x001fe40007fde0ff */
[----:B------:R-:W-:Y:S02]  /*33510*/  SHF.R.S32.HI R82, RZ, 0x8, R82 ;  /* 0x00000008ff527819 */ /* 0x000fe40000011452 */
[----:B--2---:R-:W-:Y:S01]  /*33520*/  PRMT R74, R81, 0x9910, RZ ;  /* 0x00009910514a7816 */ /* 0x004fe200000000ff */
[----:B------:R-:W-:-:S05]  /*33530*/  IMAD.X R81, R79, 0x1, R3, P6 ;  /* 0x000000014f517824 */ /* 0x000fca00030e0603 */
[----:B------:R4:W-:Y:S01]  /*33540*/  @P1 STG.E.U8 desc[UR24][R80.64], R82 ;  /* 0x0000005250001986 */ /* 0x0009e2000c101118 */
[----:B---3--:R-:W-:-:S03]  /*33550*/  F2FP.SATFINITE.E4M3.F32.PACK_AB_MERGE_C R83, R29, R28, RZ ;  /* 0x0000001c1d53723e */ /* 0x008fc600048070ff */
[----:B------:R-:W2:Y:S04]  /*33560*/  LDL.LU R28, [R1+0xf8] ;  /* 0x0000f800011c7983 */ /* 0x000ea80000300800 */
[----:B------:R-:W2:Y:S01]  /*33570*/  LDL.LU R29, [R1+0xfc] ;  /* 0x0000fc00011d7983 */ /* 0x000ea20000300800 */
[----:B----4-:R-:W-:-:S03]  /*33580*/  F2FP.SATFINITE.E4M3.F32.PACK_AB_MERGE_C R82, R33, R32, RZ ;  /* 0x000000202152723e */ /* 0x010fc600048070ff */
[----:B------:R-:W3:Y:S04]  /*33590*/  LDL.LU R39, [R1+0x500] ;  /* 0x0005000001277983 */ /* 0x000ee80000300800 */
[----:B------:R-:W3:Y:S01]  /*335a0*/  LDL.LU R36, [R1+0x504] ;  /* 0x0005040001247983 */ /* 0x000ee20000300800 */
[----:B-----5:R-:W-:-:S03]  /*335b0*/  F2FP.SATFINITE.E4M3.F32.PACK_AB_MERGE_C R80, R31, R30, RZ ;  /* 0x0000001e1f50723e */ /* 0x020fc600048070ff */
[----:B------:R-:W4:Y:S04]  /*335c0*/  LDL.LU R32, [R1+0x300] ;  /* 0x0003000001207983 */ /* 0x000f280000300800 */
[----:B------:R-:W4:Y:S04]  /*335d0*/  LDL.LU R33, [R1+0x304] ;  /* 0x0003040001217983 */ /* 0x000f280000300800 */
[----:B------:R-:W5:Y:S04]  /*335e0*/  LDL.LU R30, [R1+0x100] ;  /* 0x00010000011e7983 */ /* 0x000f680000300800 */
[----:B------:R-:W5:Y:S01]  /*335f0*/  LDL.LU R31, [R1+0x104] ;  /* 0x00010400011f7983 */ /* 0x000f620000300800 */
[C---:B------:R-:W-:Y:S01]  /*33600*/  IADD3 R78, P6, PT, R73.reuse, R70, RZ ;  /* 0x00000046494e7210 */ /* 0x040fe20007fde0ff */
[----:B------:R-:W-:Y:S01]  /*33610*/  VIADD R75, R73, UR30 ;  /* 0x0000001e494b7c36 */ /* 0x000fe20008000000 */
[----:B-1----:R-:W-:Y:S01]  /*33620*/  ISETP.LT.AND P2, PT, R37, UR10, !P2 ;  /* 0x0000000a25007c0c */ /* 0x002fe2000d741270 */
[----:B------:R-:W0:Y:S01]  /*33630*/  LDCU UR10, c[0x0][0x398] ;  /* 0x00007300ff0a77ac */ /* 0x000e220008000800 */
[----:B------:R-:W-:Y:S01]  /*33640*/  ISETP.LT.AND P3, PT, R67, UR12, !P0 ;  /* 0x0000000c43007c0c */ /* 0x000fe2000c761270 */
[----:B------:R-:W-:Y:S01]  /*33650*/  IMAD.X R79, R79, 0x1, R69, P6 ;  /* 0x000000014f4f7824 */ /* 0x000fe200030e0645 */
[----:B------:R-:W-:Y:S01]  /*33660*/  SHF.R.S32.HI R73, RZ, 0x1f, R75 ;  /* 0x0000001fff497819 */ /* 0x000fe2000001144b */
[----:B------:R-:W1:Y:S01]  /*33670*/  LDCU UR12, c[0x0][0x398] ;  /* 0x00007300ff0c77ac */ /* 0x000e620008000800 */
[----:B------:R-:W-:-:S02]  /*33680*/  IADD3 R76, P6, PT, R75, R0, RZ ;  /* 0x000000004b4c7210 */ /* 0x000fc40007fde0ff */
[----:B------:R-:W-:-:S03]  /*33690*/  SHF.R.S32.HI R74, RZ, 0x8, R74 ;  /* 0x00000008ff4a7819 */ /* 0x000fc6000001144a */
[----:B------:R-:W-:Y:S02]  /*336a0*/  IMAD.X R77, R73, 0x1, R72, P6 ;  /* 0x00000001494d7824 */ /* 0x000fe400030e0648 */
[----:B------:R0:W-:Y:S04]  /*336b0*/  @P2 STG.E.U8 desc[UR24][R78.64], R74 ;  /* 0x0000004a4e002986 */ /* 0x0001e8000c101118 */
[----:B------:R1:W-:Y:S01]  /*336c0*/  @P3 STG.E.U8 desc[UR24][R76.64], R83 ;  /* 0x000000534c003986 */ /* 0x0003e2000c101118 */
[----:B------:R-:W-:Y:S01]  /*336d0*/  ISETP.LT.AND P3, PT, R34, UR9, !P0 ;  /* 0x0000000922007c0c */ /* 0x000fe2000c761270 */
[----:B------:R-:W1:Y:S01]  /*336e0*/  LDCU UR9, c[0x0][0x398] ;  /* 0x00007300ff0977ac */ /* 0x000e620008000800 */
[----:B------:R-:W-:Y:S01]  /*336f0*/  ISETP.LT.AND P2, PT, R35, UR14, !P0 ;  /* 0x0000000e23007c0c */ /* 0x000fe2000c741270 */
[----:B------:R-:W2:Y:S01]  /*33700*/  LDCU UR14, c[0x0][0x398] ;  /* 0x00007300ff0e77ac */ /* 0x000ea20008000800 */
[----:B0-----:R-:W-:Y:S01]  /*33710*/  IADD3 R78, P6, PT, R75, R2, RZ ;  /* 0x000000024b4e7210 */ /* 0x001fe20007fde0ff */
[----:B------:R-:W-:-:S04]  /*33720*/  VIADD R74, R66, 0x41 ;  /* 0x00000041424a7836 */ /* 0x000fc80000000000 */
[----:B------:R-:W-:Y:S01]  /*33730*/  IMAD.X R79, R73, 0x1, R71, P6 ;  /* 0x00000001494f7824 */ /* 0x000fe200030e0647 */
[----:B-1----:R-:W-:Y:S02]  /*33740*/  IADD3 R76, P6, PT, R75, R68, RZ ;  /* 0x000000444b4c7210 */ /* 0x002fe40007fde0ff */
        /* <DEDUP_REMOVED lines=9> */
[----:B------:R-:W-:Y:S01]  /*337e0*/  ISETP.LT.AND P0, PT, R37, UR9, !P0 ;  /* 0x0000000925007c0c */ /* 0x000fe2000c701270 */
        /* <DEDUP_REMOVED lines=12> */
[----:B--2---:R-:W-:-:S02]  /*338b0*/  F2FP.SATFINITE.E4M3.F32.PACK_AB_MERGE_C R81, R29, R28, RZ ;  /* 0x0000001c1d51723e */ /* 0x004fc400048070ff */
[----:B------:R-:W2:Y:S04]  /*338c0*/  LDL.LU R28, [R1+0x520] ;  /* 0x00052000011c7983 */ /* 0x000ea80000300800 */
[----:B------:R0:W-:Y:S04]  /*338d0*/  @P0 STG.E.U8 desc[UR24][R78.64], R81 ;  /* 0x000000514e000986 */ /* 0x0001e8000c101118 */
[----:B------:R1:W-:Y:S01]  /*338e0*/  @P2 STG.E.U8 desc[UR24][R76.64], R73 ;  /* 0x000000494c002986 */ /* 0x0003e2000c101118 */
[----:B------:R-:W-:Y:S01]  /*338f0*/  ISETP.LT.AND P2, PT, R34, UR4, !P4 ;  /* 0x0000000422007c0c */ /* 0x000fe2000e741270 */
[----:B------:R-:W3:Y:S02]  /*33900*/  LDCU UR4, c[0x0][0x39c] ;  /* 0x00007380ff0477ac */ /* 0x000ee40008000800 */
[----:B------:R-:W2:Y:S01]  /*33910*/  LDL.LU R29, [R1+0x524] ;  /* 0x00052400011d7983 */ /* 0x000ea20000300800 */
[----:B0-----:R-:W-:-:S03]  /*33920*/  IADD3 R78, P6, PT, R74, R2, RZ ;  /* 0x000000024a4e7210 */ /* 0x001fc60007fde0ff */
[----:B------:R-:W2:Y:S01]  /*33930*/  LDL.LU R43, [R1+0x508] ;  /* 0x00050800012b7983 */ /* 0x000ea20000300800 */
[----:B-1----:R-:W-:Y:S01]  /*33940*/  PRMT R73, R80, 0x9910, RZ ;  /* 0x0000991050497816 */ /* 0x002fe200000000ff */
[----:B------:R-:W-:Y:S02]  /*33950*/  IMAD.MOV.U32 R80, RZ, RZ, R82 ;  /* 0x000000ffff507224 */ /* 0x000fe400078e0052 */
[----:B------:R-:W2:Y:S01]  /*33960*/  LDL.LU R40, [R1+0x50c] ;  /* 0x00050c0001287983 */ /* 0x000ea20000300800 */
[----:B------:R-:W-:Y:S02]  /*33970*/  IMAD.X R79, R75, 0x1, R71, P6 ;  /* 0x000000014b4f7824 */ /* 0x000fe400030e0647 */
[----:B------:R-:W-:Y:S01]  /*33980*/  SHF.R.S32.HI R80, RZ, 0x8, R80 ;  /* 0x00000008ff507819 */ /* 0x000fe20000011450 */
[----:B------:R-:W2:Y:S01]  /*33990*/  LDL.LU R41, [R1+0x308] ;  /* 0x0003080001297983 */ /* 0x000ea20000300800 */
[----:B---3--:R-:W-:-:S03]  /*339a0*/  F2FP.SATFINITE.E4M3.F32.PACK_AB_MERGE_C R83, R36, R39, RZ ;  /* 0x000000272453723e */ /* 0x008fc600048070ff */
[----:B------:R0:W-:Y:S04]  /*339b0*/  @P2 STG.E.U8 desc[UR24][R78.64], R80 ;  /* 0x000000504e002986 */ /* 0x0001e8000c101118 */
[----:B------:R-:W3:Y:S01]  /*339c0*/  LDL.LU R38, [R1+0x30c] ;  /* 0x00030c0001267983 */ /* 0x000ee20000300800 */
[----:B-----5:R-:W-:-:S03]  /*339d0*/  F2FP.SATFINITE.E4M3.F32.PACK_AB_MERGE_C R82, R31, R30, RZ ;  /* 0x0000001e1f52723e */ /* 0x020fc600048070ff */
[----:B------:R-:W5:Y:S01]  /*339e0*/  LDL.LU R39, [R1+0x510] ;  /* 0x0005100001277983 */ /* 0x000f620000300800 */
[----:B0-----:R-:W-:-:S03]  /*339f0*/  PRMT R79, R81, 0x9910, RZ ;  /* 0x00009910514f7816 */ /* 0x001fc600000000ff */
[----:B------:R-:W5:Y:S01]  /*33a00*/  LDL.LU R36, [R1+0x514] ;  /* 0x0005140001247983 */ /* 0x000f620000300800 */
[----:B----4-:R-:W-:-:S03]  /*33a10*/  F2FP.SATFINITE.E4M3.F32.PACK_AB_MERGE_C R81, R33, R32, RZ ;  /* 0x000000202151723e */ /* 0x010fc600048070ff */
[----:B------:R-:W4:Y:S04]  /*33a20*/  LDL.LU R32, [R1+0x310] ;  /* 0x0003100001207983 */ /* 0x000f280000300800 */
[----:B------:R-:W4:Y:S04]  /*33a30*/  LDL.LU R33, [R1+0x314] ;  /* 0x0003140001217983 */ /* 0x000f280000300800 */
[----:B------:R-:W3:Y:S04]  /*33a40*/  LDL.LU R30, [R1+0x108] ;  /* 0x00010800011e7983 */ /* 0x000ee80000300800 */
[----:B------:R-:W3:Y:S01]  /*33a50*/  LDL.LU R31, [R1+0x10c] ;  /* 0x00010c00011f7983 */ /* 0x000ee20000300800 */
[----:B------:R-:W-:Y:S01]  /*33a60*/  ISETP.LT.AND P0, PT, R35, UR6, !P4 ;  /* 0x0000000623007c0c */ /* 0x000fe2000e701270 */
[----:B------:R-:W0:Y:S01]  /*33a70*/  LDCU UR6, c[0x0][0x398] ;  /* 0x00007300ff0677ac */ /* 0x000e220008000800 */
[----:B------:R-:W-:-:S02]  /*33a80*/  IADD3 R76, P6, PT, R74, R68, RZ ;  /* 0x000000444a4c7210 */ /* 0x000fc40007fde0ff */
        /* <DEDUP_REMOVED lines=24> */
[----:B------:R-:W-:-:S02]  /*33c10*/  ISETP.LT.AND P5, PT, R37, UR14, !P5 ;  /* 0x0000000e25007c0c */ /* 0x000fc4000efa1270 */
[----:B------:R-:W-:Y:S01]  /*33c20*/  F2FP.SATFINITE.E4M3.F32.PACK_AB_MERGE_C R84, R5, R4, RZ ;  /* 0x000000040554723e */ /* 0x000fe200048070ff */
[C---:B-1----:R-:W-:Y:S01]  /*33c30*/  IMAD.X R79, R80.reuse, 0x1, R71, P6 ;  /* 0x00000001504f7824 */ /* 0x042fe200030e0647 */
[C---:B------:R-:W-:Y:S01]  /*33c40*/  IADD3 R76, P6, PT, R73.reuse, R68, RZ ;  /* 0x00000044494c7210 */ /* 0x040fe20007fde0ff */
[----:B------:R-:W1:Y:S04]  /*33c50*/  LDCU UR14, c[0x0][0x398] ;  /* 0x00007300ff0e77ac */ /* 0x000e680008000800 */
[----:B------:R-:W-:Y:S01]  /*33c60*/  IMAD.X R77, R80, 0x1, R3, P6 ;  /* 0x00000001504d7824 */ /* 0x000fe200030e0603 */
[C---:B0-----:R-:W-:Y:S01]  /*33c70*/  IADD3 R74, P6, PT, R73.reuse, R70, RZ ;  /* 0x00000046494a7210 */ /* 0x041fe20007fde0ff */
[----:B------:R0:W-:Y:S01]  /*33c80*/  @P2 STG.E.U8 desc[UR24][R78.64], R81 ;  /* 0x000000514e002986 */ /* 0x0001e2000c101118 */
[----:B------:R-:W-:-:S03]  /*33c90*/  VIADD R4, R73, UR30 ;  /* 0x0000001e49047c36 */ /* 0x000fc60008000000 */
[----:B------:R-:W-:Y:S01]  /*33ca0*/  IMAD.X R75, R80, 0x1, R69, P6 ;  /* 0x00000001504b7824 */ /* 0x000fe200030e0645 */
[----:B------:R1:W-:Y:S01]  /*33cb0*/  @P0 STG.E.U8 desc[UR24][R76.64], R82 ;  /* 0x000000524c000986 */ /* 0x0003e2000c101118 */
[----:B------:R-:W-:Y:S01]  /*33cc0*/  ISETP.LT.AND P0, PT, R67, UR9, !P1 ;  /* 0x0000000943007c0c */ /* 0x000fe2000cf01270 */
[----:B------:R-:W1:Y:S02]  /*33cd0*/  LDCU UR9, c[0x0][0x398] ;  /* 0x00007300ff0977ac */ /* 0x000e640008000800 */
[----:B------:R1:W-:Y:S01]  /*33ce0*/  @P5 STG.E.U8 desc[UR24][R74.64], R84 ;  /* 0x000000544a005986 */ /* 0x0003e2000c101118 */
[----:B------:R-:W-:Y:S01]  /*33cf0*/  ISETP.LT.AND P5, PT, R34, UR10, !P1 ;  /* 0x0000000a22007c0c */ /* 0x000fe2000cfa1270 */
[----:B------:R-:W2:Y:S01]  /*33d00*/  LDCU UR10, c[0x0][0x398] ;  /* 0x00007300ff0a77ac */ /* 0x000ea20008000800 */
[----:B------:R-:W-:Y:S02]  /*33d10*/  SHF.R.S32.HI R5, RZ, 0x1f, R4 ;  /* 0x0000001fff057819 */ /* 0x000fe40000011404 */
[----:B0-----:R-:W-:-:S02]  /*33d20*/  PRMT R79, R83, 0x9910, RZ ;  /* 0x00009910534f7816 */ /* 0x001fc400000000ff */
[C---:B-1----:R-:W-:Y:S02]  /*33d30*/  IADD3 R76, P2, PT, R4.reuse, R0, RZ ;  /* 0x00000000044c7210 */ /* 0x042fe40007f5e0ff */
[----:B------:R-:W-:Y:S02]  /*33d40*/  PRMT R73, R81, 0x9910, RZ ;  /* 0x0000991051497816 */ /* 0x000fe400000000ff */
[----:B------:R-:W-:Y:S01]  /*33d50*/  IADD3 R74, P6, PT, R4, R2, RZ ;  /* 0x00000002044a7210 */ /* 0x000fe20007fde0ff */
[C---:B------:R-:W-:Y:S01]  /*33d60*/  IMAD.X R77, R5.reuse, 0x1, R72, P2 ;  /* 0x00000001054d7824 */ /* 0x040fe200010e0648 */
[----:B------:R-:W-:Y:S02]  /*33d70*/  SHF.R.S32.HI R79, RZ, 0x8, R79 ;  /* 0x00000008ff4f7819 */ /* 0x000fe4000001144f */
[----:B------:R-:W-:Y:S01]  /*33d80*/  SHF.R.S32.HI R73, RZ, 0x8, R73 ;  /* 0x00000008ff497819 */ /* 0x000fe20000011449 */
[----:B------:R-:W-:Y:S01]  /*33d90*/  IMAD.X R75, R5, 0x1, R71, P6 ;  /* 0x00000001054b7824 */ /* 0x000fe200030e0647 */
[----:B------:R-:W-:Y:S01]  /*33da0*/  ISETP.LT.AND P6, PT, R35, UR12, !P1 ;  /* 0x0000000c23007c0c */ /* 0x000fe2000cfc1270 */
[----:B------:R0:W-:Y:S01]  /*33db0*/  @P0 STG.E.U8 desc[UR24][R76.64], R79 ;  /* 0x0000004f4c000986 */ /* 0x0001e2000c101118 */
[----:B------:R-:W-:Y:S01]  /*33dc0*/  PRMT R84, R84, 0x9910, RZ ;  /* 0x0000991054547816 */ /* 0x000fe200000000ff */
[----:B------:R-:W-:Y:S01]  /*33dd0*/  VIADD R78, R66, 0x44 ;  /* 0x00000044424e7836 */ /* 0x000fe20000000000 */
[----:B------:R-:W1:Y:S01]  /*33de0*/  LDCU UR12, c[0x0][0x398] ;  /* 0x00007300ff0c77ac */ /* 0x000e620008000800 */
[----:B------:R0:W-:Y:S02]  /*33df0*/  @P5 STG.E.U8 desc[UR24][R74.64], R73 ;  /* 0x000000494a005986 */ /* 0x0001e4000c101118 */
[----:B0-----:R-:W-:Y:S01]  /*33e00*/  PRMT R76, R82, 0x9910, RZ ;  /* 0x00009910524c7816 */ /* 0x001fe200000000ff */
[----:B------:R-:W-:Y:S01]  /*33e10*/  VIADD R73, R66, 0x45 ;  /* 0x0000004542497836 */ /* 0x000fe20000000000 */
[----:B------:R-:W-:-:S04]  /*33e20*/  IADD3 R74, P5, PT, R4, R68, RZ ;  /* 0x00000044044a7210 */ /* 0x000fc80007fbe0ff */
[----:B------:R-:W-:Y:S01]  /*33e30*/  ISETP.GE.AND P0, PT, R73, UR6, PT ;  /* 0x0000000649007c0c */ /* 0x000fe2000bf06270 */
[----:B------:R-:W-:Y:S01]  /*33e40*/  IMAD.X R75, R5, 0x1, R3, P5 ;  /* 0x00000001054b7824 */ /* 0x000fe200028e0603 */
[----:B------:R-:W-:Y:S01]  /*33e50*/  SHF.R.S32.HI R73, RZ, 0x8, R76 ;  /* 0x00000008ff497819 */ /* 0x000fe2000001144c */
[----:B------:R-:W0:Y:S01]  /*33e60*/  LDCU UR6, c[0x0][0x398] ;  /* 0x00007300ff0677ac */ /* 0x000e220008000800 */
[----:B------:R-:W-:-:S03]  /*33e70*/  ISETP.LT.AND P5, PT, R37, UR14, !P1 ;  /* 0x0000000e25007c0c */ /* 0x000fc6000cfa1270 */
[----:B------:R1:W-:Y:S01]  /*33e80*/  @P6 STG.E.U8 desc[UR24][R74.64], R73 ;  /* 0x000000494a006986 */ /* 0x0003e2000c101118 */
[----:B------:R-:W-:Y:S01]  /*33e90*/  ISETP.GE.AND P2, PT, R78, UR4, PT ;  /* 0x000000044e007c0c */ /* 0x000fe2000bf46270 */
[----:B------:R-:W0:Y:S01]  /*33ea0*/  LDCU UR4, c[0x0][0x39c] ;  /* 0x00007380ff0477ac */ /* 0x000e220008000800 */
[----:B------:R-:W0:Y:S01]  /*33eb0*/  LDCU UR14, c[0x0][0x398] ;  /* 0x00007300ff0e77ac */ /* 0x000e220008000800 */
[C---:B-1----:R-:W-:Y:S01]  /*33ec0*/  IADD3 R74, P1, PT, R4.reuse, R70, RZ ;  /* 0x00000046044a7210 */ /* 0x042fe20007f3e0ff */
[----:B------:R-:W-:-:S04]  /*33ed0*/  VIADD R4, R4, UR30 ;  /* 0x0000001e04047c36 */ /* 0x000fc80008000000 */
[----:B------:R-:W-:Y:S01]  /*33ee0*/  IMAD.X R75, R5, 0x1, R69, P1 ;  /* 0x00000001054b7824 */ /* 0x000fe200008e0645 */
[----:B------:R-:W-:Y:S01]  /*33ef0*/  ISETP.LT.AND P1, PT, R67, UR9, !P3 ;  /* 0x0000000943007c0c */ /* 0x000fe2000df21270 */
[----:B------:R-:W-:Y:S01]  /*33f00*/  IMAD.MOV.U32 R73, RZ, RZ, R84 ;  /* 0x000000ffff497224 */ /* 0x000fe200078e0054 */
[----:B------:R-:W-:Y:S01]  /*33f10*/  SHF.R.S32.HI R5, RZ, 0x1f, R4 ;  /* 0x0000001fff057819 */ /* 0x000fe20000011404 */
[----:B------:R-:W1:Y:S01]  /*33f20*/  LDCU UR9, c[0x0][0x398] ;  /* 0x00007300ff0977ac */ /* 0x000e620008000800 */
[----:B------:R-:W-:Y:S02]  /*33f30*/  IADD3 R76, P6, PT, R4, R0, RZ ;  /* 0x00000000044c7210 */ /* 0x000fe40007fde0ff */
[----:B------:R-:W-:-:S03]  /*33f40*/  SHF.R.S32.HI R73, RZ, 0x8, R73 ;  /* 0x00000008ff497819 */ /* 0x000fc60000011449 */
[----:B------:R-:W-:Y:S02]  /*33f50*/  IMAD.X R77, R5, 0x1, R72, P6 ;  /* 0x00000001054d7824 */ /* 0x000fe400030e0648 */
[----:B------:R-:W-:Y:S01]  /*33f60*/  @P5 STG.E.U8 desc[UR24][R74.64], R73 ;  /* 0x000000494a005986 */ /* 0x000fe2000c101118 */
[----:B--2---:R-:W-:-:S05]  /*33f70*/  F2FP.SATFINITE.E4M3.F32.PACK_AB_MERGE_C R78, R40, R43, RZ ;  /* 0x0000002b284e723e */ /* 0x004fca00048070ff */
[----:B------:R3:W-:Y:S02]  /*33f80*/  @P1 STG.E.U8 desc[UR24][R76.64], R78 ;  /* 0x0000004e4c001986 */ /* 0x0007e4000c101118 */
[----:B---3--:R-:W-:Y:S02]  /*33f90*/  F2FP.SATFINITE.E4M3.F32.PACK_AB_MERGE_C R76, R31, R30, RZ ;  /* 0x0000001e1f4c723e */ /* 0x008fe400048070ff */
[----:B------:R-:W2:Y:S04]  /*33fa0*/  LDL.LU R30, [R1+0x110] ;  /* 0x00011000011e7983 */ /* 0x000ea80000300800 */
[----:B------:R-:W2:Y:S01]  /*33fb0*/  LDL.LU R31, [R1+0x114] ;  /* 0x00011400011f7983 */ /* 0x000ea20000300800 */
[----:B------:R-:W-:Y:S01]  /*33fc0*/  ISETP.LT.AND P5, PT, R34, UR10, !P3 ;  /* 0x0000000a22007c0c */ /* 0x000fe2000dfa1270 */
[----:B------:R-:W3:Y:S01]  /*33fd0*/  LDCU UR10, c[0x0][0x398] ;  /* 0x00007300ff0a77ac */ /* 0x000ee20008000800 */
[----:B------:R-:W-:-:S02]  /*33fe0*/  IADD3 R74, P6, PT, R4, R2, RZ ;  /* 0x00000002044a7210 */ /* 0x000fc40007fde0ff */
[----:B------:R-:W-:-:S03]  /*33ff0*/  F2FP.SATFINITE.E4M3.F32.PACK_AB_MERGE_C R79, R38, R41, RZ ;  /* 0x00000029264f723e */ /* 0x000fc600048070ff */
[----:B------:R-:W-:Y:S01]  /*34000*/  IMAD.X R75, R5, 0x1, R71, P6 ;  /* 0x00000001054b7824 */ /* 0x000fe200030e0647 */
[----:B0-----:R-:W-:Y:S01]  /*34010*/  ISETP.LT.AND P6, PT, R35, UR6, !P3 ;  /* 0x0000000623007c0c */ /* 0x001fe2000dfc1270 */
[----:B------:R-:W-:Y:S01]  /*34020*/  VIADD R73, R66, 0x46 ;  /* 0x0000004642497836 */ /* 0x000fe20000000000 */
[----:B------:R-:W0:Y:S03]  /*34030*/  LDCU UR6, c[0x0][0x398] ;  /* 0x00007300ff0677ac */ /* 0x000e260008000800 */
[----:B------:R1:W-:Y:S01]  /*34040*/  @P5 STG.E.U8 desc[UR24][R74.64], R79 ;  /* 0x0000004f4a005986 */ /* 0x0003e2000c101118 */
[----:B------:R-:W-:Y:S01]  /*34050*/  ISETP.GE.AND P1, PT, R73, UR4, PT ;  /* 0x0000000449007c0c */ /* 0x000fe2000bf26270 */
[----:B------:R-:W0:Y:S01]  /*34060*/  LDCU UR4, c[0x0][0x398] ;  /* 0x00007300ff0477ac */ /* 0x000e220008000800 */
[----:B-1----:R-:W-:-:S05]  /*34070*/  IADD3 R74, P5, PT, R4, R68, RZ ;  /* 0x00000044044a7210 */ /* 0x002fca0007fbe0ff */
[----:B------:R-:W-:Y:S01]  /*34080*/  IMAD.X R75, R5, 0x1, R3, P5 ;  /* 0x00000001054b7824 */ /* 0x000fe200028e0603 */
[----:B------:R-:W-:Y:S01]  /*34090*/  ISETP.LT.AND P3, PT, R37, UR9, !P3 ;  /* 0x0000000925007c0c */ /* 0x000fe2000df61270 */
[----:B------:R-:W1:Y:S03]  /*340a0*/  LDCU UR9, c[0x0][0x398] ;  /* 0x00007300ff0977ac */ /* 0x000e660008000800 */
[----:B------:R0:W-:Y:S01]  /*340b0*/  @P6 STG.E.U8 desc[UR24][R74.64], R76 ;  /* 0x0000004c4a006986 */ /* 0x0001e2000c101118 */
[----:B---3--:R-:W-:Y:S01]  /*340c0*/  ISETP.LT.AND P5, PT, R67, UR10, !P4 ;  /* 0x0000000a43007c0c */ /* 0x008fe2000e7a1270 */
[----:B------:R-:W3:Y:S01]  /*340d0*/  LDCU UR10, c[0x0][0x398] ;  /* 0x00007300ff0a77ac */ /* 0x000ee20008000800 */
[----:B------:R-:W-:Y:S02]  /*340e0*/  F2FP.SATFINITE.E4M3.F32.PACK_AB_MERGE_C R77, R7, R6, RZ ;  /* 0x00000006074d723e */ /* 0x000fe400048070ff */
[----:B------:R-:W-:-:S02]  /*340f0*/  PRMT R73, R78, 0x9910, RZ ;  /* 0x000099104e497816 */ /* 0x000fc400000000ff */
[C---:B0-----:R-:W-:Y:S01]  /*34100*/  IADD3 R74, P6, PT, R4.reuse, R70, RZ ;  /* 0x00000046044a7210 */ /* 0x041fe20007fde0ff */
[----:B------:R-:W-:-:S04]  /*34110*/  VIADD R4, R4, UR30 ;  /* 0x0000001e04047c36 */ /* 0x000fc80008000000 */
[----:B------:R-:W-:Y:S01]  /*34120*/  IMAD.X R75, R5, 0x1, R69, P6 ;  /* 0x00000001054b7824 */ /* 0x000fe200030e0645 */
[----:B------:R-:W-:Y:S02]  /*34130*/  SHF.R.S32.HI R5, RZ, 0x1f, R4 ;  /* 0x0000001fff057819 */ /* 0x000fe40000011404 */
[----:B------:R-:W-:Y:S02]  /*34140*/  IADD3 R6, P6, PT, R4, R0, RZ ;  /* 0x0000000004067210 */ /* 0x000fe40007fde0ff */
[----:B------:R-:W-:Y:S01]  /*34150*/  SHF.R.S32.HI R73, RZ, 0x8, R73 ;  /* 0x00000008ff497819 */ /* 0x000fe20000011449 */
[----:B------:R0:W-:Y:S01]  /*34160*/  @P3 STG.E.U8 desc[UR24][R74.64], R77 ;  /* 0x0000004d4a003986 */ /* 0x0001e2000c101118 */
[----:B------:R-:W-:Y:S01]  /*34170*/  PRMT R79, R79, 0x9910, RZ ;  /* 0x000099104f4f7816 */ /* 0x000fe200000000ff */
[----:B------:R-:W-:Y:S01]  /*34180*/  IMAD.X R7, R5, 0x1, R72, P6 ;  /* 0x0000000105077824 */ /* 0x000fe200030e0648 */
[----:B------:R-:W-:Y:S01]  /*34190*/  ISETP.LT.AND P3, PT, R34, UR4, !P4 ;  /* 0x0000000422007c0c */ /* 0x000fe2000e761270 */
[----:B------:R-:W1:Y:S03]  /*341a0*/  LDCU UR4, c[0x0][0x39c] ;  /* 0x00007380ff0477ac */ /* 0x000e660008000800 */
[----:B------:R3:W-:Y:S01]  /*341b0*/  @P5 STG.E.U8 desc[UR24][R6.64], R73 ;  /* 0x0000004906005986 */ /* 0x0007e2000c101118 */
[----:B------:R-:W-:Y:S01]  /*341c0*/  ISETP.LT.AND P5, PT, R35, UR6, !P4 ;  /* 0x0000000623007c0c */ /* 0x000fe2000e7a1270 */
[----:B------:R-:W1:Y:S01]  /*341d0*/  LDCU UR6, c[0x0][0x39c] ;  /* 0x00007380ff0677ac */ /* 0x000e620008000800 */
[----:B0-----:R-:W-:Y:S01]  /*341e0*/  IADD3 R74, P6, PT, R4, R2, RZ ;  /* 0x00000002044a7210 */ /* 0x001fe20007fde0ff */
[----:B---3--:R-:W-:-:S04]  /*341f0*/  IMAD.MOV.U32 R7, RZ, RZ, R79 ;  /* 0x000000ffff077224 */ /* 0x008fc800078e004f */
[----:B------:R-:W-:Y:S01]  /*34200*/  IMAD.X R75, R5, 0x1, R71, P6 ;  /* 0x00000001054b7824 */ /* 0x000fe200030e0647 */
[----:B------:R-:W-:Y:S02]  /*34210*/  IADD3 R6, P6, PT, R4, R68, RZ ;  /* 0x0000004404067210 */ /* 0x000fe40007fde0ff */
[----:B------:R-:W-:Y:S02]  /*34220*/  SHF.R.S32.HI R7, RZ, 0x8, R7 ;  /* 0x00000008ff077819 */ /* 0x000fe40000011407 */
[----:B------:R-:W-:-:S03]  /*34230*/  PRMT R73, R76, 0x9910, RZ ;  /* 0x000099104c497816 */ /* 0x000fc600000000ff */
[----:B------:R0:W-:Y:S01]  /*34240*/  @P3 STG.E.U8 desc[UR24][R74.64], R7 ;  /* 0x000000074a003986 */ /* 0x0001e2000c101118 */
[----:B------:R-:W-:Y:S02]  /*34250*/  SHF.R.S32.HI R73, RZ, 0x8, R73 ;  /* 0x00000008ff497819 */ /* 0x000fe40000011449 */
[----:B------:R-:W-:Y:S01]  /*34260*/  PRMT R77, R77, 0x9910, RZ ;  /* 0x000099104d4d7816 */ /* 0x000fe200000000ff */
[----:B0-----:R-:W-:Y:S01]  /*34270*/  IMAD.X R7, R5, 0x1, R3, P6 ;  /* 0x0000000105077824 */ /* 0x001fe200030e0603 */
[----:B-1----:R-:W-:Y:S01]  /*34280*/  ISETP.LT.AND P6, PT, R37, UR9, !P4 ;  /* 0x0000000925007c0c */ /* 0x002fe2000e7c1270 */
[----:B------:R-:W0:Y:S01]  /*34290*/  LDCU UR9, c[0x0][0x398] ;  /* 0x00007300ff0977ac */ /* 0x000e220008000800 */
[C---:B------:R-:W-:Y:S02]  /*342a0*/  IADD3 R74, P3, PT, R4.reuse, R70, RZ ;  /* 0x00000046044a7210 */ /* 0x040fe40007f7e0ff */
[----:B------:R1:W-:Y:S01]  /*342b0*/  @P5 STG.E.U8 desc[UR24][R6.64], R73 ;  /* 0x0000004906005986 */ /* 0x0003e2000c101118 */
[----:B------:R-:W-:Y:S01]  /*342c0*/  VIADD R4, R4, UR30 ;  /* 0x0000001e04047c36 */ /* 0x000fe20008000000 */
[----:B------:R-:W-:Y:S01]  /*342d0*/  ISETP.LT.AND P4, PT, R67, UR10, !P2 ;  /* 0x0000000a43007c0c */ /* 0x000fe2000d781270 */
[----:B------:R-:W-:Y:S01]  /*342e0*/  IMAD.X R75, R5, 0x1, R69, P3 ;  /* 0x00000001054b7824 */ /* 0x000fe200018e0645 */
[----:B-----5:R-:W-:Y:S01]  /*342f0*/  F2FP.SATFINITE.E4M3.F32.PACK_AB_MERGE_C R80, R36, R39, RZ ;  /* 0x000000272450723e */ /* 0x020fe200048070ff */
[----:B------:R-:W3:Y:S01]  /*34300*/  LDCU UR10, c[0x0][0x398] ;  /* 0x00007300ff0a77ac */ /* 0x000ee20008000800 */
[----:B------:R-:W-:Y:S01]  /*34310*/  SHF.R.S32.HI R5, RZ, 0x1f, R4 ;  /* 0x0000001fff057819 */ /* 0x000fe20000011404 */
[----:B------:R-:W5:Y:S01]  /*34320*/  LDL.LU R39, [R1+0x518] ;  /* 0x0005180001277983 */ /* 0x000f620000300800 */
[----:B----4-:R-:W-:-:S03]  /*34330*/  F2FP.SATFINITE.E4M3.F32.PACK_AB_MERGE_C R81, R33, R32, RZ ;  /* 0x000000202151723e */ /* 0x010fc600048070ff */
[----:B------:R-:W5:Y:S01]  /*34340*/  LDL.LU R36, [R1+0x51c] ;  /* 0x00051c0001247983 */ /* 0x000f620000300800 */
[----:B-1----:R-:W-:Y:S01]  /*34350*/  IMAD.MOV.U32 R7, RZ, RZ, R77 ;  /* 0x000000ffff077224 */ /* 0x002fe200078e004d */
[----:B------:R-:W-:Y:S01]  /*34360*/  IADD3 R6, P5, PT, R4, R0, RZ ;  /* 0x0000000004067210 */ /* 0x000fe20007fbe0ff */
[----:B------:R-:W-:Y:S01]  /*34370*/  VIADD R73, R66, 0x47 ;  /* 0x0000004742497836 */ /* 0x000fe20000000000 */
[----:B------:R-:W4:Y:S02]  /*34380*/  LDL.LU R32, [R1+0x318] ;  /* 0x0003180001207983 */ /* 0x000f240000300800 */
[----:B------:R-:W-:Y:S02]  /*34390*/  SHF.R.S32.HI R7, RZ, 0x8, R7 ;  /* 0x00000008ff077819 */ /* 0x000fe40000011407 */
[----:B------:R-:W4:Y:S04]  /*343a0*/  LDL.LU R33, [R1+0x31c] ;  /* 0x00031c0001217983 */ /* 0x000f280000300800 */
[----:B------:R1:W-:Y:S02]  /*343b0*/  @P6 STG.E.U8 desc[UR24][R74.64], R7 ;  /* 0x000000074a006986 */ /* 0x0003e4000c101118 */
[----:B-1----:R-:W-:-:S05]  /*343c0*/  IMAD.X R7, R5, 0x1, R72, P5 ;  /* 0x0000000105077824 */ /* 0x002fca00028e0648 */
[----:B------:R1:W-:Y:S01]  /*343d0*/  @P4 STG.E.U8 desc[UR24][R6.64], R80 ;  /* 0x0000005006004986 */ /* 0x0003e2000c101118 */
[----:B------:R-:W-:Y:S01]  /*343e0*/  ISETP.GE.AND P4, PT, R73, UR4, PT ;  /* 0x0000000449007c0c */ /* 0x000fe2000bf86270 */
[----:B------:R-:W0:Y:S01]  /*343f0*/  LDCU UR4, c[0x0][0x39c] ;  /* 0x00007380ff0477ac */ /* 0x000e220008000800 */
[----:B--2---:R-:W-:Y:S02]  /*34400*/  F2FP.SATFINITE.E4M3.F32.PACK_AB_MERGE_C R73, R31, R30, RZ ;  /* 0x0000001e1f49723e */ /* 0x004fe400048070ff */
[----:B------:R-:W2:Y:S04]  /*34410*/  LDL.LU R30, [R1+0x118] ;  /* 0x00011800011e7983 */ /* 0x000ea80000300800 */
[----:B------:R-:W2:Y:S01]  /*34420*/  LDL.LU R31, [R1+0x11c] ;  /* 0x00011c00011f7983 */ /* 0x000ea20000300800 */
[----:B------:R-:W-:-:S02]  /*34430*/  ISETP.LT.AND P3, PT, R34, UR12, !P2 ;  /* 0x0000000c22007c0c */ /* 0x000fc4000d761270 */
[----:B------:R-:W-:Y:S01]  /*34440*/  IADD3 R74, P6, PT, R4, R2, RZ ;  /* 0x00000002044a7210 */ /* 0x000fe20007fde0ff */
[----:B-1----:R-:W-:Y:S01]  /*34450*/  VIADD R7, R66, 0x48 ;  /* 0x0000004842077836 */ /* 0x002fe20000000000 */
[----:B------:R-:W-:Y:S01]  /*34460*/  ISETP.LT.AND P5, PT, R35, UR14, !P2 ;  /* 0x0000000e23007c0c */ /* 0x000fe2000d7a1270 */
[----:B------:R-:W1:Y:S02]  /*34470*/  LDCU UR12, c[0x0][0x398] ;  /* 0x00007300ff0c77ac */ /* 0x000e640008000800 */
[----:B------:R-:W-:Y:S01]  /*34480*/  IMAD.X R75, R5, 0x1, R71, P6 ;  /* 0x00000001054b7824 */ /* 0x000fe200030e0647 */
[----:B------:R-:W-:Y:S01]  /*34490*/  IADD3 R6, P6, PT, R4, R68, RZ ;  /* 0x0000004404067210 */ /* 0x000fe20007fde0ff */
[----:B------:R-:W0:Y:S01]  /*344a0*/  LDCU UR14, c[0x0][0x398] ;  /* 0x00007300ff0e77ac */ /* 0x000e220008000800 */
[----:B------:R-:W-:-:S03]  /*344b0*/  ISETP.LT.AND P2, PT, R37, UR16, !P2 ;  /* 0x0000001025007c0c */ /* 0x000fc6000d741270 */
[----:B------:R1:W-:Y:S01]  /*344c0*/  @P3 STG.E.U8 desc[UR24][R74.64], R81 ;  /* 0x000000514a003986 */ /* 0x0003e2000c101118 */
[----:B------:R-:W-:Y:S01]  /*344d0*/  ISETP.GE.AND P3, PT, R7, UR6, PT ;  /* 0x0000000607007c0c */ /* 0x000fe2000bf66270 */
[----:B------:R-:W3:Y:S01]  /*344e0*/  LDCU UR6, c[0x0][0x398] ;  /* 0x00007300ff0677ac */ /* 0x000ee20008000800 */
[----:B------:R-:W-:Y:S01]  /*344f0*/  IMAD.X R7, R5, 0x1, R3, P6 ;  /* 0x0000000105077824 */ /* 0x000fe200030e0603 */
[----:B------:R-:W-:Y:S02]  /*34500*/  F2FP.SATFINITE.E4M3.F32.PACK_AB_MERGE_C R78, R29, R28, RZ ;  /* 0x0000001c1d4e723e */ /* 0x000fe400048070ff */
[----:B------:R-:W-:Y:S01]  /*34510*/  F2FP.SATFINITE.E4M3.F32.PACK_AB_MERGE_C R11, R11, R10, RZ ;  /* 0x0000000a0b0b723e */ /* 0x000fe200048070ff */
[----:B------:R-:W2:Y:S01]  /*34520*/  LDCU UR16, c[0x0][0x398] ;  /* 0x00007300ff1077ac */ /* 0x000ea20008000800 */
[----:B------:R3:W-:Y:S01]  /*34530*/  @P5 STG.E.U8 desc[UR24][R6.64], R73 ;  /* 0x0000004906005986 */ /* 0x0007e2000c101118 */
[----:B-1----:R-:W-:Y:S02]  /*34540*/  F2FP.SATFINITE.E4M3.F32.PACK_AB_MERGE_C R75, R9, R8, RZ ;  /* 0x00000008094b723e */ /* 0x002fe400048070ff */
[C---:B------:R-:W-:Y:S01]  /*34550*/  IADD3 R8, P6, PT, R4.reuse, R70, RZ ;  /* 0x0000004604087210 */ /* 0x040fe20007fde0ff */
[----:B------:R-:W-:Y:S01]  /*34560*/  VIADD R4, R4, UR30 ;  /* 0x0000001e04047c36 */ /* 0x000fe20008000000 */
[----:B0-----:R-:W-:Y:S01]  /*34570*/  ISETP.LT.AND P5, PT, R67, UR9, !P0 ;  /* 0x0000000943007c0c */ /* 0x001fe2000c7a1270 */
[----:B------:R-:W0:Y:S02]  /*34580*/  LDCU UR9, c[0x0][0x398] ;  /* 0x00007300ff0977ac */ /* 0x000e240008000800 */
[----:B------:R-:W-:Y:S01]  /*34590*/  IMAD.X R9, R5, 0x1, R69, P6 ;  /* 0x0000000105097824 */ /* 0x000fe200030e0645 */
[----:B------:R-:W-:-:S02]  /*345a0*/  SHF.R.S32.HI R5, RZ, 0x1f, R4 ;  /* 0x0000001fff057819 */ /* 0x000fc40000011404 */
[----:B---3--:R-:W-:Y:S02]  /*345b0*/  IADD3 R6, P6, PT, R4, R0, RZ ;  /* 0x0000000004067210 */ /* 0x008fe40007fde0ff */
[----:B------:R-:W-:Y:S01]  /*345c0*/  PRMT R74, R80, 0x9910, RZ ;  /* 0x00009910504a7816 */ /* 0x000fe200000000ff */
[----:B------:R1:W-:Y:S02]  /*345d0*/  @P2 STG.E.U8 desc[UR24][R8.64], R75 ;  /* 0x0000004b08002986 */ /* 0x0003e4000c101118 */
[----:B------:R-:W-:Y:S01]  /*345e0*/  IMAD.X R7, R5, 0x1, R72, P6 ;  /* 0x0000000105077824 */ /* 0x000fe200030e0648 */
[----:B------:R-:W-:Y:S01]  /*345f0*/  ISETP.LT.AND P2, PT, R34, UR6, !P0 ;  /* 0x0000000622007c0c */ /* 0x000fe2000c741270 */
[----:B------:R-:W3:Y:S01]  /*34600*/  LDCU UR6, c[0x0][0x398] ;  /* 0x00007300ff0677ac */ /* 0x000ee20008000800 */
[----:B-1----:R-:W-:Y:S02]  /*34610*/  SHF.R.S32.HI R8, RZ, 0x8, R74 ;  /* 0x00000008ff087819 */ /* 0x002fe4000001144a */
[----:B------:R-:W-:-:S03]  /*34620*/  PRMT R9, R81, 0x9910, RZ ;  /* 0x0000991051097816 */ /* 0x000fc600000000ff */
[----:B------:R1:W-:Y:S01]  /*34630*/  @P5 STG.E.U8 desc[UR24][R6.64], R8 ;  /* 0x0000000806005986 */ /* 0x0003e2000c101118 */
[----:B------:R-:W-:Y:S02]  /*34640*/  PRMT R74, R73, 0x9910, RZ ;  /* 0x00009910494a7816 */ /* 0x000fe400000000ff */
[----:B-1----:R-:W-:Y:S01]  /*34650*/  IADD3 R8, P6, PT, R4, R2, RZ ;  /* 0x0000000204087210 */ /* 0x002fe20007fde0ff */
[----:B------:R-:W-:-:S04]  /*34660*/  IMAD.MOV.U32 R6, RZ, RZ, R9 ;  /* 0x000000ffff067224 */ /* 0x000fc800078e0009 */
[----:B------:R-:W-:Y:S01]  /*34670*/  IMAD.X R9, R5, 0x1, R71, P6 ;  /* 0x0000000105097824 */ /* 0x000fe200030e0647 */
[----:B------:R-:W-:-:S05]  /*34680*/  SHF.R.S32.HI R73, RZ, 0x8, R6 ;  /* 0x00000008ff497819 */ /* 0x000fca0000011406 */
[----:B------:R1:W-:Y:S02]  /*34690*/  @P2 STG.E.U8 desc[UR24][R8.64], R73 ;  /* 0x0000004908002986 */ /* 0x0003e4000c101118 */
[----:B-1----:R-:W-:Y:S02]  /*346a0*/  PRMT R73, R75, 0x9910, RZ ;  /* 0x000099104b497816 */ /* 0x002fe400000000ff */
[----:B--2---:R-:W-:Y:S02]  /*346b0*/  F2FP.SATFINITE.E4M3.F32.PACK_AB_MERGE_C R75, R31, R30, RZ ;  /* 0x0000001e1f4b723e */ /* 0x004fe400048070ff */
[----:B------:R-:W2:Y:S04]  /*346c0*/  LDL.LU R30, [R1+0x320] ;  /* 0x00032000011e7983 */ /* 0x000ea80000300800 */
[----:B------:R-:W2:Y:S04]  /*346d0*/  LDL.LU R31, [R1+0x324] ;  /* 0x00032400011f7983 */ /* 0x000ea80000300800 */
[----:B------:R-:W2:Y:S04]  /*346e0*/  LDL.LU R28, [R1+0x120] ;  /* 0x00012000011c7983 */ /* 0x000ea80000300800 */
[----:B------:R-:W2:Y:S01]  /*346f0*/  LDL.LU R29, [R1+0x124] ;  /* 0x00012400011d7983 */ /* 0x000ea20000300800 */
[----:B------:R-:W-:Y:S01]  /*34700*/  ISETP.LT.AND P5, PT, R35, UR10, !P0 ;  /* 0x0000000a23007c0c */ /* 0x000fe2000c7a1270 */
[----:B------:R-:W-:Y:S01]  /*34710*/  VIADD R7, R66, 0x49 ;  /* 0x0000004942077836 */ /* 0x000fe20000000000 */
[----:B------:R-:W-:Y:S01]  /*34720*/  IADD3 R6, P6, PT, R4, R68, RZ ;  /* 0x0000004404067210 */ /* 0x000fe20007fde0ff */
[----:B------:R-:W1:Y:S01]  /*34730*/  LDCU UR10, c[0x0][0x398] ;  /* 0x00007300ff0a77ac */ /* 0x000e620008000800 */
[----:B------:R-:W-:-:S02]  /*34740*/  SHF.R.S32.HI R8, RZ, 0x8, R74 ;  /* 0x00000008ff087819 */ /* 0x000fc4000001144a */
[----:B------:R-:W-:Y:S01]  /*34750*/  ISETP.GE.AND P2, PT, R7, UR4, PT ;  /* 0x0000000407007c0c */ /* 0x000fe2000bf46270 */
[----:B------:R-:W-:Y:S01]  /*34760*/  IMAD.X R7, R5, 0x1, R3, P6 ;  /* 0x0000000105077824 */ /* 0x000fe200030e0603 */
[----:B0-----:R-:W-:Y:S01]  /*34770*/  ISETP.LT.AND P0, PT, R37, UR9, !P0 ;  /* 0x0000000925007c0c */ /* 0x001fe2000c701270 */
[----:B------:R-:W0:Y:S04]  /*34780*/  LDCU UR9, c[0x0][0x398] ;  /* 0x00007300ff0977ac */ /* 0x000e280008000800 */
[----:B------:R1:W-:Y:S01]  /*34790*/  @P5 STG.E.U8 desc[UR24][R6.64], R8 ;  /* 0x0000000806005986 */ /* 0x0003e2000c101118 */
[----:B---3--:R-:W-:Y:S01]  /*347a0*/  ISETP.LT.AND P5, PT, R67, UR6, !P1 ;  /* 0x0000000643007c0c */ /* 0x008fe2000cfa1270 */
[----:B------:R-:W3:Y:S01]  /*347b0*/  LDCU UR4, c[0x0][0x39c] ;  /* 0x00007380ff0477ac */ /* 0x000ee20008000800 */
[----:B------:R-:W-:-:S02]  /*347c0*/  SHF.R.S32.HI R73, RZ, 0x8, R73 ;  /* 0x00000008ff497819 */ /* 0x000fc40000011449 */
[----:B-----5:R-:W-:Y:S01]  /*347d0*/  F2FP.SATFINITE.E4M3.F32.PACK_AB_MERGE_C R77, R36, R39, RZ ;  /* 0x00000027244d723e */ /* 0x020fe200048070ff */
[----:B------:R-:W5:Y:S01]  /*347e0*/  LDCU UR6, c[0x0][0x398] ;  /* 0x00007300ff0677ac */ /* 0x000f620008000800 */
[C---:B-1----:R-:W-:Y:S01]  /*347f0*/  IADD3 R8, P6, PT, R4.reuse, R70, RZ ;  /* 0x0000004604087210 */ /* 0x042fe20007fde0ff */
[----:B------:R-:W-:-:S04]  /*34800*/  VIADD R4, R4, UR30 ;  /* 0x0000001e04047c36 */ /* 0x000fc80008000000 */
[----:B------:R-:W-:Y:S01]  /*34810*/  IMAD.X R9, R5, 0x1, R69, P6 ;  /* 0x0000000105097824 */ /* 0x000fe200030e0645 */
[----:B------:R-:W-:Y:S02]  /*34820*/  SHF.R.S32.HI R74, RZ, 0x1f, R4 ;  /* 0x0000001fff4a7819 */ /* 0x000fe40000011404 */
[----:B------:R-:W-:-:S05]  /*34830*/  IADD3 R6, P6, PT, R4, R0, RZ ;  /* 0x0000000004067210 */ /* 0x000fca0007fde0ff */
[----:B------:R-:W-:Y:S01]  /*34840*/  IMAD.X R7, R74, 0x1, R72, P6 ;  /* 0x000000014a077824 */ /* 0x000fe200030e0648 */
[----:B------:R1:W-:Y:S01]  /*34850*/  @P0 STG.E.U8 desc[UR24][R8.64], R73 ;  /* 0x0000004908000986 */ /* 0x0003e2000c101118 */
[----:B------:R-:W-:Y:S01]  /*34860*/  ISETP.LT.AND P0, PT, R34, UR10, !P1 ;  /* 0x0000000a22007c0c */ /* 0x000fe2000cf01270 */
[----:B------:R-:W-:Y:S01]  /*34870*/  VIADD R5, R66, 0x4a ;  /* 0x0000004a42057836 */ /* 0x000fe20000000000 */
[----:B----4-:R-:W-:Y:S01]  /*34880*/  F2FP.SATFINITE.E4M3.F32.PACK_AB_MERGE_C R76, R33, R32, RZ ;  /* 0x00000020214c723e */ /* 0x010fe200048070ff */
[----:B------:R4:W-:Y:S01]  /*34890*/  @P5 STG.E.U8 desc[UR24][R6.64], R77 ;  /* 0x0000004d06005986 */ /* 0x0009e2000c101118 */
[----:B0-----:R-:W-:Y:S01]  /*348a0*/  ISETP.LT.AND P5, PT, R35, UR9, !P1 ;  /* 0x0000000923007c0c */ /* 0x001fe2000cfa1270 */
[----:B------:R-:W0:Y:S01]  /*348b0*/  LDCU UR9, c[0x0][0x398] ;  /* 0x00007300ff0977ac */ /* 0x000e220008000800 */
[----:B-1----:R-:W-:Y:S01]  /*348c0*/  IADD3 R8, P6, PT, R4, R2, RZ ;  /* 0x0000000204087210 */ /* 0x002fe20007fde0ff */
[----:B------:R-:W1:Y:S01]  /*348d0*/  LDCU UR10, c[0x0][0x398] ;  /* 0x00007300ff0a77ac */ /* 0x000e620008000800 */
[----:B------:R-:W2:Y:S03]  /*348e0*/  LDL.LU R32, [R1+0x528] ;  /* 0x0005280001207983 */ /* 0x000ea60000300800 */
[----:B------:R-:W-:Y:S01]  /*348f0*/  IMAD.X R9, R74, 0x1, R71, P6 ;  /* 0x000000014a097824 */ /* 0x000fe200030e0647 */
[----:B----4-:R-:W-:Y:S01]  /*34900*/  IADD3 R6, P6, PT, R4, R68, RZ ;  /* 0x0000004404067210 */ /* 0x010fe20007fde0ff */
[----:B------:R-:W4:Y:S04]  /*34910*/  LDL.LU R33, [R1+0x52c] ;  /* 0x00052c0001217983 */ /* 0x000f280000300800 */
[----:B------:R-:W-:Y:S01]  /*34920*/  IMAD.X R7, R74, 0x1, R3, P6 ;  /* 0x000000014a077824 */ /* 0x000fe200030e0603 */
[----:B------:R1:W-:Y:S01]  /*34930*/  @P0 STG.E.U8 desc[UR24][R8.64], R76 ;  /* 0x0000004c08000986 */ /* 0x0003e2000c101118 */
[----:B---3--:R-:W-:Y:S01]  /*34940*/  ISETP.GE.AND P0, PT, R5, UR4, PT ;  /* 0x0000000405007c0c */ /* 0x008fe2000bf06270 */
[----:B------:R-:W3:Y:S01]  /*34950*/  LDCU UR4, c[0x0][0x398] ;  /* 0x00007300ff0477ac */ /* 0x000ee20008000800 */
[----:B-----5:R-:W-:Y:S01]  /*34960*/  ISETP.LT.AND P1, PT, R37, UR6, !P1 ;  /* 0x0000000625007c0c */ /* 0x020fe2000cf21270 */
[C---:B------:R-:W-:Y:S01]  /*34970*/  VIADD R5, R4.reuse, UR30 ;  /* 0x0000001e04057c36 */ /* 0x040fe20008000000 */
[----:B------:R5:W-:Y:S01]  /*34980*/  @P5 STG.E.U8 desc[UR24][R6.64], R75 ;  /* 0x0000004b06005986 */ /* 0x000be2000c101118 */
[----:B0-----:R-:W-:Y:S01]  /*34990*/  ISETP.LT.AND P5, PT, R67, UR9, !P4 ;  /* 0x0000000943007c0c */ /* 0x001fe2000e7a1270 */
[----:B------:R-:W0:Y:S01]  /*349a0*/  LDCU UR6, c[0x0][0x398] ;  /* 0x00007300ff0677ac */ /* 0x000e220008000800 */
[----:B-1----:R-:W-:Y:S01]  /*349b0*/  IADD3 R8, P6, PT, R4, R70, RZ ;  /* 0x0000004604087210 */ /* 0x002fe20007fde0ff */
[----:B------:R-:W1:Y:S01]  /*349c0*/  LDCU UR9, c[0x0][0x398] ;  /* 0x00007300ff0977ac */ /* 0x000e620008000800 */
[----:B------:R-:W-:-:S03]  /*349d0*/  SHF.R.S32.HI R73, RZ, 0x1f, R5 ;  /* 0x0000001fff497819 */ /* 0x000fc60000011405 */
[----:B------:R-:W-:Y:S01]  /*349e0*/  IMAD.X R9, R74, 0x1, R69, P6 ;  /* 0x000000014a097824 */ /* 0x000fe200030e0645 */
[----:B-----5:R-:W-:Y:S02]  /*349f0*/  IADD3 R6, P6, PT, R5, R0, RZ ;  /* 0x0000000005067210 */ /* 0x020fe40007fde0ff */
[----:B------:R-:W-:-:S03]  /*34a00*/  PRMT R4, R77, 0x9910, RZ ;  /* 0x000099104d047816 */ /* 0x000fc600000000ff */
[----:B------:R-:W-:Y:S01]  /*34a10*/  IMAD.X R7, R73, 0x1, R72, P6 ;  /* 0x0000000149077824 */ /* 0x000fe200030e0648 */
[----:B------:R-:W-:Y:S01]  /*34a20*/  SHF.R.S32.HI R4, RZ, 0x8, R4 ;  /* 0x00000008ff047819 */ /* 0x000fe20000011404 */
[----:B------:R5:W-:Y:S01]  /*34a30*/  @P1 STG.E.U8 desc[UR24][R8.64], R11 ;  /* 0x0000000b08001986 */ /* 0x000be2000c101118 */
[----:B------:R-:W-:Y:S01]  /*34a40*/  ISETP.LT.AND P1, PT, R35, UR10, !P4 ;  /* 0x0000000a23007c0c */ /* 0x000fe2000e721270 */
[----:B------:R-:W0:Y:S02]  /*34a50*/  LDCU UR10, c[0x0][0x398] ;  /* 0x00007300ff0a77ac */ /* 0x000e240008000800 */
[----:B------:R1:W-:Y:S01]  /*34a60*/  @P5 STG.E.U8 desc[UR24][R6.64], R4 ;  /* 0x0000000406005986 */ /* 0x0003e2000c101118 */
[----:B---3--:R-:W-:Y:S01]  /*34a70*/  ISETP.LT.AND P5, PT, R34, UR4, !P4 ;  /* 0x0000000422007c0c */ /* 0x008fe2000e7a1270 */
[----:B------:R-:W3:Y:S01]  /*34a80*/  LDCU UR4, c[0x0][0x39c] ;  /* 0x00007380ff0477ac */ /* 0x000ee20008000800 */
[----:B-----5:R-:W-:Y:S02]  /*34a90*/  IADD3 R8, P6, PT, R5, R2, RZ ;  /* 0x0000000205087210 */ /* 0x020fe40007fde0ff */
[----:B------:R-:W-:-:S03]  /*34aa0*/  PRMT R10, R76, 0x9910, RZ ;  /* 0x000099104c0a7816 */ /* 0x000fc600000000ff */
[----:B------:R-:W-:Y:S01]  /*34ab0*/  IMAD.X R9, R73, 0x1, R71, P6 ;  /* 0x0000000149097824 */ /* 0x000fe200030e0647 */
[----:B-1----:R-:W-:Y:S02]  /*34ac0*/  IADD3 R6, P6, PT, R5, R68, RZ ;  /* 0x0000004405067210 */ /* 0x002fe40007fde0ff */
[----:B------:R-:W-:Y:S02]  /*34ad0*/  PRMT R4, R75, 0x9910, RZ ;  /* 0x000099104b047816 */ /* 0x000fe400000000ff */
[----:B------:R-:W-:Y:S01]  /*34ae0*/  SHF.R.S32.HI R10, RZ, 0x8, R10 ;  /* 0x00000008ff0a7819 */ /* 0x000fe2000001140a */
[----:B------:R-:W-:Y:S01]  /*34af0*/  IMAD.X R7, R73, 0x1, R3, P6 ;  /* 0x0000000149077824 */ /* 0x000fe200030e0603 */
[----:B------:R-:W-:Y:S02]  /*34b00*/  SHF.R.S32.HI R4, RZ, 0x8, R4 ;  /* 0x00000008ff047819 */ /* 0x000fe40000011404 */
[----:B0-----:R-:W-:Y:S01]  /*34b10*/  ISETP.LT.AND P4, PT, R37, UR6, !P4 ;  /* 0x0000000625007c0c */ /* 0x001fe2000e781270 */
[----:B------:R0:W-:Y:S01]  /*34b20*/  @P5 STG.E.U8 desc[UR24][R8.64], R10 ;  /* 0x0000000a08005986 */ /* 0x0001e2000c101118 */
[----:B------:R-:W-:Y:S01]  /*34b30*/  PRMT R74, R11, 0x9910, RZ ;  /* 0x000099100b4a7816 */ /* 0x000fe200000000ff */
[----:B------:R-:W1:Y:S02]  /*34b40*/  LDCU UR6, c[0x0][0x39c] ;  /* 0x00007380ff0677ac */ /* 0x000e640008000800 */
[----:B------:R-:W-:Y:S01]  /*34b50*/  @P1 STG.E.U8 desc[UR24][R6.64], R4 ;  /* 0x0000000406001986 */ /* 0x000fe2000c101118 */
[----:B------:R-:W-:-:S02]  /*34b60*/  SHF.R.S32.HI R74, RZ, 0x8, R74 ;  /* 0x00000008ff4a7819 */ /* 0x000fc4000001144a */
[----:B0-----:R-:W-:-:S05]  /*34b70*/  IADD3 R10, P1, PT, R5, R70, RZ ;  /* 0x00000046050a7210 */ /* 0x001fca0007f3e0ff */
[----:B------:R-:W-:-:S05]  /*34b80*/  IMAD.X R11, R73, 0x1, R69, P1 ;  /* 0x00000001490b7824 */ /* 0x000fca00008e0645 */
[----:B------:R0:W-:Y:S01]  /*34b90*/  @P4 STG.E.U8 desc[UR24][R10.64], R74 ;  /* 0x0000004a0a004986 */ /* 0x0001e2000c101118 */
[----:B--2---:R-:W-:-:S03]  /*34ba0*/  F2FP.SATFINITE.E4M3.F32.PACK_AB_MERGE_C R75, R31, R30, RZ ;  /* 0x0000001e1f4b723e */ /* 0x004fc600048070ff */
[----:B------:R-:W2:Y:S04]  /*34bb0*/  LDL.LU R30, [R1+0x328] ;  /* 0x00032800011e7983 */ /* 0x000ea80000300800 */
[----:B------:R-:W2:Y:S01]  /*34bc0*/  LDL.LU R31, [R1+0x32c] ;  /* 0x00032c00011f7983 */ /* 0x000ea20000300800 */
[----:B0-----:R-:W-:-:S03]  /*34bd0*/  F2FP.SATFINITE.E4M3.F32.PACK_AB_MERGE_C R11, R29, R28, RZ ;  /* 0x0000001c1d0b723e */ /* 0x001fc600048070ff */
[----:B------:R-:W5:Y:S04]  /*34be0*/  LDL.LU R28, [R1+0x128] ;  /* 0x00012800011c7983 */ /* 0x000f680000300800 */
[----:B------:R-:W5:Y:S01]  /*34bf0*/  LDL.LU R29, [R1+0x12c] ;  /* 0x00012c00011d7983 */ /* 0x000f620000300800 */
[----:B------:R-:W-:Y:S01]  /*34c00*/  VIADD R4, R5, UR30 ;  /* 0x0000001e05047c36 */ /* 0x000fe20008000000 */
[----:B------:R-:W-:Y:S01]  /*34c10*/  ISETP.LT.AND P5, PT, R67, UR9, !P3 ;  /* 0x0000000943007c0c */ /* 0x000fe2000dfa1270 */
[----:B------:R-:W-:Y:S01]  /*34c20*/  VIADD R73, R66, 0x4b ;  /* 0x0000004b42497836 */ /* 0x000fe20000000000 */
[----:B------:R-:W-:Y:S01]  /*34c30*/  ISETP.LT.AND P6, PT, R34, UR12, !P3 ;  /* 0x0000000c22007c0c */ /* 0x000fe2000dfc1270 */
[----:B------:R-:W0:Y:S01]  /*34c40*/  LDCU UR9, c[0x0][0x398] ;  /* 0x00007300ff0977ac */ /* 0x000e220008000800 */
[----:B------:R-:W-:-:S02]  /*34c50*/  SHF.R.S32.HI R5, RZ, 0x1f, R4 ;  /* 0x0000001fff057819 */ /* 0x000fc40000011404 */
[C---:B------:R-:W-:Y:S01]  /*34c60*/  IADD3 R8, P1, PT, R4.reuse, R0, RZ ;  /* 0x0000000004087210 */ /* 0x040fe20007f3e0ff */
[----:B------:R-:W0:Y:S04]  /*34c70*/  LDCU UR12, c[0x0][0x398] ;  /* 0x00007300ff0c77ac */ /* 0x000e280008000800 */
[----:B------:R-:W-:Y:S01]  /*34c80*/  IMAD.X R9, R5, 0x1, R72, P1 ;  /* 0x0000000105097824 */ /* 0x000fe200008e0648 */
[----:B------:R-:W-:-:S05]  /*34c90*/  IADD3 R6, P1, PT, R4, R2, RZ ;  /* 0x0000000204067210 */ /* 0x000fca0007f3e0ff */
[----:B------:R-:W-:Y:S01]  /*34ca0*/  IMAD.X R7, R5, 0x1, R71, P1 ;  /* 0x0000000105077824 */ /* 0x000fe200008e0647 */
[----:B---3--:R-:W-:Y:S01]  /*34cb0*/  ISETP.GE.AND P1, PT, R73, UR4, PT ;  /* 0x0000000449007c0c */ /* 0x008fe2000bf26270 */
[----:B------:R-:W3:Y:S01]  /*34cc0*/  LDCU UR4, c[0x0][0x398] ;  /* 0x00007300ff0477ac */ /* 0x000ee20008000800 */
[----:B------:R-:W-:Y:S01]  /*34cd0*/  ISETP.LT.AND P4, PT, R35, UR10, !P3 ;  /* 0x0000000a23007c0c */ /* 0x000fe2000df81270 */
[----:B------:R0:W-:Y:S01]  /*34ce0*/  @P5 STG.E.U8 desc[UR24][R8.64], R78 ;  /* 0x0000004e08005986 */ /* 0x0001e2000c101118 */
[----:B------:R-:W-:Y:S01]  /*34cf0*/  ISETP.LT.AND P3, PT, R37, UR14, !P3 ;  /* 0x0000000e25007c0c */ /* 0x000fe2000df61270 */
[----:B------:R-:W1:Y:S02]  /*34d00*/  LDCU UR10, c[0x0][0x398] ;  /* 0x00007300ff0a77ac */ /* 0x000e640008000800 */
[----:B------:R3:W-:Y:S01]  /*34d10*/  @P6 STG.E.U8 desc[UR24][R6.64], R75 ;  /* 0x0000004b06006986 */ /* 0x0007e2000c101118 */
[----:B------:R-:W-:Y:S01]  /*34d20*/  F2FP.SATFINITE.E4M3.F32.PACK_AB_MERGE_C R13, R13, R12, RZ ;  /* 0x0000000c0d0d723e */ /* 0x000fe200048070ff */
[----:B------:R-:W2:Y:S01]  /*34d30*/  LDCU UR14, c[0x0][0x398] ;  /* 0x00007300ff0e77ac */ /* 0x000ea20008000800 */
[----:B0-----:R-:W-:Y:S01]  /*34d40*/  IADD3 R8, P5, PT, R4, R68, RZ ;  /* 0x0000004404087210 */ /* 0x001fe20007fbe0ff */
[----:B---3--:R-:W-:Y:S01]  /*34d50*/  VIADD R7, R66, 0x4c ;  /* 0x0000004c42077836 */ /* 0x008fe20000000000 */
[----:B------:R-:W-:-:S03]  /*34d60*/  IADD3 R6, P6, PT, R4, R70, RZ ;  /* 0x0000004604067210 */ /* 0x000fc60007fde0ff */
[----:B------:R-:W-:Y:S02]  /*34d70*/  IMAD.X R9, R5, 0x1, R3, P5 ;  /* 0x0000000105097824 */ /* 0x000fe400028e0603 */
[----:B------:R-:W-:Y:S01]  /*34d80*/  VIADD R4, R4, UR30 ;  /* 0x0000001e04047c36 */ /* 0x000fe20008000000 */
[----:B-1----:R-:W-:Y:S01]  /*34d90*/  ISETP.GE.AND P5, PT, R7, UR6, PT ;  /* 0x0000000607007c0c */ /* 0x002fe2000bfa6270 */
[----:B------:R-:W-:Y:S01]  /*34da0*/  IMAD.X R7, R5, 0x1, R69, P6 ;  /* 0x0000000105077824 */ /* 0x000fe200030e0645 */
[----:B------:R-:W0:Y:S01]  /*34db0*/  LDCU UR6, c[0x0][0x398] ;  /* 0x00007300ff0677ac */ /* 0x000e220008000800 */
[----:B------:R1:W-:Y:S01]  /*34dc0*/  @P4 STG.E.U8 desc[UR24][R8.64], R11 ;  /* 0x0000000b08004986 */ /* 0x0003e2000c101118 */
[----:B------:R-:W-:Y:S02]  /*34dd0*/  SHF.R.S32.HI R12, RZ, 0x1f, R4 ;  /* 0x0000001fff0c7819 */ /* 0x000fe40000011404 */
[----:B------:R-:W-:Y:S01]  /*34de0*/  ISETP.LT.AND P4, PT, R67, UR4, !P2 ;  /* 0x0000000443007c0c */ /* 0x000fe2000d781270 */
[----:B------:R3:W-:Y:S01]  /*34df0*/  @P3 STG.E.U8 desc[UR24][R6.64], R13 ;  /* 0x0000000d06003986 */ /* 0x0007e2000c101118 */
[----:B------:R-:W-:Y:S01]  /*34e00*/  ISETP.LT.AND P3, PT, R34, UR9, !P2 ;  /* 0x0000000922007c0c */ /* 0x000fe2000d761270 */
[----:B------:R-:W0:Y:S01]  /*34e10*/  LDCU UR9, c[0x0][0x398] ;  /* 0x00007300ff0977ac */ /* 0x000e220008000800 */
[----:B------:R-:W-:-:S02]  /*34e20*/  PRMT R10, R78, 0x9910, RZ ;  /* 0x000099104e0a7816 */ /* 0x000fc400000000ff */
[----:B------:R-:W-:Y:S01]  /*34e30*/  PRMT R5, R75, 0x9910, RZ ;  /* 0x000099104b057816 */ /* 0x000fe200000000ff */
[----:B------:R-:W0:Y:S01]  /*34e40*/  LDCU UR4, c[0x0][0x39c] ;  /* 0x00007380ff0477ac */ /* 0x000e220008000800 */
[----:B-1----:R-:W-:-:S05]  /*34e50*/  IADD3 R8, P6, PT, R4, R0, RZ ;  /* 0x0000000004087210 */ /* 0x002fca0007fde0ff */
[----:B------:R-:W-:Y:S01]  /*34e60*/  IMAD.X R9, R12, 0x1, R72, P6 ;  /* 0x000000010c097824 */ /* 0x000fe200030e0648 */
[----:B---3--:R-:W-:Y:S02]  /*34e70*/  IADD3 R6, P6, PT, R4, R2, RZ ;  /* 0x0000000204067210 */ /* 0x008fe40007fde0ff */
[----:B------:R-:W-:Y:S02]  /*34e80*/  SHF.R.S32.HI R10, RZ, 0x8, R10 ;  /* 0x00000008ff0a7819 */ /* 0x000fe4000001140a */
[----:B------:R-:W-:Y:S01]  /*34e90*/  SHF.R.S32.HI R5, RZ, 0x8, R5 ;  /* 0x00000008ff057819 */ /* 0x000fe20000011405 */
[----:B------:R-:W-:Y:S02]  /*34ea0*/  IMAD.X R7, R12, 0x1, R71, P6 ;  /* 0x000000010c077824 */ /* 0x000fe400030e0647 */
[----:B------:R1:W-:Y:S04]  /*34eb0*/  @P4 STG.E.U8 desc[UR24][R8.64], R10 ;  /* 0x0000000a08004986 */ /* 0x0003e8000c101118 */
[----:B------:R-:W-:Y:S01]  /*34ec0*/  @P3 STG.E.U8 desc[UR24][R6.64], R5 ;  /* 0x0000000506003986 */ /* 0x000fe2000c101118 */
[----:B0-----:R-:W-:Y:S01]  /*34ed0*/  ISETP.LT.AND P3, PT, R35, UR6, !P2 ;  /* 0x0000000623007c0c */ /* 0x001fe2000d761270 */
[----:B------:R-:W0:Y:S01]  /*34ee0*/  LDCU UR6, c[0x0][0x39c] ;  /* 0x00007380ff0677ac */ /* 0x000e220008000800 */
[----:B------:R-:W-:-:S02]  /*34ef0*/  PRMT R73, R11, 0x9910, RZ ;  /* 0x000099100b497816 */ /* 0x000fc400000000ff */
[----:B-1----:R-:W-:Y:S02]  /*34f00*/  IADD3 R10, P6, PT, R4, R68, RZ ;  /* 0x00000044040a7210 */ /* 0x002fe40007fde0ff */
[----:B------:R-:W-:-:S03]  /*34f10*/  SHF.R.S32.HI R73, RZ, 0x8, R73 ;  /* 0x00000008ff497819 */ /* 0x000fc60000011449 */
[----:B------:R-:W-:Y:S01]  /*34f20*/  IMAD.X R11, R12, 0x1, R3, P6 ;  /* 0x000000010c0b7824 */ /* 0x000fe200030e0603 */
[----:B------:R-:W-:Y:S02]  /*34f30*/  IADD3 R8, P6, PT, R4, R70, RZ ;  /* 0x0000004604087210 */ /* 0x000fe40007fde0ff */
[----:B----4-:R-:W-:Y:S02]  /*34f40*/  F2FP.SATFINITE.E4M3.F32.PACK_AB_MERGE_C R74, R33, R32, RZ ;  /* 0x00000020214a723e */ /* 0x010fe400048070ff */
[----:B------:R-:W3:Y:S01]  /*34f50*/  LDL.LU R32, [R1+0x530] ;  /* 0x0005300001207983 */ /* 0x000ee20000300800 */
[----:B------:R-:W-:-:S03]  /*34f60*/  IMAD.X R9, R12, 0x1, R69, P6 ;  /* 0x000000010c097824 */ /* 0x000fc600030e0645 */
[----:B------:R-:W3:Y:S04]  /*34f70*/  LDL.LU R33, [R1+0x534] ;  /* 0x0005340001217983 */ /* 0x000ee80000300800 */
[----:B------:R5:W-:Y:S01]  /*34f80*/  @P3 STG.E.U8 desc[UR24][R10.64], R73 ;  /* 0x000000490a003986 */ /* 0x000be2000c101118 */
[----:B--2---:R-:W-:-:S03]  /*34f90*/  F2FP.SATFINITE.E4M3.F32.PACK_AB_MERGE_C R12, R31, R30, RZ ;  /* 0x0000001e1f0c723e */ /* 0x004fc600048070ff */
[----:B------:R-:W2:Y:S04]  /*34fa0*/  LDL.LU R30, [R1+0x330] ;  /* 0x00033000011e7983 */ /* 0x000ea80000300800 */
[----:B------:R-:W2:Y:S01]  /*34fb0*/  LDL.LU R31, [R1+0x334] ;  /* 0x00033400011f7983 */ /* 0x000ea20000300800 */
[----:B-----5:R-:W-:-:S03]  /*34fc0*/  F2FP.SATFINITE.E4M3.F32.PACK_AB_MERGE_C R11, R29, R28, RZ ;  /* 0x0000001c1d0b723e */ /* 0x020fc600048070ff */
[----:B------:R-:W4:Y:S04]  /*34fd0*/  LDL.LU R28, [R1+0x130] ;  /* 0x00013000011c7983 */ /* 0x000f280000300800 */
[----:B------:R-:W4:Y:S01]  /*34fe0*/  LDL.LU R29, [R1+0x134] ;  /* 0x00013400011d7983 */ /* 0x000f220000300800 */
[----:B------:R-:W-:Y:S02]  /*34ff0*/  PRMT R13, R13, 0x9910, RZ ;  /* 0x000099100d0d7816 */ /* 0x000fe400000000ff */
[----:B------:R-:W-:Y:S01]  /*35000*/  ISETP.LT.AND P2, PT, R37, UR10, !P2 ;  /* 0x0000000a25007c0c */ /* 0x000fe2000d741270 */
[----:B------:R-:W-:Y:S01]  /*35010*/  VIADD R5, R4, UR30 ;  /* 0x0000001e04057c36 */ /* 0x000fe20008000000 */
[----:B------:R-:W-:Y:S01]  /*35020*/  ISETP.LT.AND P4, PT, R67, UR12, !P0 ;  /* 0x0000000c43007c0c */ /* 0x000fe2000c781270 */
[----:B------:R-:W-:Y:S01]  /*35030*/  IMAD.MOV.U32 R4, RZ, RZ, R13 ;  /* 0x000000ffff047224 */ /* 0x000fe200078e000d */
[----:B------:R-:W1:Y:S01]  /*35040*/  LDCU UR10, c[0x0][0x398] ;  /* 0x00007300ff0a77ac */ /* 0x000e620008000800 */
[----:B------:R-:W-:Y:S01]  /*35050*/  F2FP.SATFINITE.E4M3.F32.PACK_AB_MERGE_C R14, R15, R14, RZ ;  /* 0x0000000e0f0e723e */ /* 0x000fe200048070ff */
[----:B------:R-:W5:Y:S01]  /*35060*/  LDL.LU R41, [R1+0x538] ;  /* 0x0005380001297983 */ /* 0x000f620000300800 */
[----:B------:R-:W-:Y:S01]  /*35070*/  SHF.R.S32.HI R13, RZ, 0x1f, R5 ;  /* 0x0000001fff0d7819 */ /* 0x000fe20000011405 */
[----:B------:R-:W0:Y:S01]  /*35080*/  LDCU UR12, c[0x0][0x398] ;  /* 0x00007300ff0c77ac */ /* 0x000e220008000800 */
[----:B------:R-:W-:Y:S01]  /*35090*/  SHF.R.S32.HI R4, RZ, 0x8, R4 ;  /* 0x00000008ff047819 */ /* 0x000fe20000011404 */
[----:B------:R-:W5:Y:S01]  /*350a0*/  LDL.LU R38, [R1+0x53c] ;  /* 0x00053c0001267983 */ /* 0x000f620000300800 */
[----:B------:R-:W-:-:S03]  /*350b0*/  IADD3 R6, P6, PT, R5, R0, RZ ;  /* 0x0000000005067210 */ /* 0x000fc60007fde0ff */
[----:B------:R0:W-:Y:S01]  /*350c0*/  @P2 STG.E.U8 desc[UR24][R8.64], R4 ;  /* 0x0000000408002986 */ /* 0x0001e2000c101118 */
[----:B------:R-:W-:Y:S01]  /*350d0*/  ISETP.LT.AND P2, PT, R34, UR9, !P0 ;  /* 0x0000000922007c0c */ /* 0x000fe2000c741270 */
[----:B------:R-:W-:Y:S01]  /*350e0*/  IMAD.X R7, R13, 0x1, R72, P6 ;  /* 0x000000010d077824 */ /* 0x000fe200030e0648 */
[----:B------:R-:W1:Y:S01]  /*350f0*/  LDCU UR9, c[0x0][0x398] ;  /* 0x00007300ff0977ac */ /* 0x000e620008000800 */
[----:B------:R-:W5:Y:S04]  /*35100*/  LDL.LU R39, [R1+0x338] ;  /* 0x0003380001277983 */ /* 0x000f680000300800 */
[----:B------:R1:W-:Y:S01]  /*35110*/  @P4 STG.E.U8 desc[UR24][R6.64], R74 ;  /* 0x0000004a06004986 */ /* 0x0003e2000c101118 */
[----:B------:R-:W-:Y:S01]  /*35120*/  ISETP.LT.AND P4, PT, R35, UR14, !P0 ;  /* 0x0000000e23007c0c */ /* 0x000fe2000c781270 */
[----:B------:R-:W2:Y:S01]  /*35130*/  LDCU UR14, c[0x0][0x398] ;  /* 0x00007300ff0e77ac */ /* 0x000ea20008000800 */
[----:B0-----:R-:W-:Y:S01]  /*35140*/  IADD3 R8, P6, PT, R5, R2, RZ ;  /* 0x0000000205087210 */ /* 0x001fe20007fde0ff */
[----:B------:R-:W-:Y:S01]  /*35150*/  VIADD R4, R66, 0x4d ;  /* 0x0000004d42047836 */ /* 0x000fe20000000000 */
[----:B------:R-:W5:Y:S03]  /*35160*/  LDL.LU R36, [R1+0x33c] ;  /* 0x00033c0001247983 */ /* 0x000f660000300800 */
[----:B------:R-:W-:Y:S01]  /*35170*/  IMAD.X R9, R13, 0x1, R71, P6 ;  /* 0x000000010d097824 */ /* 0x000fe200030e0647 */
[----:B------:R-:W-:-:S02]  /*35180*/  ISETP.GE.AND P3, PT, R4, UR4, PT ;  /* 0x0000000404007c0c */ /* 0x000fc4000bf66270 */
[----:B-1----:R-:W-:Y:S01]  /*35190*/  IADD3 R6, P6, PT, R5, R68, RZ ;  /* 0x0000004405067210 */ /* 0x002fe20007fde0ff */
[----:B------:R-:W-:Y:S01]  /*351a0*/  VIADD R4, R66, 0x4e ;  /* 0x0000004e42047836 */ /* 0x000fe20000000000 */
[----:B------:R0:W-:Y:S01]  /*351b0*/  @P2 STG.E.U8 desc[UR24][R8.64], R12 ;  /* 0x0000000c08002986 */ /* 0x0001e2000c101118 */
[----:B------:R-:W1:Y:S02]  /*351c0*/  LDCU UR4, c[0x0][0x398] ;  /* 0x00007300ff0477ac */ /* 0x000e640008000800 */
[----:B------:R-:W-:Y:S01]  /*351d0*/  IMAD.X R7, R13, 0x1, R3, P6 ;  /* 0x000000010d077824 */ /* 0x000fe200030e0603 */
[----:B------:R-:W-:Y:S01]  /*351e0*/  ISETP.GE.AND P2, PT, R4, UR6, PT ;  /* 0x0000000604007c0c */ /* 0x000fe2000bf46270 */
[----:B------:R-:W-:Y:S01]  /*351f0*/  VIADD R4, R5, UR30 ;  /* 0x0000001e05047c36 */ /* 0x000fe20008000000 */
[----:B------:R-:W-:Y:S01]  /*35200*/  ISETP.LT.AND P0, PT, R37, UR9, !P0 ;  /* 0x0000000925007c0c */ /* 0x000fe2000c701270 */
[----:B------:R-:W1:Y:S01]  /*35210*/  LDCU UR6, c[0x0][0x398] ;  /* 0x00007300ff0677ac */ /* 0x000e620008000800 */
[----:B------:R1:W-:Y:S01]  /*35220*/  @P4 STG.E.U8 desc[UR24][R6.64], R11 ;  /* 0x0000000b06004986 */ /* 0x0003e2000c101118 */
[----:B------:R-:W-:-:S02]  /*35230*/  ISETP.LT.AND P4, PT, R67, UR10, !P1 ;  /* 0x0000000a43007c0c */ /* 0x000fc4000cf81270 */
[----:B0-----:R-:W-:Y:S01]  /*35240*/  IADD3 R8, P6, PT, R5, R70, RZ ;  /* 0x0000004605087210 */ /* 0x001fe20007fde0ff */
[----:B------:R-:W0:Y:S01]  /*35250*/  LDCU UR9, c[0x0][0x398] ;  /* 0x00007300ff0977ac */ /* 0x000e220008000800 */
[----:B------:R-:W-:-:S03]  /*35260*/  SHF.R.S32.HI R10, RZ, 0x1f, R4 ;  /* 0x0000001fff0a7819 */ /* 0x000fc60000011404 */
[----:B------:R-:W-:Y:S01]  /*35270*/  IMAD.X R9, R13, 0x1, R69, P6 ;  /* 0x000000010d097824 */ /* 0x000fe200030e0645 */
[----:B------:R-:W-:Y:S01]  /*35280*/  PRMT R5, R74, 0x9910, RZ ;  /* 0x000099104a057816 */ /* 0x000fe200000000ff */
[----:B------:R-:W0:Y:S01]  /*35290*/  LDCU UR10, c[0x0][0x398] ;  /* 0x00007300ff0a77ac */ /* 0x000e220008000800 */
[----:B-1----:R-:W-:Y:S02]  /*352a0*/  IADD3 R6, P6, PT, R4, R0, RZ ;  /* 0x0000000004067210 */ /* 0x002fe40007fde0ff */
[----:B------:R-:W-:-:S03]  /*352b0*/  SHF.R.S32.HI R5, RZ, 0x8, R5 ;  /* 0x00000008ff057819 */ /* 0x000fc60000011405 */
[----:B------:R-:W-:Y:S01]  /*352c0*/  IMAD.X R7, R10, 0x1, R72, P6 ;  /* 0x000000010a077824 */ /* 0x000fe200030e0648 */
[----:B------:R1:W-:Y:S01]  /*352d0*/  @P0 STG.E.U8 desc[UR24][R8.64], R14 ;  /* 0x0000000e08000986 */ /* 0x0003e2000c101118 */
[----:B------:R-:W-:-:S03]  /*352e0*/  PRMT R12, R12, 0x9910, RZ ;  /* 0x000099100c0c7816 */ /* 0x000fc600000000ff */
[----:B------:R0:W-:Y:S01]  /*352f0*/  @P4 STG.E.U8 desc[UR24][R6.64], R5 ;  /* 0x0000000506004986 */ /* 0x0001e2000c101118 */
[----:B------:R-:W-:Y:S01]  /*35300*/  ISETP.LT.AND P4, PT, R34, UR4, !P1 ;  /* 0x0000000422007c0c */ /* 0x000fe2000cf81270 */
[----:B------:R-:W2:Y:S01]  /*35310*/  LDCU UR4, c[0x0][0x39c] ;  /* 0x00007380ff0477ac */ /* 0x000ea20008000800 */
[----:B-1----:R-:W-:Y:S02]  /*35320*/  IADD3 R8, P6, PT, R4, R2, RZ ;  /* 0x0000000204087210 */ /* 0x002fe40007fde0ff */
[----:B0-----:R-:W-:Y:S01]  /*35330*/  PRMT R5, R11, 0x9910, RZ ;  /* 0x000099100b057816 */ /* 0x001fe200000000ff */
[----:B------:R-:W-:Y:S02]  /*35340*/  IMAD.MOV.U32 R11, RZ, RZ, R12 ;  /* 0x000000ffff0b7224 */ /* 0x000fe400078e000c */
[----:B------:R-:W-:-:S03]  /*35350*/  IMAD.X R9, R10, 0x1, R71, P6 ;  /* 0x000000010a097824 */ /* 0x000fc600030e0647 */
[----:B------:R-:W-:-:S05]  /*35360*/  SHF.R.S32.HI R11, RZ, 0x8, R11 ;  /* 0x00000008ff0b7819 */ /* 0x000fca000001140b */
[----:B------:R0:W-:Y:S02]  /*35370*/  @P4 STG.E.U8 desc[UR24][R8.64], R11 ;  /* 0x0000000b08004986 */ /* 0x0001e4000c101118 */
[----:B0-----:R-:W-:Y:S02]  /*35380*/  PRMT R11, R14, 0x9910, RZ ;  /* 0x000099100e0b7816 */ /* 0x001fe400000000ff */
[----:B---3--:R-:W-:Y:S02]  /*35390*/  F2FP.SATFINITE.E4M3.F32.PACK_AB_MERGE_C R14, R33, R32, RZ ;  /* 0x00000020210e723e */ /* 0x008fe400048070ff */
[----:B------:R-:W3:Y:S04]  /*353a0*/  LDL.LU R32, [R1+0x540] ;  /* 0x0005400001207983 */ /* 0x000ee80000300800 */
[----:B------:R-:W3:Y:S01]  /*353b0*/  LDL.LU R33, [R1+0x544] ;  /* 0x0005440001217983 */ /* 0x000ee20000300800 */
[----:B--2---:R-:W-:-:S02]  /*353c0*/  F2FP.SATFINITE.E4M3.F32.PACK_AB_MERGE_C R12, R31, R30, RZ ;  /* 0x0000001e1f0c723e */ /* 0x004fc400048070ff */
[----:B----4-:R-:W-:Y:S02]  /*353d0*/  F2FP.SATFINITE.E4M3.F32.PACK_AB_MERGE_C R13, R29, R28, RZ ;  /* 0x0000001c1d0d723e */ /* 0x010fe400048070ff */
[----:B------:R-:W2:Y:S04]  /*353e0*/  LDL.LU R28, [R1+0x340] ;  /* 0x00034000011c7983 */ /* 0x000ea80000300800 */
[----:B------:R-:W2:Y:S04]  /*353f0*/  LDL.LU R29, [R1+0x344] ;  /* 0x00034400011d7983 */ /* 0x000ea80000300800 */
[----:B------:R-:W4:Y:S04]  /*35400*/  LDL.LU R30, [R1+0x138] ;  /* 0x00013800011e7983 */ /* 0x000f280000300800 */
[----:B------:R-:W4:Y:S01]  /*35410*/  LDL.LU R31, [R1+0x13c] ;  /* 0x00013c00011f7983 */ /* 0x000f220000300800 */
[----:B------:R-:W-:Y:S01]  /*35420*/  ISETP.LT.AND P0, PT, R35, UR6, !P1 ;  /* 0x0000000623007c0c */ /* 0x000fe2000cf01270 */
[----:B------:R-:W0:Y:S01]  /*35430*/  LDCU UR6, c[0x0][0x398] ;  /* 0x00007300ff0677ac */ /* 0x000e220008000800 */
[----:B------:R-:W-:-:S02]  /*35440*/  IADD3 R6, P6, PT, R4, R68, RZ ;  /* 0x0000004404067210 */ /* 0x000fc40007fde0ff */
[----:B------:R-:W-:-:S03]  /*35450*/  SHF.R.S32.HI R5, RZ, 0x8, R5 ;  /* 0x00000008ff057819 */ /* 0x000fc60000011405 */
[----:B------:R-:W-:Y:S01]  /*35460*/  IMAD.X R7, R10, 0x1, R3, P6 ;  /* 0x000000010a077824 */ /* 0x000fe200030e0603 */
[----:B------:R-:W-:Y:S01]  /*35470*/  ISETP.LT.AND P1, PT, R37, UR9, !P1 ;  /* 0x0000000925007c0c */ /* 0x000fe2000cf21270 */
[----:B------:R-:W1:Y:S01]  /*35480*/  LDCU UR9, c[0x0][0x398] ;  /* 0x00007300ff0977ac */ /* 0x000e620008000800 */
[----:B------:R-:W-:-:S03]  /*35490*/  IADD3 R8, P4, PT, R4, R70, RZ ;  /* 0x0000004604087210 */ /* 0x000fc60007f9e0ff */
[----:B------:R0:W-:Y:S01]  /*354a0*/  @P0 STG.E.U8 desc[UR24][R6.64], R5 ;  /* 0x0000000506000986 */ /* 0x0001e2000c101118 */
[----:B------:R-:W-:Y:S01]  /*354b0*/  ISETP.LT.AND P0, PT, R67, UR10, !P5 ;  /* 0x0000000a43007c0c */ /* 0x000fe2000ef01270 */
[----:B------:R-:W-:Y:S01]  /*354c0*/  IMAD.X R9, R10, 0x1, R69, P4 ;  /* 0x000000010a097824 */ /* 0x000fe200020e0645 */
[----:B------:R-:W-:Y:S01]  /*354d0*/  SHF.R.S32.HI R10, RZ, 0x8, R11 ;  /* 0x00000008ff0a7819 */ /* 0x000fe2000001140b */
[----:B------:R-:W1:Y:S01]  /*354e0*/  LDCU UR10, c[0x0][0x398] ;  /* 0x00007300ff0a77ac */ /* 0x000e620008000800 */
[----:B0-----:R-:W-:Y:S02]  /*354f0*/  VIADD R5, R4, UR30 ;  /* 0x0000001e04057c36 */ /* 0x001fe40008000000 */
[----:B------:R-:W-:-:S03]  /*35500*/  VIADD R7, R66, 0x4f ;  /* 0x0000004f42077836 */ /* 0x000fc60000000000 */
[----:B------:R-:W-:Y:S02]  /*35510*/  SHF.R.S32.HI R4, RZ, 0x1f, R5 ;  /* 0x0000001fff047819 */ /* 0x000fe40000011405 */
[----:B------:R-:W-:Y:S01]  /*35520*/  IADD3 R6, P6, PT, R5, R0, RZ ;  /* 0x0000000005067210 */ /* 0x000fe20007fde0ff */
[----:B------:R0:W-:Y:S01]  /*35530*/  @P1 STG.E.U8 desc[UR24][R8.64], R10 ;  /* 0x0000000a08001986 */ /* 0x0001e2000c101118 */
[----:B------:R-:W-:Y:S01]  /*35540*/  ISETP.GE.AND P4, PT, R7, UR4, PT ;  /* 0x0000000407007c0c */ /* 0x000fe2000bf86270 */
[----:B------:R-:W1:Y:S02]  /*35550*/  LDCU UR4, c[0x0][0x39c] ;  /* 0x00007380ff0477ac */ /* 0x000e640008000800 */
[----:B------:R-:W-:Y:S01]  /*35560*/  IMAD.X R7, R4, 0x1, R72, P6 ;  /* 0x0000000104077824 */ /* 0x000fe200030e0648 */
[----:B------:R-:W-:Y:S01]  /*35570*/  ISETP.LT.AND P1, PT, R34, UR12, !P5 ;  /* 0x0000000c22007c0c */ /* 0x000fe2000ef21270 */
[----:B------:R-:W1:Y:S01]  /*35580*/  LDCU UR12, c[0x0][0x398] ;  /* 0x00007300ff0c77ac */ /* 0x000e620008000800 */
[----:B0-----:R-:W-:-:S02]  /*35590*/  IADD3 R10, P6, PT, R5, R2, RZ ;  /* 0x00000002050a7210 */ /* 0x001fc40007fde0ff */
[----:B------:R0:W-:Y:S01]  /*355a0*/  @P0 STG.E.U8 desc[UR24][R6.64], R14 ;  /* 0x0000000e06000986 */ /* 0x0001e2000c101118 */
[----:B------:R-:W-:Y:S01]  /*355b0*/  ISETP.LT.AND P0, PT, R35, UR6, !P5 ;  /* 0x0000000623007c0c */ /* 0x000fe2000ef01270 */
[----:B------:R-:W1:Y:S01]  /*355c0*/  LDCU UR6, c[0x0][0x39c] ;  /* 0x00007380ff0677ac */ /* 0x000e620008000800 */
[C---:B------:R-:W-:Y:S01]  /*355d0*/  IMAD.X R11, R4.reuse, 0x1, R71, P6 ;  /* 0x00000001040b7824 */ /* 0x040fe200030e0647 */
[----:B------:R-:W-:Y:S02]  /*355e0*/  IADD3 R8, P6, PT, R5, R68, RZ ;  /* 0x0000004405087210 */ /* 0x000fe40007fde0ff */
[----:B------:R-:W-:Y:S01]  /*355f0*/  ISETP.LT.AND P5, PT, R37, UR14, !P5 ;  /* 0x0000000e25007c0c */ /* 0x000fe2000efa1270 */
[----:B------:R-:W3:Y:S02]  /*35600*/  LDCU UR14, c[0x0][0x398] ;  /* 0x00007300ff0e77ac */ /* 0x000ee40008000800 */
[----:B------:R-:W-:Y:S01]  /*35610*/  IMAD.X R9, R4, 0x1, R3, P6 ;  /* 0x0000000104097824 */ /* 0x000fe200030e0603 */
[----:B0-----:R-:W-:-:S02]  /*35620*/  IADD3 R6, P6, PT, R5, R70, RZ ;  /* 0x0000004605067210 */ /* 0x001fc40007fde0ff */
[----:B------:R-:W-:-:S03]  /*35630*/  F2FP.SATFINITE.E4M3.F32.PACK_AB_MERGE_C R16, R17, R16, RZ ;  /* 0x000000101110723e */ /* 0x000fc600048070ff */
[----:B------:R-:W-:Y:S01]  /*35640*/  IMAD.X R7, R4, 0x1, R69, P6 ;  /* 0x0000000104077824 */ /* 0x000fe200030e0645 */
[----:B------:R0:W-:Y:S01]  /*35650*/  @P1 STG.E.U8 desc[UR24][R10.64], R12 ;  /* 0x0000000c0a001986 */ /* 0x0001e2000c101118 */
[----:B------:R-:W-:Y:S01]  /*35660*/  VIADD R5, R5, UR30 ;  /* 0x0000001e05057c36 */ /* 0x000fe20008000000 */
[----:B------:R-:W-:Y:S02]  /*35670*/  PRMT R14, R14, 0x9910, RZ ;  /* 0x000099100e0e7816 */ /* 0x000fe400000000ff */
[----:B------:R5:W-:Y:S01]  /*35680*/  @P0 STG.E.U8 desc[UR24][R8.64], R13 ;  /* 0x0000000d08000986 */ /* 0x000be2000c101118 */
[----:B-1----:R-:W-:Y:S01]  /*35690*/  ISETP.LT.AND P0, PT, R67, UR9, !P3 ;  /* 0x0000000943007c0c */ /* 0x002fe2000df01270 */
[----:B------:R-:W1:Y:S02]  /*356a0*/  LDCU UR9, c[0x0][0x398] ;  /* 0x00007300ff0977ac */ /* 0x000e640008000800 */
[----:B------:R1:W-:Y:S01]  /*356b0*/  @P5 STG.E.U8 desc[UR24][R6.64], R16 ;  /* 0x0000001006005986 */ /* 0x0003e2000c101118 */
[----:B------:R-:W-:Y:S01]  /*356c0*/  ISETP.LT.AND P5, PT, R34, UR10, !P3 ;  /* 0x0000000a22007c0c */ /* 0x000fe2000dfa1270 */
[----:B------:R-:W2:Y:S01]  /*356d0*/  LDCU UR10, c[0x0][0x398] ;  /* 0x00007300ff0a77ac */ /* 0x000ea20008000800 */
[----:B------:R-:W-:-:S02]  /*356e0*/  SHF.R.S32.HI R4, RZ, 0x1f, R5 ;  /* 0x0000001fff047819 */ /* 0x000fc40000011405 */
[----:B0-----:R-:W-:Y:S01]  /*356f0*/  PRMT R11, R12, 0x9910, RZ ;  /* 0x000099100c0b7816 */ /* 0x001fe200000000ff */
[----:B------:R-:W-:Y:S01]  /*35700*/  IMAD.MOV.U32 R12, RZ, RZ, R14 ;  /* 0x000000ffff0c7224 */ /* 0x000fe200078e000e */
[C---:B-----5:R-:W-:Y:S02]  /*35710*/  IADD3 R8, P1, PT, R5.reuse, R0, RZ ;  /* 0x0000000005087210 */ /* 0x060fe40007f3e0ff */
[----:B-1----:R-:W-:-:S03]  /*35720*/  IADD3 R6, P6, PT, R5, R2, RZ ;  /* 0x0000000205067210 */ /* 0x002fc60007fde0ff */
[C---:B------:R-:W-:Y:S01]  /*35730*/  IMAD.X R9, R4.reuse, 0x1, R72, P1 ;  /* 0x0000000104097824 */ /* 0x040fe200008e0648 */
[----:B------:R-:W-:Y:S02]  /*35740*/  SHF.R.S32.HI R12, RZ, 0x8, R12 ;  /* 0x00000008ff0c7819 */ /* 0x000fe4000001140c */
[----:B------:R-:W-:Y:S01]  /*35750*/  SHF.R.S32.HI R11, RZ, 0x8, R11 ;  /* 0x00000008ff0b7819 */ /* 0x000fe2000001140b */
[----:B------:R-:W-:Y:S01]  /*35760*/  IMAD.X R7, R4, 0x1, R71, P6 ;  /* 0x0000000104077824 */ /* 0x000fe200030e0647 */
[----:B------:R-:W-:Y:S01]  /*35770*/  ISETP.LT.AND P6, PT, R35, UR12, !P3 ;  /* 0x0000000c23007c0c */ /* 0x000fe2000dfc1270 */
[----:B------:R0:W-:Y:S01]  /*35780*/  @P0 STG.E.U8 desc[UR24][R8.64], R12 ;  /* 0x0000000c08000986 */ /* 0x0001e2000c101118 */
[C---:B------:R-:W-:Y:S01]  /*35790*/  VIADD R10, R66.reuse, 0x50 ;  /* 0x00000050420a7836 */ /* 0x040fe20000000000 */
[----:B------:R-:W-:Y:S01]  /*357a0*/  F2FP.SATFINITE.E4M3.F32.PACK_AB_MERGE_C R18, R19, R18, RZ ;  /* 0x000000121312723e */ /* 0x000fe200048070ff */
[----:B------:R-:W1:Y:S01]  /*357b0*/  LDCU UR12, c[0x0][0x398] ;  /* 0x00007300ff0c77ac */ /* 0x000e620008000800 */
[----:B------:R5:W-:Y:S01]  /*357c0*/  @P5 STG.E.U8 desc[UR24][R6.64], R11 ;  /* 0x0000000b06005986 */ /* 0x000be2000c101118 */
[----:B0-----:R-:W-:Y:S01]  /*357d0*/  PRMT R8, R13, 0x9910, RZ ;  /* 0x000099100d087816 */ /* 0x001fe200000000ff */
[----:B-----5:R-:W-:Y:S01]  /*357e0*/  VIADD R7, R66, 0x51 ;  /* 0x0000005142077836 */ /* 0x020fe20000000000 */
[----:B------:R-:W-:-:S02]  /*357f0*/  IADD3 R6, P5, PT, R5, R68, RZ ;  /* 0x0000004405067210 */ /* 0x000fc40007fbe0ff */
[----:B------:R-:W-:Y:S02]  /*35800*/  SHF.R.S32.HI R8, RZ, 0x8, R8 ;  /* 0x00000008ff087819 */ /* 0x000fe40000011408 */
[----:B------:R-:W-:Y:S01]  /*35810*/  ISETP.GE.AND P0, PT, R7, UR6, PT ;  /* 0x0000000607007c0c */ /* 0x000fe2000bf06270 */
[----:B------:R-:W-:Y:S01]  /*35820*/  IMAD.X R7, R4, 0x1, R3, P5 ;  /* 0x0000000104077824 */ /* 0x000fe200028e0603 */
[----:B---3--:R-:W-:Y:S01]  /*35830*/  ISETP.LT.AND P5, PT, R37, UR14, !P3 ;  /* 0x0000000e25007c0c */ /* 0x008fe2000dfa1270 */
[----:B------:R-:W0:Y:S01]  /*35840*/  LDCU UR6, c[0x0][0x398] ;  /* 0x00007300ff0677ac */ /* 0x000e220008000800 */
[----:B------:R-:W-:Y:S02]  /*35850*/  ISETP.GE.AND P1, PT, R10, UR4, PT ;  /* 0x000000040a007c0c */ /* 0x000fe4000bf26270 */
[----:B------:R3:W-:Y:S01]  /*35860*/  @P6 STG.E.U8 desc[UR24][R6.64], R8 ;  /* 0x0000000806006986 */ /* 0x0007e2000c101118 */
[----:B------:R-:W5:Y:S01]  /*35870*/  LDCU UR4, c[0x0][0x39c] ;  /* 0x00007380ff0477ac */ /* 0x000f620008000800 */
[----:B------:R-:W-:-:S02]  /*35880*/  PRMT R9, R16, 0x9910, RZ ;  /* 0x0000991010097816 */ /* 0x000fc400000000ff */
[----:B------:R-:W-:Y:S01]  /*35890*/  F2FP.SATFINITE.E4M3.F32.PACK_AB_MERGE_C R11, R38, R41, RZ ;  /* 0x00000029260b723e */ /* 0x000fe200048070ff */
[----:B------:R-:W0:Y:S01]  /*358a0*/  LDCU UR14, c[0x0][0x398] ;  /* 0x00007300ff0e77ac */ /* 0x000e220008000800 */
[C---:B---3--:R-:W-:Y:S01]  /*358b0*/  IADD3 R6, P3, PT, R5.reuse, R70, RZ ;  /* 0x0000004605067210 */ /* 0x048fe20007f7e0ff */
[----:B------:R-:W-:Y:S01]  /*358c0*/  VIADD R5, R5, UR30 ;  /* 0x0000001e05057c36 */ /* 0x000fe20008000000 */
[----:B------:R-:W-:-:S03]  /*358d0*/  SHF.R.S32.HI R9, RZ, 0x8, R9 ;  /* 0x00000008ff097819 */ /* 0x000fc60000011409 */
[----:B------:R-:W-:Y:S01]  /*358e0*/  IMAD.X R7, R4, 0x1, R69, P3 ;  /* 0x0000000104077824 */ /* 0x000fe200018e0645 */
[----:B------:R-:W-:Y:S01]  /*358f0*/  ISETP.LT.AND P3, PT, R67, UR9, !P2 ;  /* 0x0000000943007c0c */ /* 0x000fe2000d761270 */
[----:B------:R-:W-:Y:S01]  /*35900*/  VIADD R10, R66, 0x52 ;  /* 0x00000052420a7836 */ /* 0x000fe20000000000 */
[----:B------:R-:W-:Y:S01]  /*35910*/  SHF.R.S32.HI R4, RZ, 0x1f, R5 ;  /* 0x0000001fff047819 */ /* 0x000fe20000011405 */
[----:B------:R-:W3:Y:S01]  /*35920*/  LDCU UR9, c[0x0][0x398] ;  /* 0x00007300ff0977ac */ /* 0x000ee20008000800 */
[----:B------:R-:W-:Y:S01]  /*35930*/  IADD3 R8, P6, PT, R5, R0, RZ ;  /* 0x0000000005087210 */ /* 0x000fe20007fde0ff */
[----:B------:R0:W-:Y:S04]  /*35940*/  @P5 STG.E.U8 desc[UR24][R6.64], R9 ;  /* 0x0000000906005986 */ /* 0x0001e8000c101118 */
[----:B0-----:R-:W-:-:S05]  /*35950*/  IMAD.X R9, R4, 0x1, R72, P6 ;  /* 0x0000000104097824 */ /* 0x001fca00030e0648 */
[----:B------:R-:W-:Y:S01]  /*35960*/  @P3 STG.E.U8 desc[UR24][R8.64], R11 ;  /* 0x0000000b08003986 */ /* 0x000fe2000c101118 */
[----:B-----5:R-:W-:Y:S01]  /*35970*/  ISETP.GE.AND P3, PT, R10, UR4, PT ;  /* 0x000000040a007c0c */ /* 0x020fe2000bf66270 */
[----:B------:R-:W0:Y:S01]  /*35980*/  LDCU UR4, c[0x0][0x398] ;  /* 0x00007300ff0477ac */ /* 0x000e220008000800 */
[----:B--2---:R-:W-:Y:S02]  /*35990*/  F2FP.SATFINITE.E4M3.F32.PACK_AB_MERGE_C R15, R29, R28, RZ ;  /* 0x0000001c1d0f723e */ /* 0x004fe400048070ff */
[----:B------:R-:W2:Y:S04]  /*359a0*/  LDL.LU R28, [R1+0x548] ;  /* 0x00054800011c7983 */ /* 0x000ea80000300800 */
[----:B------:R-:W2:Y:S01]  /*359b0*/  LDL.LU R29, [R1+0x54c] ;  /* 0x00054c00011d7983 */ /* 0x000ea20000300800 */
[----:B----4-:R-:W-:-:S03]  /*359c0*/  F2FP.SATFINITE.E4M3.F32.PACK_AB_MERGE_C R10, R31, R30, RZ ;  /* 0x0000001e1f0a723e */ /* 0x010fc600048070ff */
[----:B------:R-:W4:Y:S04]  /*359d0*/  LDL.LU R30, [R1+0x140] ;  /* 0x00014000011e7983 */ /* 0x000f280000300800 */
[----:B------:R-:W4:Y:S01]  /*359e0*/  LDL.LU R31, [R1+0x144] ;  /* 0x00014400011f7983 */ /* 0x000f220000300800 */
[----:B------:R-:W-:Y:S01]  /*359f0*/  ISETP.LT.AND P5, PT, R34, UR10, !P2 ;  /* 0x0000000a22007c0c */ /* 0x000fe2000d7a1270 */
[----:B------:R-:W5:Y:S01]  /*35a00*/  LDCU UR10, c[0x0][0x398] ;  /* 0x00007300ff0a77ac */ /* 0x000f620008000800 */
[----:B------:R-:W-:Y:S02]  /*35a10*/  IADD3 R6, P6, PT, R5, R2, RZ ;  /* 0x0000000205067210 */ /* 0x000fe40007fde0ff */
[----:B------:R-:W-:-:S03]  /*35a20*/  F2FP.SATFINITE.E4M3.F32.PACK_AB_MERGE_C R12, R36, R39, RZ ;  /* 0x00000027240c723e */ /* 0x000fc600048070ff */
[----:B------:R-:W-:Y:S01]  /*35a30*/  IMAD.X R7, R4, 0x1, R71, P6 ;  /* 0x0000000104077824 */ /* 0x000fe200030e0647 */
[----:B------:R-:W-:Y:S01]  /*35a40*/  ISETP.LT.AND P6, PT, R35, UR6, !P2 ;  /* 0x0000000623007c0c */ /* 0x000fe2000d7c1270 */
[----:B------:R-:W0:Y:S04]  /*35a50*/  LDCU UR6, c[0x0][0x398] ;  /* 0x00007300ff0677ac */ /* 0x000e280008000800 */
[----:B------:R1:W-:Y:S01]  /*35a60*/  @P5 STG.E.U8 desc[UR24][R6.64], R12 ;  /* 0x0000000c06005986 */ /* 0x0003e2000c101118 */
[----:B---3--:R-:W-:Y:S01]  /*35a70*/  ISETP.LT.AND P2, PT, R37, UR9, !P2 ;  /* 0x0000000925007c0c */ /* 0x008fe2000d741270 */
[----:B------:R-:W3:Y:S01]  /*35a80*/  LDCU UR9, c[0x0][0x398] ;  /* 0x00007300ff0977ac */ /* 0x000ee20008000800 */
[----:B-1----:R-:W-:-:S05]  /*35a90*/  IADD3 R6, P5, PT, R5, R68, RZ ;  /* 0x0000004405067210 */ /* 0x002fca0007fbe0ff */
[----:B------:R-:W-:-:S05]  /*35aa0*/  IMAD.X R7, R4, 0x1, R3, P5 ;  /* 0x0000000104077824 */ /* 0x000fca00028e0603 */
[----:B------:R-:W-:Y:S01]  /*35ab0*/  @P6 STG.E.U8 desc[UR24][R6.64], R10 ;  /* 0x0000000a06006986 */ /* 0x000fe2000c101118 */
[----:B------:R-:W-:Y:S02]  /*35ac0*/  IADD3 R8, P6, PT, R5, R70, RZ ;  /* 0x0000004605087210 */ /* 0x000fe40007fde0ff */
[----:B------:R-:W-:-:S03]  /*35ad0*/  PRMT R11, R11, 0x9910, RZ ;  /* 0x000099100b0b7816 */ /* 0x000fc600000000ff */
[----:B------:R-:W-:-:S05]  /*35ae0*/  IMAD.X R9, R4, 0x1, R69, P6 ;  /* 0x0000000104097824 */ /* 0x000fca00030e0645 */
[----:B------:R1:W-:Y:S02]  /*35af0*/  @P2 STG.E.U8 desc[UR24][R8.64], R18 ;  /* 0x0000001208002986 */ /* 0x0003e4000c101118 */
[----:B-1----:R-:W-:Y:S02]  /*35b00*/  SHF.R.S32.HI R8, RZ, 0x8, R11 ;  /* 0x00000008ff087819 */ /* 0x002fe4000001140b */
[----:B--2---:R-:W-:Y:S02]  /*35b10*/  F2FP.SATFINITE.E4M3.F32.PACK_AB_MERGE_C R14, R29, R28, RZ ;  /* 0x0000001c1d0e723e */ /* 0x004fe400048070ff */
[----:B----4-:R-:W-:Y:S02]  /*35b20*/  F2FP.SATFINITE.E4M3.F32.PACK_AB_MERGE_C R11, R31, R30, RZ ;  /* 0x0000001e1f0b723e */ /* 0x010fe400048070ff */
[----:B------:R-:W2:Y:S04]  /*35b30*/  LDL.LU R30, [R1+0x348] ;  /* 0x00034800011e7983 */ /* 0x000ea80000300800 */
[----:B------:R-:W2:Y:S04]  /*35b40*/  LDL.LU R31, [R1+0x34c] ;  /* 0x00034c00011f7983 */ /* 0x000ea80000300800 */
[----:B------:R-:W4:Y:S04]  /*35b50*/  LDL.LU R28, [R1+0x148] ;  /* 0x00014800011c7983 */ /* 0x000f280000300800 */
[----:B------:R-:W4:Y:S01]  /*35b60*/  LDL.LU R29, [R1+0x14c] ;  /* 0x00014c00011d7983 */ /* 0x000f220000300800 */
[----:B------:R-:W-:Y:S01]  /*35b70*/  VIADD R5, R5, UR30 ;  /* 0x0000001e05057c36 */ /* 0x000fe20008000000 */
[----:B-----5:R-:W-:Y:S01]  /*35b80*/  ISETP.LT.AND P5, PT, R67, UR10, !P4 ;  /* 0x0000000a43007c0c */ /* 0x020fe2000e7a1270 */
[----:B------:R-:W1:Y:S03]  /*35b90*/  LDCU UR10, c[0x0][0x398] ;  /* 0x00007300ff0a77ac */ /* 0x000e660008000800 */
[----:B------:R-:W-:-:S02]  /*35ba0*/  SHF.R.S32.HI R4, RZ, 0x1f, R5 ;  /* 0x0000001fff047819 */ /* 0x000fc40000011405 */
[----:B------:R-:W-:Y:S02]  /*35bb0*/  IADD3 R6, P6, PT, R5, R0, RZ ;  /* 0x0000000005067210 */ /* 0x000fe40007fde0ff */
[----:B------:R-:W-:-:S03]  /*35bc0*/  PRMT R12, R12, 0x9910, RZ ;  /* 0x000099100c0c7816 */ /* 0x000fc600000000ff */
[----:B------:R-:W-:Y:S01]  /*35bd0*/  IMAD.X R7, R4, 0x1, R72, P6 ;  /* 0x0000000104077824 */ /* 0x000fe200030e0648 */
[----:B0-----:R-:W-:Y:S01]  /*35be0*/  ISETP.LT.AND P2, PT, R34, UR4, !P4 ;  /* 0x0000000422007c0c */ /* 0x001fe2000e741270 */
[----:B------:R-:W0:Y:S03]  /*35bf0*/  LDCU UR4, c[0x0][0x39c] ;  /* 0x00007380ff0477ac */ /* 0x000e260008000800 */
[----:B------:R5:W-:Y:S01]  /*35c00*/  @P5 STG.E.U8 desc[UR24][R6.64], R8 ;  /* 0x0000000806005986 */ /* 0x000be2000c101118 */
[----:B------:R-:W-:Y:S01]  /*35c10*/  ISETP.LT.AND P5, PT, R35, UR6, !P4 ;  /* 0x0000000623007c0c */ /* 0x000fe2000e7a1270 */
[----:B------:R-:W0:Y:S01]  /*35c20*/  LDCU UR6, c[0x0][0x39c] ;  /* 0x00007380ff0677ac */ /* 0x000e220008000800 */
[----:B------:R-:W-:Y:S02]  /*35c30*/  PRMT R10, R10, 0x9910, RZ ;  /* 0x000099100a0a7816 */ /* 0x000fe400000000ff */
[----:B-----5:R-:W-:Y:S01]  /*35c40*/  IADD3 R8, P6, PT, R5, R2, RZ ;  /* 0x0000000205087210 */ /* 0x020fe20007fde0ff */
[----:B------:R-:W-:-:S04]  /*35c50*/  IMAD.MOV.U32 R7, RZ, RZ, R12 ;  /* 0x000000ffff077224 */ /* 0x000fc800078e000c */
[----:B------:R-:W-:Y:S01]  /*35c60*/  IMAD.X R9, R4, 0x1, R71, P6 ;  /* 0x0000000104097824 */ /* 0x000fe200030e0647 */
[----:B------:R-:W-:Y:S02]  /*35c70*/  SHF.R.S32.HI R7, RZ, 0x8, R7 ;  /* 0x00000008ff077819 */ /* 0x000fe40000011407 */
[----:B------:R-:W-:-:S03]  /*35c80*/  IADD3 R6, P6, PT, R5, R68, RZ ;  /* 0x0000004405067210 */ /* 0x000fc60007fde0ff */
[----:B------:R5:W-:Y:S01]  /*35c90*/  @P2 STG.E.U8 desc[UR24][R8.64], R7 ;  /* 0x0000000708002986 */ /* 0x000be2000c101118 */
[----:B------:R-:W-:Y:S01]  /*35ca0*/  PRMT R18, R18, 0x9910, RZ ;  /* 0x0000991012127816 */ /* 0x000fe200000000ff */
[----:B-----5:R-:W-:Y:S01]  /*35cb0*/  IMAD.X R7, R4, 0x1, R3, P6 ;  /* 0x0000000104077824 */ /* 0x020fe200030e0603 */
[----:B------:R-:W-:Y:S02]  /*35cc0*/  SHF.R.S32.HI R8, RZ, 0x8, R10 ;  /* 0x00000008ff087819 */ /* 0x000fe4000001140a */
[----:B---3--:R-:W-:Y:S01]  /*35cd0*/  ISETP.LT.AND P6, PT, R37, UR9, !P4 ;  /* 0x0000000925007c0c */ /* 0x008fe2000e7c1270 */
[----:B------:R-:W-:Y:S02]  /*35ce0*/  VIADD R10, R66, 0x53 ;  /* 0x00000053420a7836 */ /* 0x000fe40000000000 */
[----:B------:R3:W-:Y:S01]  /*35cf0*/  @P5 STG.E.U8 desc[UR24][R6.64], R8 ;  /* 0x0000000806005986 */ /* 0x0007e2000c101118 */
[----:B-1----:R-:W-:Y:S01]  /*35d00*/  ISETP.LT.AND P4, PT, R67, UR10, !P1 ;  /* 0x0000000a43007c0c */ /* 0x002fe2000cf81270 */
[----:B------:R-:W1:Y:S01]  /*35d10*/  LDCU UR9, c[0x0][0x398] ;  /* 0x00007300ff0977ac */ /* 0x000e620008000800 */
[----:B------:R-:W-:-:S02]  /*35d20*/  F2FP.SATFINITE.E4M3.F32.PACK_AB_MERGE_C R13, R33, R32, RZ ;  /* 0x00000020210d723e */ /* 0x000fc400048070ff */
[----:B------:R-:W5:Y:S01]  /*35d30*/  LDL.LU R32, [R1+0x550] ;  /* 0x0005500001207983 */ /* 0x000f620000300800 */
[----:B------:R-:W-:Y:S01]  /*35d40*/  F2FP.SATFINITE.E4M3.F32.PACK_AB_MERGE_C R20, R21, R20, RZ ;  /* 0x000000141514723e */ /* 0x000fe200048070ff */
[----:B------:R-:W0:Y:S02]  /*35d50*/  LDCU UR10, c[0x0][0x398] ;  /* 0x00007300ff0a77ac */ /* 0x000e240008000800 */
[----:B------:R-:W5:Y:S01]  /*35d60*/  LDL.LU R33, [R1+0x554] ;  /* 0x0005540001217983 */ /* 0x000f620000300800 */
[C---:B---3--:R-:W-:Y:S01]  /*35d70*/  IADD3 R8, P2, PT, R5.reuse, R70, RZ ;  /* 0x0000004605087210 */ /* 0x048fe20007f5e0ff */
[----:B------:R-:W-:Y:S02]  /*35d80*/  IMAD.MOV.U32 R7, RZ, RZ, R18 ;  /* 0x000000ffff077224 */ /* 0x000fe400078e0012 */
[----:B------:R-:W-:Y:S02]  /*35d90*/  VIADD R5, R5, UR30 ;  /* 0x0000001e05057c36 */ /* 0x000fe40008000000 */
[----:B------:R-:W-:Y:S01]  /*35da0*/  IMAD.X R9, R4, 0x1, R69, P2 ;  /* 0x0000000104097824 */ /* 0x000fe200010e0645 */
[----:B------:R-:W-:-:S02]  /*35db0*/  SHF.R.S32.HI R7, RZ, 0x8, R7 ;  /* 0x00000008ff077819 */ /* 0x000fc40000011407 */
[----:B------:R-:W-:Y:S02]  /*35dc0*/  SHF.R.S32.HI R4, RZ, 0x1f, R5 ;  /* 0x0000001fff047819 */ /* 0x000fe40000011405 */
[----:B------:R-:W-:Y:S01]  /*35dd0*/  IADD3 R6, P5, PT, R5, R0, RZ ;  /* 0x0000000005067210 */ /* 0x000fe20007fbe0ff */
[----:B------:R3:W-:Y:S04]  /*35de0*/  @P6 STG.E.U8 desc[UR24][R8.64], R7 ;  /* 0x0000000708006986 */ /* 0x0007e8000c101118 */
[----:B---3--:R-:W-:-:S05]  /*35df0*/  IMAD.X R7, R4, 0x1, R72, P5 ;  /* 0x0000000104077824 */ /* 0x008fca00028e0648 */
[----:B------:R2:W-:Y:S01]  /*35e00*/  @P4 STG.E.U8 desc[UR24][R6.64], R13 ;  /* 0x0000000d06004986 */ /* 0x0005e2000c101118 */
[----:B0-----:R-:W-:Y:S01]  /*35e10*/  ISETP.GE.AND P4, PT, R10, UR4, PT ;  /* 0x000000040a007c0c */ /* 0x001fe2000bf86270 */
[----:B------:R-:W0:Y:S01]  /*35e20*/  LDCU UR4, c[0x0][0x398] ;  /* 0x00007300ff0477ac */ /* 0x000e220008000800 */
[----:B------:R-:W-:Y:S02]  /*35e30*/  PRMT R10, R13, 0x9910, RZ ;  /* 0x000099100d0a7816 */ /* 0x000fe400000000ff */
[----:B--2---:R-:W-:Y:S02]  /*35e40*/  F2FP.SATFINITE.E4M3.F32.PACK_AB_MERGE_C R13, R31, R30, RZ ;  /* 0x0000001e1f0d723e */ /* 0x004fe400048070ff */
[----:B------:R-:W2:Y:S04]  /*35e50*/  LDL.LU R30, [R1+0x350] ;  /* 0x00035000011e7983 */ /* 0x000ea80000300800 */
[----:B------:R-:W2:Y:S01]  /*35e60*/  LDL.LU R31, [R1+0x354] ;  /* 0x00035400011f7983 */ /* 0x000ea20000300800 */
[----:B----4-:R-:W-:-:S03]  /*35e70*/  F2FP.SATFINITE.E4M3.F32.PACK_AB_MERGE_C R12, R29, R28, RZ ;  /* 0x0000001c1d0c723e */ /* 0x010fc600048070ff */
[----:B------:R-:W3:Y:S04]  /*35e80*/  LDL.LU R28, [R1+0x150] ;  /* 0x00015000011c7983 */ /* 0x000ee80000300800 */
[----:B------:R-:W3:Y:S01]  /*35e90*/  LDL.LU R29, [R1+0x154] ;  /* 0x00015400011d7983 */ /* 0x000ee20000300800 */
[----:B------:R-:W-:Y:S02]  /*35ea0*/  ISETP.LT.AND P2, PT, R34, UR12, !P1 ;  /* 0x0000000c22007c0c */ /* 0x000fe4000cf41270 */
[----:B------:R-:W-:Y:S02]  /*35eb0*/  IADD3 R8, P6, PT, R5, R2, RZ ;  /* 0x0000000205087210 */ /* 0x000fe40007fde0ff */
[----:B------:R-:W-:Y:S01]  /*35ec0*/  ISETP.LT.AND P5, PT, R35, UR14, !P1 ;  /* 0x0000000e23007c0c */ /* 0x000fe2000cfa1270 */
[----:B------:R-:W-:Y:S01]  /*35ed0*/  VIADD R7, R66, 0x54 ;  /* 0x0000005442077836 */ /* 0x000fe20000000000 */
[----:B------:R-:W4:Y:S01]  /*35ee0*/  LDCU UR12, c[0x0][0x398] ;  /* 0x00007300ff0c77ac */ /* 0x000f220008000800 */
[----:B------:R-:W-:Y:S01]  /*35ef0*/  IMAD.X R9, R4, 0x1, R71, P6 ;  /* 0x0000000104097824 */ /* 0x000fe200030e0647 */
[----:B------:R-:W-:-:S02]  /*35f00*/  IADD3 R6, P6, PT, R5, R68, RZ ;  /* 0x0000004405067210 */ /* 0x000fc40007fde0ff */
[----:B------:R-:W-:Y:S01]  /*35f10*/  ISETP.LT.AND P1, PT, R37, UR16, !P1 ;  /* 0x0000001025007c0c */ /* 0x000fe2000cf21270 */
[----:B------:R-:W0:Y:S02]  /*35f20*/  LDCU UR14, c[0x0][0x398] ;  /* 0x00007300ff0e77ac */ /* 0x000e240008000800 */
[----:B------:R4:W-:Y:S01]  /*35f30*/  @P2 STG.E.U8 desc[UR24][R8.64], R15 ;  /* 0x0000000f08002986 */ /* 0x0009e2000c101118 */
[----:B------:R-:W-:Y:S01]  /*35f40*/  ISETP.GE.AND P2, PT, R7, UR6, PT ;  /* 0x0000000607007c0c */ /* 0x000fe2000bf46270 */
[----:B------:R-:W-:Y:S01]  /*35f50*/  IMAD.X R7, R4, 0x1, R3, P6 ;  /* 0x0000000104077824 */ /* 0x000fe200030e0603 */
[----:B------:R-:W0:Y:S04]  /*35f60*/  LDCU UR6, c[0x0][0x398] ;  /* 0x00007300ff0677ac */ /* 0x000e280008000800 */
[----:B------:R0:W-:Y:S01]  /*35f70*/  @P5 STG.E.U8 desc[UR24][R6.64], R11 ;  /* 0x0000000b06005986 */ /* 0x0001e2000c101118 */
[----:B-1----:R-:W-:Y:S01]  /*35f80*/  ISETP.LT.AND P5, PT, R67, UR9, !P0 ;  /* 0x0000000943007c0c */ /* 0x002fe2000c7a1270 */
[----:B------:R-:W1:Y:S01]  /*35f90*/  LDCU UR9, c[0x0][0x398] ;  /* 0x00007300ff0977ac */ /* 0x000e620008000800 */
[C---:B----4-:R-:W-:Y:S01]  /*35fa0*/  IADD3 R8, P6, PT, R5.reuse, R70, RZ ;  /* 0x0000004605087210 */ /* 0x050fe20007fde0ff */
[----:B------:R-:W-:Y:S01]  /*35fb0*/  VIADD R5, R5, UR30 ;  /* 0x0000001e05057c36 */ /* 0x000fe20008000000 */
[----:B------:R-:W-:-:S02]  /*35fc0*/  F2FP.SATFINITE.E4M3.F32.PACK_AB_MERGE_C R22, R23, R22, RZ ;  /* 0x000000161716723e */ /* 0x000fc400048070ff */
[----:B------:R-:W-:Y:S01]  /*35fd0*/  F2FP.SATFINITE.E4M3.F32.PACK_AB_MERGE_C R24, R25, R24, RZ ;  /* 0x000000181918723e */ /* 0x000fe200048070ff */
[----:B------:R-:W-:Y:S01]  /*35fe0*/  IMAD.X R9, R4, 0x1, R69, P6 ;  /* 0x0000000104097824 */ /* 0x000fe200030e0645 */
[----:B------:R-:W-:Y:S01]  /*35ff0*/  SHF.R.S32.HI R4, RZ, 0x1f, R5 ;  /* 0x0000001fff047819 */ /* 0x000fe20000011405 */
[----:B------:R-:W-:Y:S01]  /*36000*/  VIADD R17, R66, 0x58 ;  /* 0x0000005842117836 */ /* 0x000fe20000000000 */
[----:B0-----:R-:W-:Y:S01]  /*36010*/  IADD3 R6, P6, PT, R5, R0, RZ ;  /* 0x0000000005067210 */ /* 0x001fe20007fde0ff */
[----:B------:R-:W0:Y:S01]  /*36020*/  LDCU UR16, c[0x0][0x398] ;  /* 0x00007300ff1077ac */ /* 0x000e220008000800 */
[----:B------:R4:W-:Y:S03]  /*36030*/  @P1 STG.E.U8 desc[UR24][R8.64], R20 ;  /* 0x0000001408001986 */ /* 0x0009e6000c101118 */
[----:B------:R-:W-:Y:S01]  /*36040*/  IMAD.X R7, R4, 0x1, R72, P6 ;  /* 0x0000000104077824 */ /* 0x000fe200030e0648 */
[----:B------:R-:W-:Y:S01]  /*36050*/  ISETP.LT.AND P1, PT, R34, UR4, !P0 ;  /* 0x0000000422007c0c */ /* 0x000fe2000c721270 */
[----:B------:R-:W0:Y:S01]  /*36060*/  LDCU UR4, c[0x0][0x39c] ;  /* 0x00007380ff0477ac */ /* 0x000e220008000800 */
[----:B----4-:R-:W-:-:S02]  /*36070*/  SHF.R.S32.HI R8, RZ, 0x8, R10 ;  /* 0x00000008ff087819 */ /* 0x010fc4000001140a */
[----:B------:R-:W-:-:S03]  /*36080*/  PRMT R9, R15, 0x9910, RZ ;  /* 0x000099100f097816 */ /* 0x000fc600000000ff */
[----:B------:R4:W-:Y:S01]  /*36090*/  @P5 STG.E.U8 desc[UR24][R6.64], R8 ;  /* 0x0000000806005986 */ /* 0x0009e2000c101118 */
[----:B------:R-:W-:Y:S01]  /*360a0*/  ISETP.LT.AND P5, PT, R35, UR6, !P0 ;  /* 0x0000000623007c0c */ /* 0x000fe2000c7a1270 */
[----:B------:R-:W0:Y:S01]  /*360b0*/  LDCU UR6, c[0x0][0x398] ;  /* 0x00007300ff0677ac */ /* 0x000e220008000800 */
[----:B------:R-:W-:Y:S02]  /*360c0*/  PRMT R10, R11, 0x9910, RZ ;  /* 0x000099100b0a7816 */ /* 0x000fe400000000ff */
[----:B----4-:R-:W-:Y:S01]  /*360d0*/  IADD3 R8, P6, PT, R5, R2, RZ ;  /* 0x0000000205087210 */ /* 0x010fe20007fde0ff */
[----:B------:R-:W-:-:S04]  /*360e0*/  IMAD.MOV.U32 R7, RZ, RZ, R9 ;  /* 0x000000ffff077224 */ /* 0x000fc800078e0009 */
[----:B------:R-:W-:Y:S01]  /*360f0*/  IMAD.X R9, R4, 0x1, R71, P6 ;  /* 0x0000000104097824 */ /* 0x000fe200030e0647 */
[----:B------:R-:W-:Y:S02]  /*36100*/  SHF.R.S32.HI R7, RZ, 0x8, R7 ;  /* 0x00000008ff077819 */ /* 0x000fe40000011407 */
[----:B------:R-:W-:-:S03]  /*36110*/  IADD3 R6, P6, PT, R5, R68, RZ ;  /* 0x0000004405067210 */ /* 0x000fc60007fde0ff */
[----:B------:R4:W-:Y:S01]  /*36120*/  @P1 STG.E.U8 desc[UR24][R8.64], R7 ;  /* 0x0000000708001986 */ /* 0x0009e2000c101118 */
[----:B------:R-:W-:Y:S02]  /*36130*/  PRMT R20, R20, 0x9910, RZ ;  /* 0x0000991014147816 */ /* 0x000fe400000000ff */
[----:B-1----:R-:W-:Y:S01]  /*36140*/  ISETP.LT.AND P0, PT, R37, UR9, !P0 ;  /* 0x0000000925007c0c */ /* 0x002fe2000c701270 */
[----:B------:R-:W1:Y:S01]  /*36150*/  LDCU UR9, c[0x0][0x398] ;  /* 0x00007300ff0977ac */ /* 0x000e620008000800 */
[----:B----4-:R-:W-:Y:S01]  /*36160*/  IMAD.X R7, R4, 0x1, R3, P6 ;  /* 0x0000000104077824 */ /* 0x010fe200030e0603 */
[----:B------:R-:W-:-:S05]  /*36170*/  SHF.R.S32.HI R8, RZ, 0x8, R10 ;  /* 0x00000008ff087819 */ /* 0x000fca000001140a */
[----:B------:R4:W-:Y:S01]  /*36180*/  @P5 STG.E.U8 desc[UR24][R6.64], R8 ;  /* 0x0000000806005986 */ /* 0x0009e2000c101118 */
[----:B------:R-:W-:Y:S01]  /*36190*/  ISETP.LT.AND P6, PT, R67, UR10, !P3 ;  /* 0x0000000a43007c0c */ /* 0x000fe2000dfc1270 */
[----:B------:R-:W0:Y:S01]  /*361a0*/  LDCU UR10, c[0x0][0x398] ;  /* 0x00007300ff0a77ac */ /* 0x000e220008000800 */
[C---:B----4-:R-:W-:Y:S01]  /*361b0*/  IADD3 R8, P1, PT, R5.reuse, R70, RZ ;  /* 0x0000004605087210 */ /* 0x050fe20007f3e0ff */
[----:B------:R-:W-:Y:S02]  /*361c0*/  IMAD.MOV.U32 R6, RZ, RZ, R20 ;  /* 0x000000ffff067224 */ /* 0x000fe400078e0014 */
[----:B------:R-:W-:Y:S02]  /*361d0*/  VIADD R5, R5, UR30 ;  /* 0x0000001e05057c36 */ /* 0x000fe40008000000 */
[----:B------:R-:W-:Y:S01]  /*361e0*/  IMAD.X R9, R4, 0x1, R69, P1 ;  /* 0x0000000104097824 */ /* 0x000fe200008e0645 */
[----:B------:R-:W-:Y:S02]  /*361f0*/  SHF.R.S32.HI R4, RZ, 0x8, R6 ;  /* 0x00000008ff047819 */ /* 0x000fe40000011406 */
[----:B------:R-:W-:-:S02]  /*36200*/  SHF.R.S32.HI R11, RZ, 0x1f, R5 ;  /* 0x0000001fff0b7819 */ /* 0x000fc40000011405 */
[----:B------:R-:W-:Y:S01]  /*36210*/  IADD3 R6, P1, PT, R5, R0, RZ ;  /* 0x0000000005067210 */ /* 0x000fe20007f3e0ff */
[----:B------:R4:W-:Y:S01]  /*36220*/  @P0 STG.E.U8 desc[UR24][R8.64], R4 ;  /* 0x0000000408000986 */ /* 0x0009e2000c101118 */
[----:B------:R-:W-:Y:S01]  /*36230*/  ISETP.LT.AND P0, PT, R35, UR12, !P3 ;  /* 0x0000000c23007c0c */ /* 0x000fe2000df01270 */
[----:B------:R-:W1:Y:S02]  /*36240*/  LDCU UR12, c[0x0][0x398] ;  /* 0x00007300ff0c77ac */ /* 0x000e640008000800 */
[----:B------:R-:W-:Y:S01]  /*36250*/  IMAD.X R7, R11, 0x1, R72, P1 ;  /* 0x000000010b077824 */ /* 0x000fe200008e0648 */
[----:B0-----:R-:W-:Y:S01]  /*36260*/  ISETP.LT.AND P1, PT, R34, UR6, !P3 ;  /* 0x0000000622007c0c */ /* 0x001fe2000df21270 */
[----:B------:R-:W0:Y:S03]  /*36270*/  LDCU UR6, c[0x0][0x398] ;  /* 0x00007300ff0677ac */ /* 0x000e260008000800 */
[----:B------:R1:W-:Y:S01]  /*36280*/  @P6 STG.E.U8 desc[UR24][R6.64], R14 ;  /* 0x0000000e06006986 */ /* 0x0003e2000c101118 */
[----:B----4-:R-:W-:Y:S01]  /*36290*/  IADD3 R8, P5, PT, R5, R2, RZ ;  /* 0x0000000205087210 */ /* 0x010fe20007fbe0ff */
[----:B------:R-:W-:-:S04]  /*362a0*/  VIADD R4, R66, 0x55 ;  /* 0x0000005542047836 */ /* 0x000fc80000000000 */
[----:B------:R-:W-:Y:S01]  /*362b0*/  IMAD.X R9, R11, 0x1, R71, P5 ;  /* 0x000000010b097824 */ /* 0x000fe200028e0647 */
[----:B-1----:R-:W-:-:S04]  /*362c0*/  IADD3 R6, P6, PT, R5, R68, RZ ;  /* 0x0000004405067210 */ /* 0x002fc80007fde0ff */
[----:B------:R1:W-:Y:S01]  /*362d0*/  @P1 STG.E.U8 desc[UR24][R8.64], R13 ;  /* 0x0000000d08001986 */ /* 0x0003e2000c101118 */
[----:B------:R-:W-:Y:S01]  /*362e0*/  ISETP.LT.AND P3, PT, R37, UR9, !P3 ;  /* 0x0000000925007c0c */ /* 0x000fe2000df61270 */
[----:B------:R-:W4:Y:S01]  /*362f0*/  LDCU UR9, c[0x0][0x398] ;  /* 0x00007300ff0977ac */ /* 0x000f220008000800 */
[----:B------:R-:W-:Y:S01]  /*36300*/  IMAD.X R7, R11, 0x1, R3, P6 ;  /* 0x000000010b077824 */ /* 0x000fe200030e0603 */
[----:B------:R-:W-:-:S04]  /*36310*/  ISETP.GE.AND P5, PT, R4, UR4, PT ;  /* 0x0000000404007c0c */ /* 0x000fc8000bfa6270 */
[----:B------:R0:W-:Y:S01]  /*36320*/  @P0 STG.E.U8 desc[UR24][R6.64], R12 ;  /* 0x0000000c06000986 */ /* 0x0001e2000c101118 */
[----:B------:R-:W-:Y:S01]  /*36330*/  VIADD R4, R5, UR30 ;  /* 0x0000001e05047c36 */ /* 0x000fe20008000000 */
[----:B------:R-:W-:Y:S01]  /*36340*/  ISETP.LT.AND P6, PT, R67, UR10, !P4 ;  /* 0x0000000a43007c0c */ /* 0x000fe2000e7c1270 */
[----:B------:R-:W2:Y:S01]  /*36350*/  LDCU UR4, c[0x0][0x39c] ;  /* 0x00007380ff0477ac */ /* 0x000ea20008000800 */
[----:B-1----:R-:W-:Y:S02]  /*36360*/  IADD3 R8, P0, PT, R5, R70, RZ ;  /* 0x0000004605087210 */ /* 0x002fe40007f1e0ff */
[----:B------:R-:W-:Y:S01]  /*36370*/  SHF.R.S32.HI R10, RZ, 0x1f, R4 ;  /* 0x0000001fff0a7819 */ /* 0x000fe20000011404 */
[----:B------:R-:W1:Y:S02]  /*36380*/  LDCU UR10, c[0x0][0x398] ;  /* 0x00007300ff0a77ac */ /* 0x000e640008000800 */
[----:B------:R-:W-:Y:S01]  /*36390*/  IMAD.X R9, R11, 0x1, R69, P0 ;  /* 0x000000010b097824 */ /* 0x000fe200000e0645 */
[----:B0-----:R-:W-:-:S02]  /*363a0*/  PRMT R7, R14, 0x9910, RZ ;  /* 0x000099100e077816 */ /* 0x001fc400000000ff */
[----:B------:R-:W-:Y:S02]  /*363b0*/  IADD3 R6, P1, PT, R4, R0, RZ ;  /* 0x0000000004067210 */ /* 0x000fe40007f3e0ff */
[----:B------:R0:W-:Y:S01]  /*363c0*/  @P3 STG.E.U8 desc[UR24][R8.64], R22 ;  /* 0x0000001608003986 */ /* 0x0001e2000c101118 */
[----:B------:R-:W-:Y:S01]  /*363d0*/  IMAD.MOV.U32 R5, RZ, RZ, R7 ;  /* 0x000000ffff057224 */ /* 0x000fe200078e0007 */
[----:B------:R-:W-:Y:S01]  /*363e0*/  ISETP.LT.AND P3, PT, R34, UR6, !P4 ;  /* 0x0000000622007c0c */ /* 0x000fe2000e761270 */
[----:B------:R-:W-:Y:S01]  /*363f0*/  IMAD.X R7, R10, 0x1, R72, P1 ;  /* 0x000000010a077824 */ /* 0x000fe200008e0648 */
[----:B------:R-:W-:Y:S01]  /*36400*/  PRMT R11, R13, 0x9910, RZ ;  /* 0x000099100d0b7816 */ /* 0x000fe200000000ff */
[----:B------:R-:W1:Y:S01]  /*36410*/  LDCU UR6, c[0x0][0x398] ;  /* 0x00007300ff0677ac */ /* 0x000e620008000800 */
[----:B------:R-:W-:Y:S02]  /*36420*/  SHF.R.S32.HI R5, RZ, 0x8, R5 ;  /* 0x00000008ff057819 */ /* 0x000fe40000011405 */
[----:B0-----:R-:W-:-:S03]  /*36430*/  IADD3 R8, P0, PT, R4, R2, RZ ;  /* 0x0000000204087210 */ /* 0x001fc60007f1e0ff */
[----:B------:R0:W-:Y:S01]  /*36440*/  @P6 STG.E.U8 desc[UR24][R6.64], R5 ;  /* 0x0000000506006986 */ /* 0x0001e2000c101118 */
[----:B------:R-:W-:Y:S01]  /*36450*/  SHF.R.S32.HI R11, RZ, 0x8, R11 ;  /* 0x00000008ff0b7819 */ /* 0x000fe2000001140b */
[----:B------:R-:W-:Y:S01]  /*36460*/  IMAD.X R9, R10, 0x1, R71, P0 ;  /* 0x000000010a097824 */ /* 0x000fe200000e0647 */
[----:B0-----:R-:W-:-:S04]  /*36470*/  IADD3 R6, P1, PT, R4, R68, RZ ;  /* 0x0000004404067210 */ /* 0x001fc80007f3e0ff */
[----:B------:R0:W-:Y:S01]  /*36480*/  @P3 STG.E.U8 desc[UR24][R8.64], R11 ;  /* 0x0000000b08003986 */ /* 0x0001e2000c101118 */
[----:B------:R-:W-:Y:S01]  /*36490*/  IMAD.X R7, R10, 0x1, R3, P1 ;  /* 0x000000010a077824 */ /* 0x000fe200008e0603 */
[----:B-----5:R-:W-:Y:S02]  /*364a0*/  F2FP.SATFINITE.E4M3.F32.PACK_AB_MERGE_C R13, R33, R32, RZ ;  /* 0x00000020210d723e */ /* 0x020fe400048070ff */
[----:B------:R-:W5:Y:S01]  /*364b0*/  LDL.LU R32, [R1+0x558] ;  /* 0x0005580001207983 */ /* 0x000f620000300800 */
[----:B------:R-:W-:-:S03]  /*364c0*/  PRMT R5, R12, 0x9910, RZ ;  /* 0x000099100c057816 */ /* 0x000fc600000000ff */
[----:B------:R-:W5:Y:S01]  /*364d0*/  LDL.LU R33, [R1+0x55c] ;  /* 0x00055c0001217983 */ /* 0x000f620000300800 */
[----:B0-----:R-:W-:Y:S02]  /*364e0*/  IADD3 R8, P1, PT, R4, R70, RZ ;  /* 0x0000004604087210 */ /* 0x001fe40007f3e0ff */
[----:B------:R-:W-:-:S03]  /*364f0*/  PRMT R11, R22, 0x9910, RZ ;  /* 0x00009910160b7816 */ /* 0x000fc600000000ff */
[----:B------:R-:W-:Y:S01]  /*36500*/  IMAD.X R9, R10, 0x1, R69, P1 ;  /* 0x000000010a097824 */ /* 0x000fe200008e0645 */
[----:B------:R-:W-:Y:S02]  /*36510*/  SHF.R.S32.HI R10, RZ, 0x8, R11 ;  /* 0x00000008ff0a7819 */ /* 0x000fe4000001140b */
[----:B--2---:R-:W-:Y:S02]  /*36520*/  F2FP.SATFINITE.E4M3.F32.PACK_AB_MERGE_C R11, R31, R30, RZ ;  /* 0x0000001e1f0b723e */ /* 0x004fe400048070ff */
[----:B------:R-:W2:Y:S04]  /*36530*/  LDL.LU R30, [R1+0x358] ;  /* 0x00035800011e7983 */ /* 0x000ea80000300800 */
[----:B------:R-:W2:Y:S01]  /*36540*/  LDL.LU R31, [R1+0x35c] ;  /* 0x00035c00011f7983 */ /* 0x000ea20000300800 */
[----:B---3--:R-:W-:-:S03]  /*36550*/  F2FP.SATFINITE.E4M3.F32.PACK_AB_MERGE_C R12, R29, R28, RZ ;  /* 0x0000001c1d0c723e */ /* 0x008fc600048070ff */
[----:B------:R-:W3:Y:S04]  /*36560*/  LDL.LU R28, [R1+0x158] ;  /* 0x00015800011c7983 */ /* 0x000ee80000300800 */
[----:B------:R-:W3:Y:S01]  /*36570*/  LDL.LU R29, [R1+0x15c] ;  /* 0x00015c00011d7983 */ /* 0x000ee20000300800 */
[----:B------:R-:W-:Y:S01]  /*36580*/  ISETP.LT.AND P6, PT, R35, UR12, !P4 ;  /* 0x0000000c23007c0c */ /* 0x000fe2000e7c1270 */
[----:B------:R-:W0:Y:S01]  /*36590*/  LDCU UR12, c[0x0][0x398] ;  /* 0x00007300ff0c77ac */ /* 0x000e220008000800 */
[----:B------:R-:W-:Y:S02]  /*365a0*/  SHF.R.S32.HI R5, RZ, 0x8, R5 ;  /* 0x00000008ff057819 */ /* 0x000fe40000011405 */
[----:B------:R-:W-:Y:S01]  /*365b0*/  ISETP.LT.AND P4, PT, R37, UR14, !P4 ;  /* 0x0000000e25007c0c */ /* 0x000fe2000e781270 */
[----:B------:R-:W0:Y:S01]  /*365c0*/  LDCU UR14, c[0x0][0x398] ;  /* 0x00007300ff0e77ac */ /* 0x000e220008000800 */
[----:B----4-:R-:W-:Y:S01]  /*365d0*/  ISETP.LT.AND P0, PT, R67, UR9, !P2 ;  /* 0x0000000943007c0c */ /* 0x010fe2000d701270 */
[----:B------:R-:W4:Y:S06]  /*365e0*/  LDCU UR9, c[0x0][0x398] ;  /* 0x00007300ff0977ac */ /* 0x000f2c0008000800 */
[----:B------:R0:W-:Y:S02]  /*365f0*/  @P6 STG.E.U8 desc[UR24][R6.64], R5 ;  /* 0x0000000506006986 */ /* 0x0001e4000c101118 */
[----:B0-----:R-:W-:-:S02]  /*36600*/  VIADD R5, R4, UR30 ;  /* 0x0000001e04057c36 */ /* 0x001fc40008000000 */
[----:B------:R-:W-:-:S03]  /*36610*/  VIADD R7, R66, 0x56 ;  /* 0x0000005642077836 */ /* 0x000fc60000000000 */
[----:B------:R-:W-:Y:S02]  /*36620*/  SHF.R.S32.HI R4, RZ, 0x1f, R5 ;  /* 0x0000001fff047819 */ /* 0x000fe40000011405 */
[----:B------:R-:W-:Y:S02]  /*36630*/  IADD3 R6, P1, PT, R5, R0, RZ ;  /* 0x0000000005067210 */ /* 0x000fe40007f3e0ff */
[----:B------:R-:W-:Y:S01]  /*36640*/  ISETP.GE.AND P3, PT, R7, UR4, PT ;  /* 0x0000000407007c0c */ /* 0x000fe2000bf66270 */
[----:B------:R-:W0:Y:S02]  /*36650*/  LDCU UR4, c[0x0][0x398] ;  /* 0x00007300ff0477ac */ /* 0x000e240008000800 */
[----:B------:R-:W-:Y:S01]  /*36660*/  IMAD.X R7, R4, 0x1, R72, P1 ;  /* 0x0000000104077824 */ /* 0x000fe200008e0648 */
[----:B------:R4:W-:Y:S01]  /*36670*/  @P4 STG.E.U8 desc[UR24][R8.64], R10 ;  /* 0x0000000a08004986 */ /* 0x0009e2000c101118 */
[----:B-1----:R-:W-:Y:S01]  /*36680*/  ISETP.LT.AND P6, PT, R34, UR6, !P2 ;  /* 0x0000000622007c0c */ /* 0x002fe2000d7c1270 */
[----:B------:R-:W1:Y:S02]  /*36690*/  LDCU UR6, c[0x0][0x398] ;  /* 0x00007300ff0677ac */ /* 0x000e640008000800 */
[----:B------:R0:W-:Y:S01]  /*366a0*/  @P0 STG.E.U8 desc[UR24][R6.64], R13 ;  /* 0x0000000d06000986 */ /* 0x0001e2000c101118 */
[----:B------:R-:W-:Y:S01]  /*366b0*/  ISETP.LT.AND P4, PT, R35, UR10, !P2 ;  /* 0x0000000a23007c0c */ /* 0x000fe2000d781270 */
[----:B------:R-:W1:Y:S01]  /*366c0*/  LDCU UR10, c[0x0][0x398] ;  /* 0x00007300ff0a77ac */ /* 0x000e620008000800 */
[----:B----4-:R-:W-:Y:S01]  /*366d0*/  IADD3 R8, P0, PT, R5, R2, RZ ;  /* 0x0000000205087210 */ /* 0x010fe20007f1e0ff */
[----:B0-----:R-:W-:-:S04]  /*366e0*/  VIADD R6, R66, 0x7f ;  /* 0x0000007f42067836 */ /* 0x001fc80000000000 */
[----:B------:R-:W-:Y:S01]  /*366f0*/  IMAD.X R9, R4, 0x1, R71, P0 ;  /* 0x0000000104097824 */ /* 0x000fe200000e0647 */
[----:B------:R-:W-:Y:S02]  /*36700*/  ISETP.GE.AND P1, PT, R6, UR29, PT ;  /* 0x0000001d06007c0c */ /* 0x000fe4000bf26270 */
[----:B------:R-:W-:Y:S02]  /*36710*/  IADD3 R6, P0, PT, R5, R68, RZ ;  /* 0x0000004405067210 */ /* 0x000fe40007f1e0ff */
[----:B------:R-:W-:Y:S01]  /*36720*/  ISETP.LT.AND P2, PT, R37, UR4, !P2 ;  /* 0x0000000425007c0c */ /* 0x000fe2000d741270 */
[----:B------:R0:W-:Y:S01]  /*36730*/  @P6 STG.E.U8 desc[UR24][R8.64], R11 ;  /* 0x0000000b08006986 */ /* 0x0001e2000c101118 */
[----:B------:R-:W-:Y:S01]  /*36740*/  VIADD R10, R66, 0x7e ;  /* 0x0000007e420a7836 */ /* 0x000fe20000000000 */
[----:B------:R-:W4:Y:S01]  /*36750*/  LDCU UR4, c[0x0][0x398] ;  /* 0x00007300ff0477ac */ /* 0x000f220008000800 */
[----:B------:R-:W-:-:S05]  /*36760*/  IMAD.X R7, R4, 0x1, R3, P0 ;  /* 0x0000000104077824 */ /* 0x000fca00000e0603 */
[----:B------:R4:W-:Y:S01]  /*36770*/  @P4 STG.E.U8 desc[UR24][R6.64], R12 ;  /* 0x0000000c06004986 */ /* 0x0009e2000c101118 */
[----:B-1----:R-:W-:Y:S01]  /*36780*/  ISETP.LT.AND P4, PT, R67, UR6, !P5 ;  /* 0x0000000643007c0c */ /* 0x002fe2000ef81270 */
[----:B------:R-:W1:Y:S01]  /*36790*/  LDCU UR6, c[0x0][0x398] ;  /* 0x00007300ff0677ac */ /* 0x000e620008000800 */
[C---:B0-----:R-:W-:Y:S01]  /*367a0*/  IADD3 R8, P6, PT, R5.reuse, R70, RZ ;  /* 0x0000004605087210 */ /* 0x041fe20007fde0ff */
[----:B------:R-:W-:Y:S01]  /*367b0*/  VIADD R5, R5, UR30 ;  /* 0x0000001e05057c36 */ /* 0x000fe20008000000 */
[----:B------:R-:W-:-:S03]  /*367c0*/  ISETP.GE.AND P0, PT, R10, UR27, PT ;  /* 0x0000001b0a007c0c */ /* 0x000fc6000bf06270 */
[----:B------:R-:W-:Y:S01]  /*367d0*/  IMAD.X R9, R4, 0x1, R69, P6 ;  /* 0x0000000104097824 */ /* 0x000fe200030e0645 */
[----:B------:R-:W-:Y:S02]  /*367e0*/  SHF.R.S32.HI R4, RZ, 0x1f, R5 ;  /* 0x0000001fff047819 */ /* 0x000fe40000011405 */
[----:B----4-:R-:W-:Y:S02]  /*367f0*/  IADD3 R6, P6, PT, R5, R0, RZ ;  /* 0x0000000005067210 */ /* 0x010fe40007fde0ff */
[----:B------:R-:W-:Y:S01]  /*36800*/  PRMT R10, R13, 0x9910, RZ ;  /* 0x000099100d0a7816 */ /* 0x000fe200000000ff */
[----:B------:R0:W-:Y:S01]  /*36810*/  @P2 STG.E.U8 desc[UR24][R8.64], R24 ;  /* 0x0000001808002986 */ /* 0x0001e2000c101118 */
[----:B------:R-:W-:Y:S01]  /*36820*/  PRMT R11, R11, 0x9910, RZ ;  /* 0x000099100b0b7816 */ /* 0x000fe200000000ff */
[----:B------:R-:W-:Y:S01]  /*36830*/  IMAD.X R7, R4, 0x1, R72, P6 ;  /* 0x0000000104077824 */ /* 0x000fe200030e0648 */
[----:B------:R-:W-:Y:S01]  /*36840*/  ISETP.LT.AND P2, PT, R34, UR9, !P5 ;  /* 0x0000000922007c0c */ /* 0x000fe2000ef41270 */
[----:B------:R-:W4:Y:S01]  /*36850*/  LDCU UR9, c[0x0][0x398] ;  /* 0x00007300ff0977ac */ /* 0x000f220008000800 */
[----:B0-----:R-:W-:-:S05]  /*36860*/  SHF.R.S32.HI R8, RZ, 0x8, R10 ;  /* 0x00000008ff087819 */ /* 0x001fca000001140a */
[----:B------:R0:W-:Y:S01]  /*36870*/  @P4 STG.E.U8 desc[UR24][R6.64], R8 ;  /* 0x0000000806004986 */ /* 0x0001e2000c101118 */
[----:B------:R-:W-:Y:S01]  /*36880*/  ISETP.LT.AND P6, PT, R35, UR4, !P5 ;  /* 0x0000000423007c0c */ /* 0x000fe2000efc1270 */
        /* <DEDUP_REMOVED lines=11> */
[----:B-1----:R-:W-:Y:S01]  /*36940*/  ISETP.LT.AND P4, PT, R37, UR6, !P5 ;  /* 0x0000000625007c0c */ /* 0x002fe2000ef81270 */
[----:B------:R-:W0:Y:S02]  /*36950*/  LDCU UR6, c[0x0][0x398] ;  /* 0x00007300ff0677ac */ /* 0x000e240008000800 */
[----:B------:R1:W-:Y:S02]  /*36960*/  @P6 STG.E.U8 desc[UR24][R6.64], R8 ;  /* 0x0000000806006986 */ /* 0x0003e4000c101118 */
[----:B-1----:R-:W-:Y:S01]  /*36970*/  IADD3 R6, P2, PT, R5, R70, RZ ;  /* 0x0000004605067210 */ /* 0x002fe20007f5e0ff */
[----:B------:R-:W-:-:S02]  /*36980*/  IMAD.MOV.U32 R8, RZ, RZ, R24 ;  /* 0x000000ffff087224 */ /* 0x000fc400078e0018 */
[----:B------:R-:W-:Y:S02]  /*36990*/  VIADD R5, R5, UR30 ;  /* 0x0000001e05057c36 */ /* 0x000fe40008000000 */
[----:B------:R-:W-:Y:S01]  /*369a0*/  IMAD.X R7, R4, 0x1, R69, P2 ;  /* 0x0000000104077824 */ /* 0x000fe200010e0645 */
[----:B------:R-:W-:Y:S02]  /*369b0*/  SHF.R.S32.HI R4, RZ, 0x8, R8 ;  /* 0x00000008ff047819 */ /* 0x000fe40000011408 */
[----:B----4-:R-:W-:Y:S01]  /*369c0*/  ISETP.LT.AND P2, PT, R67, UR9, !P3 ;  /* 0x0000000943007c0c */ /* 0x010fe2000df41270 */
[----:B------:R-:W1:Y:S01]  /*369d0*/  LDCU UR9, c[0x0][0x398] ;  /* 0x00007300ff0977ac */ /* 0x000e620008000800 */
[----:B------:R-:W-:Y:S02]  /*369e0*/  SHF.R.S32.HI R12, RZ, 0x1f, R5 ;  /* 0x0000001fff0c7819 */ /* 0x000fe40000011405 */
[C---:B------:R-:W-:Y:S01]  /*369f0*/  IADD3 R10, P5, PT, R5.reuse, R0, RZ ;  /* 0x00000000050a7210 */ /* 0x040fe20007fbe0ff */
[----:B------:R4:W-:Y:S01]  /*36a00*/  @P4 STG.E.U8 desc[UR24][R6.64], R4 ;  /* 0x0000000406004986 */ /* 0x0009e2000c101118 */
[----:B------:R-:W-:-:S02]  /*36a10*/  IADD3 R8, P6, PT, R5, R2, RZ ;  /* 0x0000000205087210 */ /* 0x000fc40007fde0ff */
[----:B------:R-:W-:Y:S01]  /*36a20*/  ISETP.LT.AND P4, PT, R34, UR10, !P3 ;  /* 0x0000000a22007c0c */ /* 0x000fe2000df81270 */
[C---:B------:R-:W-:Y:S01]  /*36a30*/  IMAD.X R11, R12.reuse, 0x1, R72, P5 ;  /* 0x000000010c0b7824 */ /* 0x040fe200028e0648 */
[----:B------:R-:W-:Y:S01]  /*36a40*/  ISETP.LT.AND P5, PT, R35, UR12, !P3 ;  /* 0x0000000c23007c0c */ /* 0x000fe2000dfa1270 */
[----:B------:R-:W-:Y:S01]  /*36a50*/  IMAD.X R9, R12, 0x1, R71, P6 ;  /* 0x000000010c097824 */ /* 0x000fe200030e0647 */
[----:B------:R-:W-:Y:S01]  /*36a60*/  F2FP.SATFINITE.E4M3.F32.PACK_AB_MERGE_C R26, R27, R26, RZ ;  /* 0x0000001a1b1a723e */ /* 0x000fe200048070ff */
[----:B------:R-:W0:Y:S01]  /*36a70*/  LDCU UR10, c[0x0][0x398] ;  /* 0x00007300ff0a77ac */ /* 0x000e220008000800 */
[----:B----4-:R-:W-:Y:S01]  /*36a80*/  IADD3 R6, P6, PT, R5, R68, RZ ;  /* 0x0000004405067210 */ /* 0x010fe20007fde0ff */
[----:B------:R-:W-:Y:S01]  /*36a90*/  VIADD R4, R66, 0x57 ;  /* 0x0000005742047836 */ /* 0x000fe20000000000 */
[----:B------:R-:W4:Y:S03]  /*36aa0*/  LDCU UR12, c[0x0][0x398] ;  /* 0x00007300ff0c77ac */ /* 0x000f260008000800 */
[----:B------:R-:W-:Y:S01]  /*36ab0*/  IMAD.X R7, R12, 0x1, R3, P6 ;  /* 0x000000010c077824 */ /* 0x000fe200030e0603 */
[----:B-----5:R-:W-:-:S05]  /*36ac0*/  F2FP.SATFINITE.E4M3.F32.PACK_AB_MERGE_C R18, R33, R32, RZ ;  /* 0x000000202112723e */ /* 0x020fca00048070ff */
[----:B------:R5:W-:Y:S01]  /*36ad0*/  @P2 STG.E.U8 desc[UR24][R10.64], R18 ;  /* 0x000000120a002986 */ /* 0x000be2000c101118 */
[----:B------:R-:W-:Y:S01]  /*36ae0*/  ISETP.GE.AND P2, PT, R4, UR4, PT ;  /* 0x0000000404007c0c */ /* 0x000fe2000bf46270 */
[----:B------:R-:W-:Y:S01]  /*36af0*/  VIADD R4, R5, UR30 ;  /* 0x0000001e05047c36 */ /* 0x000fe20008000000 */
[----:B------:R-:W0:Y:S04]  /*36b00*/  LDCU UR4, c[0x0][0x39c] ;  /* 0x00007380ff0477ac */ /* 0x000e280008000800 */
[----:B-----5:R-:W-:Y:S02]  /*36b10*/  IADD3 R10, P6, PT, R4, R68, RZ ;  /* 0x00000044040a7210 */ /* 0x020fe40007fde0ff */
[----:B--2---:R-:W-:Y:S02]  /*36b20*/  F2FP.SATFINITE.E4M3.F32.PACK_AB_MERGE_C R14, R31, R30, RZ ;  /* 0x0000001e1f0e723e */ /* 0x004fe400048070ff */
[----:B---3--:R-:W-:-:S03]  /*36b30*/  F2FP.SATFINITE.E4M3.F32.PACK_AB_MERGE_C R13, R29, R28, RZ ;  /* 0x0000001c1d0d723e */ /* 0x008fc600048070ff */
[----:B------:R2:W-:Y:S04]  /*36b40*/  @P4 STG.E.U8 desc[UR24][R8.64], R14 ;  /* 0x0000000e08004986 */ /* 0x0005e8000c101118 */
[----:B------:R3:W-:Y:S01]  /*36b50*/  @P5 STG.E.U8 desc[UR24][R6.64], R13 ;  /* 0x0000000d06005986 */ /* 0x0007e2000c101118 */
[----:B------:R-:W-:Y:S02]  /*36b60*/  IADD3 R20, P5, PT, R5, R70, RZ ;  /* 0x0000004605147210 */ /* 0x000fe40007fbe0ff */
[----:B--2---:R-:W-:Y:S02]  /*36b70*/  IADD3 R8, P4, PT, R4, R0, RZ ;  /* 0x0000000004087210 */ /* 0x004fe40007f9e0ff */
[----:B---3--:R-:W-:Y:S01]  /*36b80*/  SHF.R.S32.HI R6, RZ, 0x1f, R4 ;  /* 0x0000001fff067819 */ /* 0x008fe20000011404 */
[----:B------:R2:W-:Y:S04]  /*36b90*/  STL [R1+0x660], R14 ;  /* 0x0006600e01007387 */ /* 0x0005e80000100800 */
[----:B------:R-:W-:Y:S01]  /*36ba0*/  IMAD.X R9, R6, 0x1, R72, P4 ;  /* 0x0000000106097824 */ /* 0x000fe200020e0648 */
[----:B------:R-:W-:Y:S01]  /*36bb0*/  STL [R1+0x65c], R13 ;  /* 0x00065c0d01007387 */ /* 0x000fe20000100800 */
[----:B------:R-:W-:-:S02]  /*36bc0*/  IMAD.X R21, R12, 0x1, R69, P5 ;  /* 0x000000010c157824 */ /* 0x000fc400028e0645 */
[C---:B------:R-:W-:Y:S01]  /*36bd0*/  VIADD R5, R4.reuse, UR30 ;  /* 0x0000001e04057c36 */ /* 0x040fe20008000000 */
[----:B------:R3:W-:Y:S01]  /*36be0*/  STL.64 [R1+0x648], R8 ;  /* 0x0006480801007387 */ /* 0x0007e20000100a00 */
[----:B--2---:R-:W-:Y:S01]  /*36bf0*/  IADD3 R14, P5, PT, R4, R2, RZ ;  /* 0x00000002040e7210 */ /* 0x004fe20007fbe0ff */
[C---:B------:R-:W-:Y:S02]  /*36c00*/  IMAD.X R11, R6.reuse, 0x1, R3, P6 ;  /* 0x00000001060b7824 */ /* 0x040fe400030e0603 */
[----:B------:R-:W-:Y:S02]  /*36c10*/  SHF.R.S32.HI R7, RZ, 0x1f, R5 ;  /* 0x0000001fff077819 */ /* 0x000fe40000011405 */
[----:B------:R-:W-:Y:S01]  /*36c20*/  IMAD.X R15, R6, 0x1, R71, P5 ;  /* 0x00000001060f7824 */ /* 0x000fe200028e0647 */
[----:B------:R-:W-:Y:S02]  /*36c30*/  IADD3 R28, P5, PT, R5, R0, RZ ;  /* 0x00000000051c7210 */ /* 0x000fe40007fbe0ff */
[----:B---3--:R-:W-:-:S02]  /*36c40*/  IADD3 R8, P4, PT, R4, R70, RZ ;  /* 0x0000004604087210 */ /* 0x008fc40007f9e0ff */
[----:B------:R-:W-:Y:S03]  /*36c50*/  STL.64 [R1+0x640], R14 ;  /* 0x0006400e01007387 */ /* 0x000fe60000100a00 */
[----:B------:R-:W-:Y:S01]  /*36c60*/  IMAD.X R9, R6, 0x1, R69, P4 ;  /* 0x0000000106097824 */ /* 0x000fe200020e0645 */
[----:B------:R-:W-:Y:S01]  /*36c70*/  IADD3 R12, P4, PT, R5, R2, RZ ;  /* 0x00000002050c7210 */ /* 0x000fe20007f9e0ff */
[----:B------:R2:W-:Y:S01]  /*36c80*/  STL.64 [R1+0x638], R10 ;  /* 0x0006380a01007387 */ /* 0x0005e20000100a00 */
[----:B------:R-:W-:Y:S02]  /*36c90*/  IMAD.X R29, R7, 0x1, R72, P5 ;  /* 0x00000001071d7824 */ /* 0x000fe400028e0648 */
[----:B------:R-:W-:Y:S01]  /*36ca0*/  VIADD R4, R5, UR30 ;  /* 0x0000001e05047c36 */ /* 0x000fe20008000000 */
[----:B------:R3:W-:Y:S01]  /*36cb0*/  STL.64 [R1+0x630], R8 ;  /* 0x0006300801007387 */ /* 0x0007e20000100a00 */
[----:B------:R-:W-:-:S03]  /*36cc0*/  IMAD.X R13, R7, 0x1, R71, P4 ;  /* 0x00000001070d7824 */ /* 0x000fc600020e0647 */
[----:B------:R-:W-:Y:S01]  /*36cd0*/  STL.64 [R1+0xdb8], R28 ;  /* 0x000db81c01007387 */ /* 0x000fe20000100a00 */
[----:B--2---:R-:W-:-:S03]  /*36ce0*/  IADD3 R10, P6, PT, R5, R68, RZ ;  /* 0x00000044050a7210 */ /* 0x004fc60007fde0ff */
[----:B------:R2:W-:Y:S01]  /*36cf0*/  STL.64 [R1+0x620], R12 ;  /* 0x0006200c01007387 */ /* 0x0005e20000100a00 */
[----:B---3--:R-:W-:Y:S01]  /*36d00*/  IADD3 R8, P5, PT, R5, R70, RZ ;  /* 0x0000004605087210 */ /* 0x008fe20007fbe0ff */
[----:B------:R-:W-:Y:S01]  /*36d10*/  IMAD.X R11, R7, 0x1, R3, P6 ;  /* 0x00000001070b7824 */ /* 0x000fe200030e0603 */
[----:B------:R-:W-:-:S03]  /*36d20*/  SHF.R.S32.HI R6, RZ, 0x1f, R4 ;  /* 0x0000001fff067819 */ /* 0x000fc60000011404 */
[----:B------:R-:W-:Y:S01]  /*36d30*/  IMAD.X R9, R7, 0x1, R69, P5 ;  /* 0x0000000107097824 */ /* 0x000fe200028e0645 */
[----:B--2---:R-:W-:Y:S01]  /*36d40*/  IADD3 R12, P4, PT, R4, R0, RZ ;  /* 0x00000000040c7210 */ /* 0x004fe20007f9e0ff */
[----:B------:R2:W-:Y:S04]  /*36d50*/  STL.64 [R1+0x618], R10 ;  /* 0x0006180a01007387 */ /* 0x0005e80000100a00 */
[----:B------:R-:W-:Y:S01]  /*36d60*/  IMAD.X R13, R6, 0x1, R72, P4 ;  /* 0x00000001060d7824 */ /* 0x000fe200020e0648 */
[----:B------:R3:W-:Y:S01]  /*36d70*/  STL.64 [R1+0x610], R8 ;  /* 0x0006100801007387 */ /* 0x0007e20000100a00 */
[C---:B------:R-:W-:Y:S02]  /*36d80*/  IADD3 R30, P4, PT, R4.reuse, R70, RZ ;  /* 0x00000046041e7210 */ /* 0x040fe40007f9e0ff */
[----:B--2---:R-:W-:-:S03]  /*36d90*/  IADD3 R10, P5, PT, R4, R2, RZ ;  /* 0x00000002040a7210 */ /* 0x004fc60007fbe0ff */
[----:B------:R-:W-:Y:S01]  /*36da0*/  IMAD.X R31, R6, 0x1, R69, P4 ;  /* 0x00000001061f7824 */ /* 0x000fe200020e0645 */
[----:B---3--:R-:W-:Y:S01]  /*36db0*/  IADD3 R8, P6, PT, R4, R68, RZ ;  /* 0x0000004404087210 */ /* 0x008fe20007fde0ff */
[----:B------:R-:W-:Y:S02]  /*36dc0*/  IMAD.X R11, R6, 0x1, R71, P5 ;  /* 0x00000001060b7824 */ /* 0x000fe400028e0647 */
[----:B------:R-:W-:Y:S02]  /*36dd0*/  VIADD R5, R4, UR30 ;  /* 0x0000001e04057c36 */ /* 0x000fe40008000000 */
[----:B------:R-:W-:Y:S01]  /*36de0*/  IMAD.X R9, R6, 0x1, R3, P6 ;  /* 0x0000000106097824 */ /* 0x000fe200030e0603 */
[----:B------:R-:W-:Y:S02]  /*36df0*/  STL.64 [R1+0x608], R12 ;  /* 0x0006080c01007387 */ /* 0x000fe40000100a00 */
[----:B------:R-:W-:Y:S02]  /*36e00*/  SHF.R.S32.HI R7, RZ, 0x1f, R5 ;  /* 0x0000001fff077819 */ /* 0x000fe40000011405 */
[----:B------:R2:W-:Y:S04]  /*36e10*/  STL.64 [R1+0x600], R10 ;  /* 0x0006000a01007387 */ /* 0x0005e80000100a00 */
[----:B------:R-:W-:Y:S04]  /*36e20*/  STL.64 [R1+0xda8], R30 ;  /* 0x000da81e01007387 */ /* 0x000fe80000100a00 */
[----:B------:R3:W-:Y:S01]  /*36e30*/  STL.64 [R1+0x558], R8 ;  /* 0x0005580801007387 */ /* 0x0007e20000100a00 */
[C---:B--2---:R-:W-:Y:S01]  /*36e40*/  IADD3 R10, P5, PT, R5.reuse, R0, RZ ;  /* 0x00000000050a7210 */ /* 0x044fe20007fbe0ff */
[C---:B------:R-:W-:Y:S01]  /*36e50*/  VIADD R4, R5.reuse, UR30 ;  /* 0x0000001e05047c36 */ /* 0x040fe20008000000 */
[----:B------:R-:W-:-:S02]  /*36e60*/  IADD3 R12, P4, PT, R5, R2, RZ ;  /* 0x00000002050c7210 */ /* 0x000fc40007f9e0ff */
[----:B---3--:R-:W-:Y:S01]  /*36e70*/  IADD3 R8, P6, PT, R5, R68, RZ ;  /* 0x0000004405087210 */ /* 0x008fe20007fde0ff */
[----:B------:R-:W-:-:S04]  /*36e80*/  IMAD.X R11, R7, 0x1, R72, P5 ;  /* 0x00000001070b7824 */ /* 0x000fc800028e0648 */
[C---:B------:R-:W-:Y:S01]  /*36e90*/  IMAD.X R9, R7.reuse, 0x1, R3, P6 ;  /* 0x0000000107097824 */ /* 0x040fe200030e0603 */
[----:B------:R2:W-:Y:S01]  /*36ea0*/  STL.64 [R1+0x548], R10 ;  /* 0x0005480a01007387 */ /* 0x0005e20000100a00 */
[----:B------:R-:W-:Y:S01]  /*36eb0*/  IMAD.X R13, R7, 0x1, R71, P4 ;  /* 0x00000001070d7824 */ /* 0x000fe200020e0647 */
[----:B------:R-:W-:Y:S02]  /*36ec0*/  SHF.R.S32.HI R6, RZ, 0x1f, R4 ;  /* 0x0000001fff067819 */ /* 0x000fe40000011404 */
[----:B------:R3:W-:Y:S01]  /*36ed0*/  STL.64 [R1+0x538], R8 ;  /* 0x0005380801007387 */ /* 0x0007e20000100a00 */
[----:B--2---:R-:W-:Y:S02]  /*36ee0*/  IADD3 R10, P5, PT, R5, R70, RZ ;  /* 0x00000046050a7210 */ /* 0x004fe40007fbe0ff */
[----:B---3--:R-:W-:-:S03]  /*36ef0*/  IADD3 R8, P4, PT, R4, R0, RZ ;  /* 0x0000000004087210 */ /* 0x008fc60007f9e0ff */
[----:B------:R-:W-:Y:S01]  /*36f00*/  IMAD.X R11, R7, 0x1, R69, P5 ;  /* 0x00000001070b7824 */ /* 0x000fe200028e0645 */
[----:B------:R2:W-:Y:S01]  /*36f10*/  STL.64 [R1+0x540], R12 ;  /* 0x0005400c01007387 */ /* 0x0005e20000100a00 */
[----:B------:R-:W-:-:S03]  /*36f20*/  IMAD.X R9, R6, 0x1, R72, P4 ;  /* 0x0000000106097824 */ /* 0x000fc600020e0648 */
[----:B------:R3:W-:Y:S04]  /*36f30*/  STL.64 [R1+0x530], R10 ;  /* 0x0005300a01007387 */ /* 0x0007e80000100a00 */
[----:B------:R5:W-:Y:S01]  /*36f40*/  STL.64 [R1+0x528], R8 ;  /* 0x0005280801007387 */ /* 0x000be20000100a00 */
[C---:B--2---:R-:W-:Y:S02]  /*36f50*/  IADD3 R12, P5, PT, R4.reuse, R2, RZ ;  /* 0x00000002040c7210 */ /* 0x044fe40007fbe0ff */
[----:B---3--:R-:W-:-:S03]  /*36f60*/  IADD3 R10, P6, PT, R4, R68, RZ ;  /* 0x00000044040a7210 */ /* 0x008fc60007fde0ff */
[----:B------:R-:W-:Y:S01]  /*36f70*/  IMAD.X R13, R6, 0x1, R71, P5 ;  /* 0x00000001060d7824 */ /* 0x000fe200028e0647 */
[----:B-----5:R-:W-:Y:S01]  /*36f80*/  IADD3 R8, P4, PT, R4, R70, RZ ;  /* 0x0000004604087210 */ /* 0x020fe20007f9e0ff */
[----:B------:R-:W-:Y:S02]  /*36f90*/  IMAD.X R11, R6, 0x1, R3, P6 ;  /* 0x00000001060b7824 */ /* 0x000fe400030e0603 */
[----:B------:R-:W-:Y:S02]  /*36fa0*/  VIADD R5, R4, UR30 ;  /* 0x0000001e04057c36 */ /* 0x000fe40008000000 */
[----:B------:R-:W-:Y:S01]  /*36fb0*/  IMAD.X R9, R6, 0x1, R69, P4 ;  /* 0x0000000106097824 */ /* 0x000fe200020e0645 */
[----:B------:R2:W-:Y:S02]  /*36fc0*/  STL.64 [R1+0x520], R12 ;  /* 0x0005200c01007387 */ /* 0x0005e40000100a00 */
[----:B------:R-:W-:Y:S02]  /*36fd0*/  SHF.R.S32.HI R7, RZ, 0x1f, R5 ;  /* 0x0000001fff077819 */ /* 0x000fe40000011405 */
[----:B------:R-:W-:Y:S01]  /*36fe0*/  STL.64 [R1+0x518], R10 ;  /* 0x0005180a01007387 */ /* 0x000fe20000100a00 */
[----:B------:R-:W-:-:S03]  /*36ff0*/  IADD3 R32, P5, PT, R5, R0, RZ ;  /* 0x0000000005207210 */ /* 0x000fc60007fbe0ff */
[----:B------:R3:W-:Y:S02]  /*37000*/  STL.64 [R1+0x510], R8 ;  /* 0x0005100801007387 */ /* 0x0007e40000100a00 */
[----:B------:R-:W-:Y:S01]  /*37010*/  IMAD.X R33, R7, 0x1, R72, P5 ;  /* 0x0000000107217824 */ /* 0x000fe200028e0648 */
[C---:B--2---:R-:W-:Y:S01]  /*37020*/  IADD3 R12, P4, PT, R5.reuse, R2, RZ ;  /* 0x00000002050c7210 */ /* 0x044fe20007f9e0ff */
[C---:B------:R-:W-:Y:S01]  /*37030*/  VIADD R4, R5.reuse, UR30 ;  /* 0x0000001e05047c36 */ /* 0x040fe20008000000 */
[----:B---3--:R-:W-:Y:S02]  /*37040*/  IADD3 R8, P6, PT, R5, R68, RZ ;  /* 0x0000004405087210 */ /* 0x008fe40007fde0ff */
[----:B------:R-:W-:Y:S03]  /*37050*/  STL.64 [R1+0xd98], R32 ;  /* 0x000d982001007387 */ /* 0x000fe60000100a00 */
[----:B------:R-:W-:Y:S01]  /*37060*/  IMAD.X R9, R7, 0x1, R3, P6 ;  /* 0x0000000107097824 */ /* 0x000fe200030e0603 */
[----:B------:R-:W-:Y:S01]  /*37070*/  IADD3 R10, P5, PT, R5, R70, RZ ;  /* 0x00000046050a7210 */ /* 0x000fe20007fbe0ff */
[----:B------:R-:W-:Y:S01]  /*37080*/  IMAD.X R13, R7, 0x1, R71, P4 ;  /* 0x00000001070d7824 */ /* 0x000fe200020e0647 */
[----:B------:R-:W-:-:S02]  /*37090*/  SHF.R.S32.HI R6, RZ, 0x1f, R4 ;  /* 0x0000001fff067819 */ /* 0x000fc40000011404 */
[----:B------:R2:W-:Y:S01]  /*370a0*/  STL.64 [R1+0x4f8], R8 ;  /* 0x0004f80801007387 */ /* 0x0005e20000100a00 */
[----:B------:R-:W-:-:S03]  /*370b0*/  IMAD.X R11, R7, 0x1, R69, P5 ;  /* 0x00000001070b7824 */ /* 0x000fc600028e0645 */
[----:B------:R3:W-:Y:S01]  /*370c0*/  STL.64 [R1+0x500], R12 ;  /* 0x0005000c01007387 */ /* 0x0007e20000100a00 */
[----:B--2---:R-:W-:-:S03]  /*370d0*/  IADD3 R8, P4, PT, R4, R0, RZ ;  /* 0x0000000004087210 */ /* 0x004fc60007f9e0ff */
[----:B------:R2:W-:Y:S02]  /*370e0*/  STL.64 [R1+0x4f0], R10 ;  /* 0x0004f00a01007387 */ /* 0x0005e40000100a00 */
[----:B------:R-:W-:Y:S01]  /*370f0*/  IMAD.X R9, R6, 0x1, R72, P4 ;  /* 0x0000000106097824 */ /* 0x000fe200020e0648 */
[----:B---3--:R-:W-:-:S04]  /*37100*/  IADD3 R12, P5, PT, R4, R2, RZ ;  /* 0x00000002040c7210 */ /* 0x008fc80007fbe0ff */
[----:B------:R3:W-:Y:S01]  /*37110*/  STL.64 [R1+0x4e8], R8 ;  /* 0x0004e80801007387 */ /* 0x0007e20000100a00 */
[----:B--2---:R-:W-:Y:S01]  /*37120*/  IADD3 R10, P6, PT, R4, R68, RZ ;  /* 0x00000044040a7210 */ /* 0x004fe20007fde0ff */
[----:B------:R-:W-:Y:S02]  /*37130*/  IMAD.X R13, R6, 0x1, R71, P5 ;  /* 0x00000001060d7824 */ /* 0x000fe400028e0647 */
[----:B------:R-:W-:Y:S02]  /*37140*/  VIADD R5, R4, UR30 ;  /* 0x0000001e04057c36 */ /* 0x000fe40008000000 */
[----:B------:R-:W-:Y:S01]  /*37150*/  IMAD.X R11, R6, 0x1, R3, P6 ;  /* 0x00000001060b7824 */ /* 0x000fe200030e0603 */
[----:B---3--:R-:W-:Y:S01]  /*37160*/  IADD3 R8, P4, PT, R4, R70, RZ ;  /* 0x0000004604087210 */ /* 0x008fe20007f9e0ff */
[----:B------:R2:W-:Y:S04]  /*37170*/  STL.64 [R1+0x4e0], R12 ;  /* 0x0004e00c01007387 */ /* 0x0005e80000100a00 */
[----:B------:R-:W-:Y:S01]  /*37180*/  IMAD.X R9, R6, 0x1, R69, P4 ;  /* 0x0000000106097824 */ /* 0x000fe200020e0645 */
[----:B------:R-:W-:Y:S01]  /*37190*/  STL.64 [R1+0x4d8], R10 ;  /* 0x0004d80a01007387 */ /* 0x000fe20000100a00 */
[----:B------:R-:W-:-:S02]  /*371a0*/  SHF.R.S32.HI R7, RZ, 0x1f, R5 ;  /* 0x0000001fff077819 */ /* 0x000fc40000011405 */
[C---:B------:R-:W-:Y:S01]  /*371b0*/  IADD3 R34, P5, PT, R5.reuse, R0, RZ ;  /* 0x0000000005227210 */ /* 0x040fe20007fbe0ff */
[----:B------:R3:W-:Y:S01]  /*371c0*/  STL.64 [R1+0x4d0], R8 ;  /* 0x0004d00801007387 */ /* 0x0007e20000100a00 */
[C---:B------:R-:W-:Y:S01]  /*371d0*/  VIADD R4, R5.reuse, UR30 ;  /* 0x0000001e05047c36 */ /* 0x040fe20008000000 */
[----:B--2---:R-:W-:Y:S02]  /*371e0*/  IADD3 R12, P4, PT, R5, R2, RZ ;  /* 0x00000002050c7210 */ /* 0x004fe40007f9e0ff */
[----:B------:R-:W-:Y:S01]  /*371f0*/  IMAD.X R35, R7, 0x1, R72, P5 ;  /* 0x0000000107237824 */ /* 0x000fe200028e0648 */
[----:B---3--:R-:W-:-:S04]  /*37200*/  IADD3 R8, P6, PT, R5, R68, RZ ;  /* 0x0000004405087210 */ /* 0x008fc80007fde0ff */
[----:B------:R-:W-:Y:S01]  /*37210*/  STL.64 [R1+0xd80], R34 ;  /* 0x000d802201007387 */ /* 0x000fe20000100a00 */
[----:B------:R-:W-:Y:S01]  /*37220*/  IMAD.X R9, R7, 0x1, R3, P6 ;  /* 0x0000000107097824 */ /* 0x000fe200030e0603 */
[----:B------:R-:W-:Y:S01]  /*37230*/  IADD3 R10, P5, PT, R5, R70, RZ ;  /* 0x00000046050a7210 */ /* 0x000fe20007fbe0ff */
[C---:B------:R-:W-:Y:S01]  /*37240*/  IMAD.X R13, R7.reuse, 0x1, R71, P4 ;  /* 0x00000001070d7824 */ /* 0x040fe200020e0647 */
[----:B------:R-:W-:Y:S02]  /*37250*/  SHF.R.S32.HI R6, RZ, 0x1f, R4 ;  /* 0x0000001fff067819 */ /* 0x000fe40000011404 */
        /* <DEDUP_REMOVED lines=22> */
[----:B---3--:R-:W-:Y:S01]  /*373c0*/  IADD3 R8, P6, PT, R5, R68, RZ ;  /* 0x0000004405087210 */ /* 0x008fe20007fde0ff */
[----:B------:R-:W-:Y:S04]  /*373d0*/  STL [R1+0xd88], R36 ;  /* 0x000d882401007387 */ /* 0x000fe80000100800 */
[----:B------:R-:W-:Y:S01]  /*373e0*/  IMAD.X R9, R7, 0x1, R3, P6 ;  /* 0x0000000107097824 */ /* 0x000fe200030e0603 */
[----:B------:R-:W-:Y:S01]  /*373f0*/  STL [R1+0xd70], R37 ;  /* 0x000d702501007387 */ /* 0x000fe20000100800 */
[----:B------:R-:W-:Y:S01]  /*37400*/  IADD3 R10, P5, PT, R5, R70, RZ ;  /* 0x00000046050a7210 */ /* 0x000fe20007fbe0ff */
[C---:B------:R-:W-:Y:S01]  /*37410*/  IMAD.X R13, R7.reuse, 0x1, R71, P4 ;  /* 0x00000001070d7824 */ /* 0x040fe200020e0647 */
[----:B------:R-:W-:Y:S01]  /*37420*/  SHF.R.S32.HI R6, RZ, 0x1f, R4 ;  /* 0x0000001fff067819 */ /* 0x000fe20000011404 */
[----:B------:R2:W-:Y:S02]  /*37430*/  STL.64 [R1+0x478], R8 ;  /* 0x0004780801007387 */ /* 0x0005e40000100a00 */
[----:B------:R-:W-:-:S02]  /*37440*/  IMAD.X R11, R7, 0x1, R69, P5 ;  /* 0x00000001070b7824 */ /* 0x000fc400028e0645 */
        /* <DEDUP_REMOVED lines=32> */
[C---:B---3--:R-:W-:Y:S01]  /*37650*/  IADD3 R12, P5, PT, R4.reuse, R2, RZ ;  /* 0x00000002040c7210 */ /* 0x048fe20007fbe0ff */
[----:B------:R-:W-:-:S03]  /*37660*/  VIADD R5, R4, UR30 ;  /* 0x0000001e04057c36 */ /* 0x000fc60008000000 */
[----:B------:R3:W-:Y:S01]  /*37670*/  STL.64 [R1+0x428], R8 ;  /* 0x0004280801007387 */ /* 0x0007e20000100a00 */
[----:B--2---:R-:W-:Y:S01]  /*37680*/  IADD3 R10, P6, PT, R4, R68, RZ ;  /* 0x00000044040a7210 */ /* 0x004fe20007fde0ff */
[C---:B------:R-:W-:Y:S01]  /*37690*/  IMAD.X R13, R6.reuse, 0x1, R71, P5 ;  /* 0x00000001060d7824 */ /* 0x040fe200028e0647 */
[----:B------:R-:W-:Y:S02]  /*376a0*/  SHF.R.S32.HI R7, RZ, 0x1f, R5 ;  /* 0x0000001fff077819 */ /* 0x000fe40000011405 */
[----:B------:R-:W-:Y:S01]  /*376b0*/  IADD3 R40, P5, PT, R5, R0, RZ ;  /* 0x0000000005287210 */ /* 0x000fe20007fbe0ff */
[----:B------:R-:W-:Y:S01]  /*376c0*/  IMAD.X R11, R6, 0x1, R3, P6 ;  /* 0x00000001060b7824 */ /* 0x000fe200030e0603 */
[----:B---3--:R-:W-:Y:S01]  /*376d0*/  IADD3 R8, P4, PT, R4, R70, RZ ;  /* 0x0000004604087210 */ /* 0x008fe20007f9e0ff */
[----:B------:R2:W-:Y:S04]  /*376e0*/  STL.64 [R1+0x420], R12 ;  /* 0x0004200c01007387 */ /* 0x0005e80000100a00 */
[----:B------:R-:W-:Y:S01]  /*376f0*/  IMAD.X R9, R6, 0x1, R69, P4 ;  /* 0x0000000106097824 */ /* 0x000fe200020e0645 */
[----:B------:R3:W-:Y:S01]  /*37700*/  STL.64 [R1+0x418], R10 ;  /* 0x0004180a01007387 */ /* 0x0007e20000100a00 */
[----:B------:R-:W-:-:S03]  /*37710*/  IMAD.X R41, R7, 0x1, R72, P5 ;  /* 0x0000000107297824 */ /* 0x000fc600028e0648 */
[----:B------:R5:W-:Y:S01]  /*37720*/  STL.64 [R1+0x410], R8 ;  /* 0x0004100801007387 */ /* 0x000be20000100a00 */
[C---:B--2---:R-:W-:Y:S02]  /*37730*/  IADD3 R12, P6, PT, R5.reuse, R2, RZ ;  /* 0x00000002050c7210 */ /* 0x044fe40007fde0ff */
[----:B---3--:R-:W-:-:S03]  /*37740*/  IADD3 R10, P4, PT, R5, R68, RZ ;  /* 0x00000044050a7210 */ /* 0x008fc60007f9e0ff */
[----:B------:R-:W-:Y:S01]  /*37750*/  IMAD.X R13, R7, 0x1, R71, P6 ;  /* 0x00000001070d7824 */ /* 0x000fe200030e0647 */
[----:B-----5:R-:W-:Y:S01]  /*37760*/  IADD3 R8, P5, PT, R5, R70, RZ ;  /* 0x0000004605087210 */ /* 0x020fe20007fbe0ff */
[----:B------:R-:W-:Y:S01]  /*37770*/  IMAD.X R11, R7, 0x1, R3, P4 ;  /* 0x00000001070b7824 */ /* 0x000fe200020e0603 */
[----:B------:R-:W-:Y:S01]  /*37780*/  STL [R1+0xd60], R40 ;  /* 0x000d602801007387 */ /* 0x000fe20000100800 */
[----:B------:R-:W-:Y:S02]  /*37790*/  VIADD R4, R5, UR30 ;  /* 0x0000001e05047c36 */ /* 0x000fe40008000000 */
[----:B------:R-:W-:Y:S01]  /*377a0*/  IMAD.X R9, R7, 0x1, R69, P5 ;  /* 0x0000000107097824 */ /* 0x000fe200028e0645 */
[----:B------:R-:W-:Y:S02]  /*377b0*/  STL [R1+0xd48], R41 ;  /* 0x000d482901007387 */ /* 0x000fe40000100800 */
[----:B------:R-:W-:Y:S02]  /*377c0*/  SHF.R.S32.HI R6, RZ, 0x1f, R4 ;  /* 0x0000001fff067819 */ /* 0x000fe40000011404 */
[----:B------:R2:W-:Y:S04]  /*377d0*/  STL.64 [R1+0x400], R12 ;  /* 0x0004000c01007387 */ /* 0x0005e80000100a00 */
[----:B------:R-:W-:Y:S04]  /*377e0*/  STL.64 [R1+0x358], R10 ;  /* 0x0003580a01007387 */ /* 0x000fe80000100a00 */
[----:B------:R3:W-:Y:S01]  /*377f0*/  STL.64 [R1+0x350], R8 ;  /* 0x0003500801007387 */ /* 0x0007e20000100a00 */
[C---:B--2---:R-:W-:Y:S01]  /*37800*/  IADD3 R12, P4, PT, R4.reuse, R0, RZ ;  /* 0x00000000040c7210 */ /* 0x044fe20007f9e0ff */
[C---:B------:R-:W-:Y:S01]  /*37810*/  VIADD R5, R4.reuse, UR30 ;  /* 0x0000001e04057c36 */ /* 0x040fe20008000000 */
[----:B---3--:R-:W-:-:S03]  /*37820*/  IADD3 R8, P5, PT, R4, R68, RZ ;  /* 0x0000004404087210 */ /* 0x008fc60007fbe0ff */
[C---:B------:R-:W-:Y:S02]  /*37830*/  IMAD.X R13, R6.reuse, 0x1, R72, P4 ;  /* 0x00000001060d7824 */ /* 0x040fe400020e0648 */
[----:B------:R-:W-:-:S03]  /*37840*/  IMAD.X R9, R6, 0x1, R3, P5 ;  /* 0x0000000106097824 */ /* 0x000fc600028e0603 */
[----:B------:R-:W-:Y:S01]  /*37850*/  STL.64 [R1+0x348], R12 ;  /* 0x0003480c01007387 */ /* 0x000fe20000100a00 */
[C---:B------:R-:W-:Y:S02]  /*37860*/  IADD3 R10, P6, PT, R4.reuse, R2, RZ ;  /* 0x00000002040a7210 */ /* 0x040fe40007fde0ff */
[----:B------:R-:W-:Y:S01]  /*37870*/  SHF.R.S32.HI R7, RZ, 0x1f, R5 ;  /* 0x0000001fff077819 */ /* 0x000fe20000011405 */
[----:B------:R2:W-:Y:S01]  /*37880*/  STL.64 [R1+0x338], R8 ;  /* 0x0003380801007387 */ /* 0x0005e20000100a00 */
[----:B------:R-:W-:Y:S01]  /*37890*/  IADD3 R42, P4, PT, R4, R70, RZ ;  /* 0x00000046042a7210 */ /* 0x000fe20007f9e0ff */
[----:B------:R-:W-:Y:S01]  /*378a0*/  IMAD.X R11, R6, 0x1, R71, P6 ;  /* 0x00000001060b7824 */ /* 0x000fe200030e0647 */
[----:B--2---:R-:W-:-:S04]  /*378b0*/  IADD3 R8, P5, PT, R5, R0, RZ ;  /* 0x0000000005087210 */ /* 0x004fc80007fbe0ff */
[----:B------:R2:W-:Y:S01]  /*378c0*/  STL.64 [R1+0x340], R10 ;  /* 0x0003400a01007387 */ /* 0x0005e20000100a00 */
[----:B------:R-:W-:Y:S01]  /*378d0*/  IMAD.X R9, R7, 0x1, R72, P5 ;  /* 0x0000000107097824 */ /* 0x000fe200028e0648 */
[----:B------:R-:W-:Y:S01]  /*378e0*/  IADD3 R12, P6, PT, R5, R2, RZ ;  /* 0x00000002050c7210 */ /* 0x000fe20007fde0ff */
[----:B------:R-:W-:-:S03]  /*378f0*/  IMAD.X R43, R6, 0x1, R69, P4 ;  /* 0x00000001062b7824 */ /* 0x000fc600020e0645 */
        /* <DEDUP_REMOVED lines=8> */
[----:B------:R-:W-:Y:S01]  /*37980*/  SHF.R.S32.HI R6, RZ, 0x1f, R4 ;  /* 0x0000001fff067819 */ /* 0x000fe20000011404 */
[----:B------:R3:W-:Y:S04]  /*37990*/  STL.64 [R1+0x318], R10 ;  /* 0x0003180a01007387 */ /* 0x0007e80000100a00 */
[----:B------:R5:W-:Y:S01]  /*379a0*/  STL.64 [R1+0x310], R8 ;  /* 0x0003100801007387 */ /* 0x000be20000100a00 */
[----:B--2---:R-:W-:-:S02]  /*379b0*/  IADD3 R12, P4, PT, R4, R0, RZ ;  /* 0x00000000040c7210 */ /* 0x004fc40007f9e0ff */
[----:B---3--:R-:W-:-:S03]  /*379c0*/  IADD3 R10, P6, PT, R4, R2, RZ ;  /* 0x00000002040a7210 */ /* 0x008fc60007fde0ff */
[----:B------:R-:W-:Y:S01]  /*379d0*/  IMAD.X R13, R6, 0x1, R72, P4 ;  /* 0x00000001060d7824 */ /* 0x000fe200020e0648 */
[----:B-----5:R-:W-:Y:S01]  /*379e0*/  IADD3 R8, P5, PT, R4, R68, RZ ;  /* 0x0000004404087210 */ /* 0x020fe20007fbe0ff */
[----:B------:R-:W-:Y:S01]  /*379f0*/  IMAD.X R11, R6, 0x1, R71, P6 ;  /* 0x00000001060b7824 */ /* 0x000fe200030e0647 */
[C---:B------:R-:W-:Y:S01]  /*37a00*/  IADD3 R44, P4, PT, R4.reuse, R70, RZ ;  /* 0x00000046042c7210 */ /* 0x040fe20007f9e0ff */
[----:B------:R-:W-:Y:S02]  /*37a10*/  VIADD R5, R4, UR30 ;  /* 0x0000001e04057c36 */ /* 0x000fe40008000000 */
[C---:B------:R-:W-:Y:S01]  /*37a20*/  IMAD.X R9, R6.reuse, 0x1, R3, P5 ;  /* 0x0000000106097824 */ /* 0x040fe200028e0603 */
[----:B------:R-:W-:Y:S01]  /*37a30*/  STL.64 [R1+0x308], R12 ;  /* 0x0003080c01007387 */ /* 0x000fe20000100a00 */
[----:B------:R-:W-:Y:S01]  /*37a40*/  IMAD.X R45, R6, 0x1, R69, P4 ;  /* 0x00000001062d7824 */ /* 0x000fe200020e0645 */
[----:B------:R-:W-:Y:S02]  /*37a50*/  SHF.R.S32.HI R7, RZ, 0x1f, R5 ;  /* 0x0000001fff077819 */ /* 0x000fe40000011405 */
[----:B------:R2:W-:Y:S04]  /*37a60*/  STL.64 [R1+0x300], R10 ;  /* 0x0003000a01007387 */ /* 0x0005e80000100a00 */
[----:B------:R3:W-:Y:S01]  /*37a70*/  STL.64 [R1+0x2f8], R8 ;  /* 0x0002f80801007387 */ /* 0x0007e20000100a00 */
[C---:B------:R-:W-:Y:S01]  /*37a80*/  VIADD R4, R5.reuse, UR30 ;  /* 0x0000001e05047c36 */ /* 0x040fe20008000000 */
[----:B--2---:R-:W-:-:S02]  /*37a90*/  IADD3 R10, P5, PT, R5, R0, RZ ;  /* 0x00000000050a7210 */ /* 0x004fc40007fbe0ff */
[----:B---3--:R-:W-:-:S03]  /*37aa0*/  IADD3 R8, P4, PT, R5, R68, RZ ;  /* 0x0000004405087210 */ /* 0x008fc60007f9e0ff */
[C---:B------:R-:W-:Y:S02]  /*37ab0*/  IMAD.X R11, R7.reuse, 0x1, R72, P5 ;  /* 0x00000001070b7824 */ /* 0x040fe400028e0648 */
[----:B------:R-:W-:Y:S01]  /*37ac0*/  IMAD.X R9, R7, 0x1, R3, P4 ;  /* 0x0000000107097824 */ /* 0x000fe200020e0603 */
[----:B------:R-:W-:Y:S02]  /*37ad0*/  IADD3 R12, P6, PT, R5, R2, RZ ;  /* 0x00000002050c7210 */ /* 0x000fe40007fde0ff */
[----:B------:R2:W-:Y:S01]  /*37ae0*/  STL.64 [R1+0x2e8], R10 ;  /* 0x0002e80a01007387 */ /* 0x0005e20000100a00 */
[----:B------:R-:W-:-:S03]  /*37af0*/  SHF.R.S32.HI R6, RZ, 0x1f, R4 ;  /* 0x0000001fff067819 */ /* 0x000fc60000011404 */
[----:B------:R3:W-:Y:S01]  /*37b00*/  STL.64 [R1+0x2d8], R8 ;  /* 0x0002d80801007387 */ /* 0x0007e20000100a00 */
[----:B------:R-:W-:Y:S01]  /*37b10*/  IMAD.X R13, R7, 0x1, R71, P6 ;  /* 0x00000001070d7824 */ /* 0x000fe200030e0647 */
[----:B--2---:R-:W-:Y:S02]  /*37b20*/  IADD3 R10, P5, PT, R5, R70, RZ ;  /* 0x00000046050a7210 */ /* 0x004fe40007fbe0ff */
[----:B---3--:R-:W-:-:S03]  /*37b30*/  IADD3 R8, P4, PT, R4, R0, RZ ;  /* 0x0000000004087210 */ /* 0x008fc60007f9e0ff */
[----:B------:R-:W-:Y:S01]  /*37b40*/  IMAD.X R11, R7, 0x1, R69, P5 ;  /* 0x00000001070b7824 */ /* 0x000fe200028e0645 */
[----:B------:R2:W-:Y:S01]  /*37b50*/  STL.64 [R1+0x2e0], R12 ;  /* 0x0002e00c01007387 */ /* 0x0005e20000100a00 */
[----:B------:R-:W-:-:S03]  /*37b60*/  IMAD.X R9, R6, 0x1, R72, P4 ;  /* 0x0000000106097824 */ /* 0x000fc600020e0648 */
[----:B------:R3:W-:Y:S01]  /*37b70*/  STL.64 [R1+0x2d0], R10 ;  /* 0x0002d00a01007387 */ /* 0x0007e20000100a00 */
[----:B------:R-:W-:-:S03]  /*37b80*/  VIADD R5, R4, UR30 ;  /* 0x0000001e04057c36 */ /* 0x000fc60008000000 */
[----:B------:R5:W-:Y:S01]  /*37b90*/  STL.64 [R1+0x2c8], R8 ;  /* 0x0002c80801007387 */ /* 0x000be20000100a00 */
[C---:B--2---:R-:W-:Y:S02]  /*37ba0*/  IADD3 R12, P6, PT, R4.reuse, R2, RZ ;  /* 0x00000002040c7210 */ /* 0x044fe40007fde0ff */
[----:B---3--:R-:W-:-:S03]  /*37bb0*/  IADD3 R10, P5, PT, R4, R68, RZ ;  /* 0x00000044040a7210 */ /* 0x008fc60007fbe0ff */
[----:B------:R-:W-:Y:S01]  /*37bc0*/  IMAD.X R13, R6, 0x1, R71, P6 ;  /* 0x00000001060d7824 */ /* 0x000fe200030e0647 */
[----:B-----5:R-:W-:Y:S01]  /*37bd0*/  IADD3 R8, P4, PT, R4, R70, RZ ;  /* 0x0000004604087210 */ /* 0x020fe20007f9e0ff */
[----:B------:R-:W-:Y:S01]  /*37be0*/  IMAD.X R11, R6, 0x1, R3, P5 ;  /* 0x00000001060b7824 */ /* 0x000fe200028e0603 */
[----:B------:R-:W-:-:S03]  /*37bf0*/  SHF.R.S32.HI R7, RZ, 0x1f, R5 ;  /* 0x0000001fff077819 */ /* 0x000fc60000011405 */
[----:B------:R-:W-:Y:S01]  /*37c00*/  IMAD.X R9, R6, 0x1, R69, P4 ;  /* 0x0000000106097824 */ /* 0x000fe200020e0645 */
[----:B------:R-:W-:Y:S01]  /*37c10*/  IADD3 R46, P5, PT, R5, R0, RZ ;  /* 0x00000000052e7210 */ /* 0x000fe20007fbe0ff */
[----:B------:R2:W-:Y:S04]  /*37c20*/  STL.64 [R1+0x2c0], R12 ;  /* 0x0002c00c01007387 */ /* 0x0005e80000100a00 */
[----:B------:R3:W-:Y:S01]  /*37c30*/  STL.64 [R1+0x2b8], R10 ;  /* 0x0002b80a01007387 */ /* 0x0007e20000100a00 */
[----:B------:R-:W-:-:S03]  /*37c40*/  IMAD.X R47, R7, 0x1, R72, P5 ;  /* 0x00000001072f7824 */ /* 0x000fc600028e0648 */
[----:B------:R5:W-:Y:S01]  /*37c50*/  STL.64 [R1+0x2b0], R8 ;  /* 0x0002b00801007387 */ /* 0x000be20000100a00 */
[C---:B--2---:R-:W-:Y:S02]  /*37c60*/  IADD3 R12, P6, PT, R5.reuse, R2, RZ ;  /* 0x00000002050c7210 */ /* 0x044fe40007fde0ff */
[C---:B---3--:R-:W-:Y:S02]  /*37c70*/  IADD3 R10, P5, PT, R5.reuse, R70, RZ ;  /* 0x00000046050a7210 */ /* 0x048fe40007fbe0ff */
[----:B-----5:R-:W-:Y:S01]  /*37c80*/  IADD3 R8, P4, PT, R5, R68, RZ ;  /* 0x0000004405087210 */ /* 0x020fe20007f9e0ff */
[----:B------:R-:W-:Y:S02]  /*37c90*/  IMAD.X R13, R7, 0x1, R71, P6 ;  /* 0x00000001070d7824 */ /* 0x000fe400030e0647 */
[----:B------:R-:W-:Y:S02]  /*37ca0*/  VIADD R4, R5, UR30 ;  /* 0x0000001e05047c36 */ /* 0x000fe40008000000 */
[----:B------:R-:W-:-:S02]  /*37cb0*/  IMAD.X R9, R7, 0x1, R3, P4 ;  /* 0x0000000107097824 */ /* 0x000fc400020e0603 */
[----:B------:R-:W-:Y:S01]  /*37cc0*/  IMAD.X R11, R7, 0x1, R69, P5 ;  /* 0x00000001070b7824 */ /* 0x000fe200028e0645 */
[----:B------:R-:W-:Y:S02]  /*37cd0*/  SHF.R.S32.HI R6, RZ, 0x1f, R4 ;  /* 0x0000001fff067819 */ /* 0x000fe40000011404 */
[----:B------:R2:W-:Y:S04]  /*37ce0*/  STL.64 [R1+0x298], R8 ;  /* 0x0002980801007387 */ /* 0x0005e80000100a00 */
[----:B------:R-:W-:Y:S04]  /*37cf0*/  STL.64 [R1+0x2a0], R12 ;  /* 0x0002a00c01007387 */ /* 0x000fe80000100a00 */
[----:B------:R3:W-:Y:S01]  /*37d00*/  STL.64 [R1+0x290], R10 ;  /* 0x0002900a01007387 */ /* 0x0007e20000100a00 */
[C---:B--2---:R-:W-:Y:S01]  /*37d10*/  IADD3 R8, P4, PT, R4.reuse, R0, RZ ;  /* 0x0000000004087210 */ /* 0x044fe20007f9e0ff */
[C---:B------:R-:W-:Y:S01]  /*37d20*/  VIADD R5, R4.reuse, UR30 ;  /* 0x0000001e04057c36 */ /* 0x040fe20008000000 */
[----:B---3--:R-:W-:-:S03]  /*37d30*/  IADD3 R10, P5, PT, R4, R68, RZ ;  /* 0x00000044040a7210 */ /* 0x008fc60007fbe0ff */
[----:B------:R-:W-:Y:S01]  /*37d40*/  IMAD.X R9, R6, 0x1, R72, P4 ;  /* 0x0000000106097824 */ /* 0x000fe200020e0648 */
[----:B------:R-:W-:Y:S01]  /*37d50*/  IADD3 R14, P6, PT, R4, R2, RZ ;  /* 0x00000002040e7210 */ /* 0x000fe20007fde0ff */
[----:B------:R-:W-:Y:S01]  /*37d60*/  IMAD.X R11, R6, 0x1, R3, P5 ;  /* 0x00000001060b7824 */ /* 0x000fe200028e0603 */
[----:B------:R-:W-:Y:S02]  /*37d70*/  IADD3 R12, P4, PT, R4, R70, RZ ;  /* 0x00000046040c7210 */ /* 0x000fe40007f9e0ff */
[----:B------:R2:W-:Y:S01]  /*37d80*/  STL.64 [R1+0x288], R8 ;  /* 0x0002880801007387 */ /* 0x0005e20000100a00 */
[----:B------:R-:W-:-:S03]  /*37d90*/  IMAD.X R15, R6, 0x1, R71, P6 ;  /* 0x00000001060f7824 */ /* 0x000fc600030e0647 */
[----:B------:R3:W-:Y:S01]  /*37da0*/  STL.64 [R1+0x278], R10 ;  /* 0x0002780a01007387 */ /* 0x0007e20000100a00 */
[----:B------:R-:W-:Y:S01]  /*37db0*/  IMAD.X R13, R6, 0x1, R69, P4 ;  /* 0x00000001060d7824 */ /* 0x000fe200020e0645 */
[----:B--2---:R-:W-:Y:S02]  /*37dc0*/  SHF.R.S32.HI R8, RZ, 0x1f, R5 ;  /* 0x0000001fff087819 */ /* 0x004fe40000011405 */
[C---:B---3--:R-:W-:Y:S01]  /*37dd0*/  IADD3 R10, P5, PT, R5.reuse, R0, RZ ;  /* 0x00000000050a7210 */ /* 0x048fe20007fbe0ff */
[----:B------:R-:W-:Y:S04]  /*37de0*/  STL.64 [R1+0x280], R14 ;  /* 0x0002800e01007387 */ /* 0x000fe80000100a00 */
[----:B------:R-:W-:Y:S01]  /*37df0*/  IMAD.X R11, R8, 0x1, R72, P5 ;  /* 0x00000001080b7824 */ /* 0x000fe200028e0648 */
[----:B------:R2:W-:Y:S04]  /*37e00*/  STL.64 [R1+0x270], R12 ;  /* 0x0002700c01007387 */ /* 0x0005e80000100a00 */
[----:B------:R3:W-:Y:S01]  /*37e10*/  STL.64 [R1+0x268], R10 ;  /* 0x0002680a01007387 */ /* 0x0007e20000100a00 */
[C---:B------:R-:W-:Y:S01]  /*37e20*/  VIADD R4, R5.reuse, UR30 ;  /* 0x0000001e05047c36 */ /* 0x040fe20008000000 */
[----:B--2---:R-:W-:-:S02]  /*37e30*/  IADD3 R12, P4, PT, R5, R68, RZ ;  /* 0x00000044050c7210 */ /* 0x004fc40007f9e0ff */
[----:B---3--:R-:W-:-:S03]  /*37e40*/  IADD3 R10, P5, PT, R5, R70, RZ ;  /* 0x00000046050a7210 */ /* 0x008fc60007fbe0ff */
[C---:B------:R-:W-:Y:S01]  /*37e50*/  IMAD.X R13, R8.reuse, 0x1, R3, P4 ;  /* 0x00000001080d7824 */ /* 0x040fe200020e0603 */
[----:B------:R-:W-:Y:S01]  /*37e60*/  IADD3 R48, P6, PT, R5, R2, RZ ;  /* 0x0000000205307210 */ /* 0x000fe20007fde0ff */
[----:B------:R-:W-:-:S03]  /*37e70*/  IMAD.X R11, R8, 0x1, R69, P5 ;  /* 0x00000001080b7824 */ /* 0x000fc600028e0645 */
[----:B------:R2:W-:Y:S01]  /*37e80*/  STL.64 [R1+0x258], R12 ;  /* 0x0002580c01007387 */ /* 0x0005e20000100a00 */
[----:B------:R-:W-:Y:S01]  /*37e90*/  SHF.R.S32.HI R7, RZ, 0x1f, R4 ;  /* 0x0000001fff077819 */ /* 0x000fe20000011404 */
[----:B------:R-:W-:Y:S02]  /*37ea0*/  IMAD.X R49, R8, 0x1, R71, P6 ;  /* 0x0000000108317824 */ /* 0x000fe400030e0647 */
[----:B------:R3:W-:Y:S01]  /*37eb0*/  STL.64 [R1+0x250], R10 ;  /* 0x0002500a01007387 */ /* 0x0007e20000100a00 */
[C---:B------:R-:W-:Y:S02]  /*37ec0*/  IADD3 R50, P5, PT, R4.reuse, R68, RZ ;  /* 0x0000004404327210 */ /* 0x040fe40007fbe0ff */
[C---:B--2---:R-:W-:Y:S02]  /*37ed0*/  IADD3 R12, P4, PT, R4.reuse, R0, RZ ;  /* 0x00000000040c7210 */ /* 0x044fe40007f9e0ff */
[----:B---3--:R-:W-:-:S03]  /*37ee0*/  IADD3 R10, P6, PT, R4, R2, RZ ;  /* 0x00000002040a7210 */ /* 0x008fc60007fde0ff */
[C---:B------:R-:W-:Y:S02]  /*37ef0*/  IMAD.X R13, R7.reuse, 0x1, R72, P4 ;  /* 0x00000001070d7824 */ /* 0x040fe400020e0648 */
[C---:B------:R-:W-:Y:S02]  /*37f00*/  VIADD R6, R4.reuse, UR30 ;  /* 0x0000001e04067c36 */ /* 0x040fe40008000000 */
[C---:B------:R-:W-:Y:S01]  /*37f10*/  IMAD.X R11, R7.reuse, 0x1, R71, P6 ;  /* 0x00000001070b7824 */ /* 0x040fe200030e0647 */
[----:B------:R2:W-:Y:S01]  /*37f20*/  STL.64 [R1+0x248], R12 ;  /* 0x0002480c01007387 */ /* 0x0005e20000100a00 */
[----:B------:R-:W-:Y:S01]  /*37f30*/  IMAD.X R51, R7, 0x1, R3, P5 ;  /* 0x0000000107337824 */ /* 0x000fe200028e0603 */
[----:B------:R-:W-:Y:S02]  /*37f40*/  SHF.R.S32.HI R8, RZ, 0x1f, R6 ;  /* 0x0000001fff087819 */ /* 0x000fe40000011406 */
[----:B------:R3:W-:Y:S01]  /*37f50*/  STL.64 [R1+0x240], R10 ;  /* 0x0002400a01007387 */ /* 0x0007e20000100a00 */
[----:B--2---:R-:W-:-:S02]  /*37f60*/  IADD3 R12, P4, PT, R4, R70, RZ ;  /* 0x00000046040c7210 */ /* 0x004fc40007f9e0ff */
[----:B---3--:R-:W-:-:S03]  /*37f70*/  IADD3 R10, P5, PT, R6, R0, RZ ;  /* 0x00000000060a7210 */ /* 0x008fc60007fbe0ff */
[----:B------:R-:W-:Y:S02]  /*37f80*/  IMAD.X R13, R7, 0x1, R69, P4 ;  /* 0x00000001070d7824 */ /* 0x000fe400020e0645 */
[----:B------:R-:W-:-:S03]  /*37f90*/  IMAD.X R11, R8, 0x1, R72, P5 ;  /* 0x00000001080b7824 */ /* 0x000fc600028e0648 */
[----:B------:R2:W-:Y:S01]  /*37fa0*/  STL.64 [R1+0x230], R12 ;  /* 0x0002300c01007387 */ /* 0x0005e20000100a00 */
[----:B------:R-:W-:-:S03]  /*37fb0*/  IADD3 R14, P6, PT, R6, R2, RZ ;  /* 0x00000002060e7210 */ /* 0x000fc60007fde0ff */
[----:B------:R3:W-:Y:S01]  /*37fc0*/  STL.64 [R1+0x228], R10 ;  /* 0x0002280a01007387 */ /* 0x0007e20000100a00 */
[C---:B------:R-:W-:Y:S01]  /*37fd0*/  VIADD R5, R6.reuse, UR30 ;  /* 0x0000001e06057c36 */ /* 0x040fe20008000000 */
[C---:B--2---:R-:W-:Y:S02]  /*37fe0*/  IADD3 R12, P4, PT, R6.reuse, R68, RZ ;  /* 0x00000044060c7210 */ /* 0x044fe40007f9e0ff */
[----:B---3--:R-:W-:-:S03]  /*37ff0*/  IADD3 R10, P5, PT, R6, R70, RZ ;  /* 0x00000046060a7210 */ /* 0x008fc60007fbe0ff */
[C---:B------:R-:W-:Y:S02]  /*38000*/  IMAD.X R13, R8.reuse, 0x1, R3, P4 ;  /* 0x00000001080d7824 */ /* 0x040fe400020e0603 */
[C---:B------:R-:W-:Y:S02]  /*38010*/  IMAD.X R15, R8.reuse, 0x1, R71, P6 ;  /* 0x00000001080f7824 */ /* 0x040fe400030e0647 */
[----:B------:R-:W-:Y:S01]  /*38020*/  IMAD.X R11, R8, 0x1, R69, P5 ;  /* 0x00000001080b7824 */ /* 0x000fe200028e0645 */
[----:B------:R2:W-:Y:S01]  /*38030*/  STL.64 [R1+0x218], R12 ;  /* 0x0002180c01007387 */ /* 0x0005e20000100a00 */
[----:B------:R-:W-:-:S03]  /*38040*/  SHF.R.S32.HI R7, RZ, 0x1f, R5 ;  /* 0x0000001fff077819 */ /* 0x000fc60000011405 */
[----:B------:R-:W-:Y:S04]  /*38050*/  STL.64 [R1+0x220], R14 ;  /* 0x0002200e01007387 */ /* 0x000fe80000100a00 */
[----:B------:R3:W-:Y:S01]  /*38060*/  STL.64 [R1+0x210], R10 ;  /* 0x0002100a01007387 */ /* 0x0007e20000100a00 */
[C---:B--2---:R-:W-:Y:S01]  /*38070*/  IADD3 R12, P4, PT, R5.reuse, R0, RZ ;  /* 0x00000000050c7210 */ /* 0x044fe20007f9e0ff */
[C---:B------:R-:W-:Y:S01]  /*38080*/  VIADD R4, R5.reuse, UR30 ;  /* 0x0000001e05047c36 */ /* 0x040fe20008000000 */
[C---:B------:R-:W-:Y:S02]  /*38090*/  IADD3 R52, P5, PT, R5.reuse, R68, RZ ;  /* 0x0000004405347210 */ /* 0x040fe40007fbe0ff */
        /* <DEDUP_REMOVED lines=9> */
[----:B------:R-:W-:Y:S02]  /*38130*/  IMAD.X R13, R7, 0x1, R69, P4 ;  /* 0x00000001070d7824 */ /* 0x000fe400020e0645 */
[----:B------:R-:W-:-:S03]  /*38140*/  IMAD.X R11, R8, 0x1, R72, P5 ;  /* 0x00000001080b7824 */ /* 0x000fc600028e0648 */
[----:B------:R-:W-:Y:S04]  /*38150*/  STL.64 [R1+0x150], R12 ;  /* 0x0001500c01007387 */ /* 0x000fe80000100a00 */
[----:B------:R2:W-:Y:S01]  /*38160*/  STL.64 [R1+0x148], R10 ;  /* 0x0001480a01007387 */ /* 0x0005e20000100a00 */
[C---:B------:R-:W-:Y:S01]  /*38170*/  IADD3 R14, P6, PT, R4.reuse, R2, RZ ;  /* 0x00000002040e7210 */ /* 0x040fe20007fde0ff */
[C---:B------:R-:W-:Y:S01]  /*38180*/  VIADD R6, R4.reuse, UR30 ;  /* 0x0000001e04067c36 */ /* 0x040fe20008000000 */
[----:B--2---:R-:W-:-:S05]  /*38190*/  IADD3 R10, P5, PT, R4, R70, RZ ;  /* 0x00000046040a7210 */ /* 0x004fca0007fbe0ff */
        /* <DEDUP_REMOVED lines=8> */
[----:B------:R-:W-:Y:S02]  /*38220*/  STL.64 [R1+0x138], R12 ;  /* 0x0001380c01007387 */ /* 0x000fe40000100a00 */
[----:B------:R-:W-:Y:S01]  /*38230*/  IMAD.X R11, R7, 0x1, R72, P6 ;  /* 0x00000001070b7824 */ /* 0x000fe200030e0648 */
[----:B---3--:R-:W-:-:S04]  /*38240*/  IADD3 R14, P5, PT, R6, R2, RZ ;  /* 0x00000002060e7210 */ /* 0x008fc80007fbe0ff */
[----:B------:R2:W-:Y:S01]  /*38250*/  STL.64 [R1+0x128], R10 ;  /* 0x0001280a01007387 */ /* 0x0005e20000100a00 */
[C---:B------:R-:W-:Y:S02]  /*38260*/  IMAD.X R15, R7.reuse, 0x1, R71, P5 ;  /* 0x00000001070f7824 */ /* 0x040fe400028e0647 */
[C---:B------:R-:W-:Y:S01]  /*38270*/  VIADD R5, R6.reuse, UR30 ;  /* 0x0000001e06057c36 */ /* 0x040fe20008000000 */
[C---:B--2---:R-:W-:Y:S02]  /*38280*/  IADD3 R10, P6, PT, R6.reuse, R70, RZ ;  /* 0x00000046060a7210 */ /* 0x044fe40007fde0ff */
[----:B------:R-:W-:Y:S03]  /*38290*/  STL.64 [R1+0x120], R14 ;  /* 0x0001200e01007387 */ /* 0x000fe60000100a00 */
[----:B------:R-:W-:Y:S01]  /*382a0*/  IMAD.X R11, R7, 0x1, R69, P6 ;  /* 0x00000001070b7824 */ /* 0x000fe200030e0645 */
[----:B------:R-:W-:-:S02]  /*382b0*/  IADD3 R12, P4, PT, R6, R68, RZ ;  /* 0x00000044060c7210 */ /* 0x000fc40007f9e0ff */
[----:B------:R-:W-:Y:S02]  /*382c0*/  SHF.R.S32.HI R6, RZ, 0x1f, R5 ;  /* 0x0000001fff067819 */ /* 0x000fe40000011405 */
[----:B------:R2:W-:Y:S01]  /*382d0*/  STL.64 [R1+0x110], R10 ;  /* 0x0001100a01007387 */ /* 0x0005e20000100a00 */
[----:B------:R-:W-:Y:S02]  /*382e0*/  IMAD.X R13, R7, 0x1, R3, P4 ;  /* 0x00000001070d7824 */ /* 0x000fe400020e0603 */
[C---:B------:R-:W-:Y:S01]  /*382f0*/  VIADD R4, R5.reuse, UR30 ;  /* 0x0000001e05047c36 */ /* 0x040fe20008000000 */
[C---:B--2---:R-:W-:Y:S02]  /*38300*/  IADD3 R10, P6, PT, R5.reuse, R0, RZ ;  /* 0x00000000050a7210 */ /* 0x044fe40007fde0ff */
[----:B------:R-:W-:Y:S03]  /*38310*/  STL.64 [R1+0x118], R12 ;  /* 0x0001180c01007387 */ /* 0x000fe60000100a00 */
[----:B------:R-:W-:Y:S01]  /*38320*/  IMAD.X R11, R6, 0x1, R72, P6 ;  /* 0x00000001060b7824 */ /* 0x000fe200030e0648 */
[----:B------:R-:W-:Y:S01]  /*38330*/  IADD3 R22, P4, PT, R5, R68, RZ ;  /* 0x0000004405167210 */ /* 0x000fe20007f9e0ff */
[----:B------:R-:W-:-:S03]  /*38340*/  VIADD R9, R4, UR30 ;  /* 0x0000001e04097c36 */ /* 0x000fc60008000000 */
[----:B------:R2:W-:Y:S01]  /*38350*/  STL.64 [R1+0x108], R10 ;  /* 0x0001080a01007387 */ /* 0x0005e20000100a00 */
[----:B------:R-:W-:Y:S01]  /*38360*/  VIADD R14, R9, UR30 ;  /* 0x0000001e090e7c36 */ /* 0x000fe20008000000 */
[C---:B------:R-:W-:Y:S01]  /*38370*/  IADD3 R54, P5, PT, R5.reuse, R2, RZ ;  /* 0x0000000205367210 */ /* 0x040fe20007fbe0ff */
[----:B------:R-:W-:Y:S01]  /*38380*/  IMAD.X R23, R6, 0x1, R3, P4 ;  /* 0x0000000106177824 */ /* 0x000fe200020e0603 */
[----:B--2---:R-:W-:-:S05]  /*38390*/  IADD3 R10, P6, PT, R5, R70, RZ ;  /* 0x00000046050a7210 */ /* 0x004fca0007fde0ff */
[----:B------:R-:W-:Y:S01]  /*383a0*/  IMAD.X R11, R6, 0x1, R69, P6 ;  /* 0x00000001060b7824 */ /* 0x000fe200030e0645 */
[----:B------:R-:W-:Y:S01]  /*383b0*/  SHF.R.S32.HI R5, RZ, 0x1f, R4 ;  /* 0x0000001fff057819 */ /* 0x000fe20000011404 */
[----:B------:R-:W-:Y:S01]  /*383c0*/  VIADD R13, R14, UR30 ;  /* 0x0000001e0e0d7c36 */ /* 0x000fe20008000000 */
[----:B------:R-:W-:Y:S01]  /*383d0*/  IADD3 R24, P6, PT, R4, R0, RZ ;  /* 0x0000000004187210 */ /* 0x000fe20007fde0ff */
[----:B------:R-:W-:Y:S01]  /*383e0*/  IMAD.X R55, R6, 0x1, R71, P5 ;  /* 0x0000000106377824 */ /* 0x000fe200028e0647 */
[----:B------:R-:W-:Y:S01]  /*383f0*/  STL.64 [R1+0xf0], R10 ;  /* 0x0000f00a01007387 */ /* 0x000fe20000100a00 */
[----:B------:R-:W-:-:S03]  /*38400*/  VIADD R12, R13, UR30 ;  /* 0x0000001e0d0c7c36 */ /* 0x000fc60008000000 */
[----:B------:R2:W-:Y:S01]  /*38410*/  STL.64 [R1+0xf8], R22 ;  /* 0x0000f81601007387 */ /* 0x0005e20000100a00 */
[----:B------:R-:W-:Y:S01]  /*38420*/  IMAD.X R25, R5, 0x1, R72, P6 ;  /* 0x0000000105197824 */ /* 0x000fe200030e0648 */
[C---:B------:R-:W-:Y:S02]  /*38430*/  IADD3 R6, P6, PT, R4.reuse, R70, RZ ;  /* 0x0000004604067210 */ /* 0x040fe40007fde0ff */
[----:B--2---:R-:W-:Y:S01]  /*38440*/  IADD3 R22, P5, PT, R4, R2, RZ ;  /* 0x0000000204167210 */ /* 0x004fe20007fbe0ff */
[----:B------:R-:W-:-:S04]  /*38450*/  VIADD R11, R12, UR30 ;  /* 0x0000001e0c0b7c36 */ /* 0x000fc80008000000 */
[----:B------:R-:W-:Y:S01]  /*38460*/  IMAD.X R23, R5, 0x1, R71, P5 ;  /* 0x0000000105177824 */ /* 0x000fe200028e0647 */
[----:B------:R-:W-:Y:S01]  /*38470*/  STL.64 [R1+0xe8], R24 ;  /* 0x0000e81801007387 */ /* 0x000fe20000100a00 */
[----:B------:R-:W-:Y:S01]  /*38480*/  IADD3 R56, P4, PT, R4, R68, RZ ;  /* 0x0000004404387210 */ /* 0x000fe20007f9e0ff */
[----:B------:R-:W-:Y:S01]  /*38490*/  VIADD R10, R11, UR30 ;  /* 0x0000001e0b0a7c36 */ /* 0x000fe20008000000 */
[----:B------:R-:W-:Y:S01]  /*384a0*/  SHF.R.S32.HI R4, RZ, 0x1f, R9 ;  /* 0x0000001fff047819 */ /* 0x000fe20000011409 */
[----:B------:R-:W-:Y:S01]  /*384b0*/  IMAD.X R7, R5, 0x1, R69, P6 ;  /* 0x0000000105077824 */ /* 0x000fe200030e0645 */
[----:B------:R2:W-:Y:S01]  /*384c0*/  STL.64 [R1+0xe0], R22 ;  /* 0x0000e01601007387 */ /* 0x0005e20000100a00 */
[----:B------:R-:W-:Y:S01]  /*384d0*/  IADD3 R28, P5, PT, R9, R2, RZ ;  /* 0x00000002091c7210 */ /* 0x000fe20007fbe0ff */
[----:B------:R-:W-:Y:S02]  /*384e0*/  VIADD R8, R10, UR30 ;  /* 0x0000001e0a087c36 */ /* 0x000fe40008000000 */
[----:B------:R-:W-:Y:S01]  /*384f0*/  IMAD.X R57, R5, 0x1, R3, P4 ;  /* 0x0000000105397824 */ /* 0x000fe200020e0603 */
[----:B------:R3:W-:Y:S01]  /*38500*/  STL.64 [R1+0xd0], R6 ;  /* 0x0000d00601007387 */ /* 0x0007e20000100a00 */
[----:B------:R-:W-:Y:S01]  /*38510*/  IMAD.X R29, R4, 0x1, R71, P5 ;  /* 0x00000001041d7824 */ /* 0x000fe200028e0647 */
[----:B--2---:R-:W-:-:S02]  /*38520*/  IADD3 R22, P6, PT, R9, R0, RZ ;  /* 0x0000000009167210 */ /* 0x004fc40007fde0ff */
[----:B------:R-:W-:-:S03]  /*38530*/  IADD3 R24, P4, PT, R9, R68, RZ ;  /* 0x0000004409187210 */ /* 0x000fc60007f9e0ff */
[----:B------:R-:W-:Y:S02]  /*38540*/  IMAD.X R23, R4, 0x1, R72, P6 ;  /* 0x0000000104177824 */ /* 0x000fe400030e0648 */
[----:B---3--:R-:W-:Y:S01]  /*38550*/  VIADD R7, R8, UR30 ;  /* 0x0000001e08077c36 */ /* 0x008fe20008000000 */
[----:B------:R-:W-:Y:S01]  /*38560*/  SHF.R.S32.HI R16, RZ, 0x1f, R14 ;  /* 0x0000001fff107819 */ /* 0x000fe2000001140e */
[----:B------:R-:W-:Y:S01]  /*38570*/  IMAD.X R25, R4, 0x1, R3, P4 ;  /* 0x0000000104197824 */ /* 0x000fe200020e0603 */
[----:B------:R2:W-:Y:S01]  /*38580*/  STL.64 [R1+0xc8], R22 ;  /* 0x0000c81601007387 */ /* 0x0005e20000100a00 */
[----:B------:R-:W-:-:S03]  /*38590*/  VIADD R6, R7, UR30 ;  /* 0x0000001e07067c36 */ /* 0x000fc60008000000 */
[----:B------:R3:W-:Y:S01]  /*385a0*/  STL.64 [R1+0xc0], R28 ;  /* 0x0000c01c01007387 */ /* 0x0007e20000100a00 */
[----:B------:R-:W-:Y:S01]  /*385b0*/  VIADD R5, R6, UR30 ;  /* 0x0000001e06057c36 */ /* 0x000fe20008000000 */
[----:B--2---:R-:W-:Y:S02]  /*385c0*/  IADD3 R22, P6, PT, R9, R70, RZ ;  /* 0x0000004609167210 */ /* 0x004fe40007fde0ff */
[----:B---3--:R-:W-:-:S03]  /*385d0*/  IADD3 R28, P5, PT, R14, R0, RZ ;  /* 0x000000000e1c7210 */ /* 0x008fc60007fbe0ff */
[----:B------:R-:W-:Y:S01]  /*385e0*/  IMAD.X R23, R4, 0x1, R69, P6 ;  /* 0x0000000104177824 */ /* 0x000fe200030e0645 */
[----:B------:R2:W-:Y:S01]  /*385f0*/  STL.64 [R1+0xb8], R24 ;  /* 0x0000b81801007387 */ /* 0x0005e20000100a00 */
[----:B------:R-:W-:Y:S02]  /*38600*/  VIADD R4, R5, UR30 ;  /* 0x0000001e05047c36 */ /* 0x000fe40008000000 */
[----:B------:R-:W-:Y:S01]  /*38610*/  IMAD.X R29, R16, 0x1, R72, P5 ;  /* 0x00000001101d7824 */ /* 0x000fe200028e0648 */
[----:B------:R3:W-:Y:S01]  /*38620*/  STL.64 [R1+0xb0], R22 ;  /* 0x0000b01601007387 */ /* 0x0007e20000100a00 */
[----:B------:R-:W-:Y:S01]  /*38630*/  VIADD R9, R4, UR30 ;  /* 0x0000001e04097c36 */ /* 0x000fe20008000000 */
[C---:B--2---:R-:W-:Y:S02]  /*38640*/  IADD3 R24, P6, PT, R14.reuse, R2, RZ ;  /* 0x000000020e187210 */ /* 0x044fe40007fde0ff */
[----:B------:R-:W-:Y:S01]  /*38650*/  STL.64 [R1+0x98], R28 ;  /* 0x0000981c01007387 */ /* 0x000fe20000100a00 */
[----:B---3--:R-:W-:-:S02]  /*38660*/  IADD3 R22, P4, PT, R14, R68, RZ ;  /* 0x000000440e167210 */ /* 0x008fc40007f9e0ff */
[----:B------:R-:W-:Y:S01]  /*38670*/  IMAD.X R25, R16, 0x1, R71, P6 ;  /* 0x0000000110197824 */ /* 0x000fe200030e0647 */
[----:B------:R-:W2:Y:S01]  /*38680*/  LDL.LU R62, [R1+0x560] ;  /* 0x00056000013e7983 */ /* 0x000ea20000300800 */
[----:B------:R-:W-:-:S03]  /*38690*/  IADD3 R58, P5, PT, R14, R70, RZ ;  /* 0x000000460e3a7210 */ /* 0x000fc60007fbe0ff */
[----:B------:R-:W2:Y:S01]  /*386a0*/  LDL.LU R63, [R1+0x564] ;  /* 0x00056400013f7983 */ /* 0x000ea20000300800 */
[----:B------:R-:W-:Y:S01]  /*386b0*/  IMAD.X R23, R16, 0x1, R3, P4 ;  /* 0x0000000110177824 */ /* 0x000fe200020e0603 */
[----:B------:R-:W-:Y:S02]  /*386c0*/  SHF.R.S32.HI R14, RZ, 0x1f, R9 ;  /* 0x0000001fff0e7819 */ /* 0x000fe40000011409 */
[----:B------:R3:W-:Y:S04]  /*386d0*/  STL.64 [R1+0x90], R24 ;  /* 0x0000901801007387 */ /* 0x0007e80000100a00 */
[----:B------:R5:W-:Y:S01]  /*386e0*/  STL.64 [R1+0x88], R22 ;  /* 0x0000881601007387 */ /* 0x000be20000100a00 */
[C---:B---3--:R-:W-:Y:S02]  /*386f0*/  IADD3 R24, P6, PT, R9.reuse, R0, RZ ;  /* 0x0000000009187210 */ /* 0x048fe40007fde0ff */
[----:B-----5:R-:W-:-:S03]  /*38700*/  IADD3 R22, P4, PT, R9, R2, RZ ;  /* 0x0000000209167210 */ /* 0x020fc60007f9e0ff */
[--C-:B------:R-:W-:Y:S01]  /*38710*/  IMAD.X R25, R14, 0x1, R72.reuse, P6 ;  /* 0x000000010e197824 */ /* 0x100fe200030e0648 */
[----:B------:R-:W-:Y:S01]  /*38720*/  SHF.R.S32.HI R15, RZ, 0x1f, R13 ;  /* 0x0000001fff0f7819 */ /* 0x000fe2000001140d */
[----:B------:R-:W-:Y:S01]  /*38730*/  IMAD.X R59, R16, 0x1, R69, P5 ;  /* 0x00000001103b7824 */ /* 0x000fe200028e0645 */
[----:B------:R-:W-:Y:S01]  /*38740*/  IADD3 R28, P5, PT, R13, R0, RZ ;  /* 0x000000000d1c7210 */ /* 0x000fe20007fbe0ff */
[----:B------:R-:W-:Y:S01]  /*38750*/  IMAD.X R23, R14, 0x1, R71, P4 ;  /* 0x000000010e177824 */ /* 0x000fe200020e0647 */
[----:B------:R3:W-:Y:S03]  /*38760*/  STL.64 [R1+0xa8], R24 ;  /* 0x0000a81801007387 */ /* 0x0007e60000100a00 */
[----:B------:R-:W-:Y:S01]  /*38770*/  IMAD.X R29, R15, 0x1, R72, P5 ;  /* 0x000000010f1d7824 */ /* 0x000fe200028e0648 */
[----:B------:R5:W-:Y:S01]  /*38780*/  STL.64 [R1+0xa0], R22 ;  /* 0x0000a01601007387 */ /* 0x000be20000100a00 */
[----:B---3--:R-:W-:-:S02]  /*38790*/  IADD3 R24, P6, PT, R13, R2, RZ ;  /* 0x000000020d187210 */ /* 0x008fc40007fde0ff */
[----:B-----5:R-:W-:-:S03]  /*387a0*/  IADD3 R22, P4, PT, R13, R68, RZ ;  /* 0x000000440d167210 */ /* 0x020fc60007f9e0ff */
[C---:B------:R-:W-:Y:S01]  /*387b0*/  IMAD.X R25, R15.reuse, 0x1, R71, P6 ;  /* 0x000000010f197824 */ /* 0x040fe200030e0647 */
[----:B------:R3:W-:Y:S01]  /*387c0*/  STL.64 [R1+0x70], R28 ;  /* 0x0000701c01007387 */ /* 0x0007e20000100a00 */
[----:B------:R-:W-:-:S03]  /*387d0*/  IMAD.X R23, R15, 0x1, R3, P4 ;  /* 0x000000010f177824 */ /* 0x000fc600020e0603 */
[----:B------:R5:W-:Y:S04]  /*387e0*/  STL.64 [R1+0x68], R24 ;  /* 0x0000681801007387 */ /* 0x000be80000100a00 */
[----:B------:R0:W-:Y:S01]  /*387f0*/  STL.64 [R1+0x60], R22 ;  /* 0x0000601601007387 */ /* 0x0001e20000100a00 */
[----:B---3--:R-:W-:Y:S02]  /*38800*/  IADD3 R28, P5, PT, R13, R70, RZ ;  /* 0x000000460d1c7210 */ /* 0x008fe40007fbe0ff */
[C---:B-----5:R-:W-:Y:S02]  /*38810*/  IADD3 R24, P6, PT, R9.reuse, R68, RZ ;  /* 0x0000004409187210 */ /* 0x060fe40007fde0ff */
[----:B0-----:R-:W-:-:S03]  /*38820*/  IADD3 R22, P4, PT, R9, R70, RZ ;  /* 0x0000004609167210 */ /* 0x001fc60007f9e0ff */
[C---:B------:R-:W-:Y:S02]  /*38830*/  IMAD.X R25, R14.reuse, 0x1, R3, P6 ;  /* 0x000000010e197824 */ /* 0x040fe400030e0603 */
[--C-:B------:R-:W-:Y:S01]  /*38840*/  IMAD.X R29, R15, 0x1, R69.reuse, P5 ;  /* 0x000000010f1d7824 */ /* 0x100fe200028e0645 */
[----:B------:R-:W-:Y:S01]  /*38850*/  SHF.R.S32.HI R13, RZ, 0x1f, R12 ;  /* 0x0000001fff0d7819 */ /* 0x000fe2000001140c */
[----:B------:R-:W-:Y:S01]  /*38860*/  IMAD.X R23, R14, 0x1, R69, P4 ;  /* 0x000000010e177824 */ /* 0x000fe200020e0645 */
[----:B------:R0:W-:Y:S04]  /*38870*/  STL.64 [R1+0x78], R24 ;  /* 0x0000781801007387 */ /* 0x0001e80000100a00 */
[----:B------:R-:W-:Y:S04]  /*38880*/  STL.64 [R1+0x50], R28 ;  /* 0x0000501c01007387 */ /* 0x000fe80000100a00 */
[----:B------:R3:W-:Y:S01]  /*38890*/  STL.64 [R1+0x58], R22 ;  /* 0x0000581601007387 */ /* 0x0007e20000100a00 */
[----:B0-----:R-:W-:-:S05]  /*388a0*/  IADD3 R24, P6, PT, R12, R0, RZ ;  /* 0x000000000c187210 */ /* 0x001fca0007fde0ff */
[----:B------:R-:W-:Y:S01]  /*388b0*/  IMAD.X R25, R13, 0x1, R72, P6 ;  /* 0x000000010d197824 */ /* 0x000fe200030e0648 */
[C---:B------:R-:W-:Y:S02]  /*388c0*/  IADD3 R14, P6, PT, R12.reuse, R68, RZ ;  /* 0x000000440c0e7210 */ /* 0x040fe40007fde0ff */
[----:B---3--:R-:W-:-:S03]  /*388d0*/  IADD3 R22, P5, PT, R12, R2, RZ ;  /* 0x000000020c167210 */ /* 0x008fc60007fbe0ff */
[C---:B------:R-:W-:Y:S02]  /*388e0*/  IMAD.X R15, R13.reuse, 0x1, R3, P6 ;  /* 0x000000010d0f7824 */ /* 0x040fe400030e0603 */
[----:B------:R-:W-:Y:S01]  /*388f0*/  IMAD.X R23, R13, 0x1, R71, P5 ;  /* 0x000000010d177824 */ /* 0x000fe200028e0647 */
[----:B------:R-:W-:Y:S01]  /*38900*/  STL.64 [R1+0x48], R24 ;  /* 0x0000481801007387 */ /* 0x000fe20000100a00 */
[----:B------:R-:W-:-:S03]  /*38910*/  IADD3 R16, P5, PT, R12, R70, RZ ;  /* 0x000000460c107210 */ /* 0x000fc60007fbe0ff */
[----:B------:R-:W-:Y:S01]  /*38920*/  STL.64 [R1+0x40], R22 ;  /* 0x0000401601007387 */ /* 0x000fe20000100a00 */
[----:B------:R-:W-:-:S03]  /*38930*/  SHF.R.S32.HI R9, RZ, 0x1f, R11 ;  /* 0x0000001fff097819 */ /* 0x000fc6000001140b */
[----:B------:R0:W-:Y:S01]  /*38940*/  STL.64 [R1+0x38], R14 ;  /* 0x0000380e01007387 */ /* 0x0001e20000100a00 */
[----:B------:R-:W-:Y:S01]  /*38950*/  ISETP.GE.AND P4, PT, R17, UR4, PT ;  /* 0x0000000411007c0c */ /* 0x000fe2000bf86270 */
[----:B------:R-:W-:Y:S01]  /*38960*/  IMAD.X R17, R13, 0x1, R69, P5 ;  /* 0x000000010d117824 */ /* 0x000fe200028e0645 */
[C---:B------:R-:W-:Y:S01]  /*38970*/  IADD3 R60, P5, PT, R11.reuse, R2, RZ ;  /* 0x000000020b3c7210 */ /* 0x040fe20007fbe0ff */
[----:B------:R-:W-:Y:S01]  /*38980*/  IMAD.MOV.U32 R28, RZ, RZ, R20 ;  /* 0x000000ffff1c7224 */ /* 0x000fe200078e0014 */
[----:B------:R-:W3:Y:S01]  /*38990*/  LDCU UR4, c[0x0][0x39c] ;  /* 0x00007380ff0477ac */ /* 0x000ee20008000800 */
[----:B0-----:R-:W-:Y:S01]  /*389a0*/  IADD3 R14, P6, PT, R11, R0, RZ ;  /* 0x000000000b0e7210 */ /* 0x001fe20007fde0ff */
[----:B------:R-:W-:Y:S04]  /*389b0*/  STL.64 [R1+0x30], R16 ;  /* 0x0000301001007387 */ /* 0x000fe80000100a00 */
[----:B------:R-:W-:-:S02]  /*389c0*/  IMAD.X R15, R9, 0x1, R72, P6 ;  /* 0x00000001090f7824 */ /* 0x000fc400030e0648 */
[----:B------:R-:W-:-:S03]  /*389d0*/  IMAD.X R61, R9, 0x1, R71, P5 ;  /* 0x00000001093d7824 */ /* 0x000fc600028e0647 */
[----:B------:R0:W-:Y:S01]  /*389e0*/  STL.64 [R1+0x28], R14 ;  /* 0x0000280e01007387 */ /* 0x0001e20000100a00 */
[C---:B------:R-:W-:Y:S02]  /*389f0*/  IADD3 R12, P5, PT, R11.reuse, R70, RZ ;  /* 0x000000460b0c7210 */ /* 0x040fe40007fbe0ff */
[----:B0-----:R-:W-:-:S03]  /*38a00*/  IADD3 R14, P6, PT, R11, R68, RZ ;  /* 0x000000440b0e7210 */ /* 0x001fc60007fde0ff */
[C---:B------:R-:W-:Y:S02]  /*38a10*/  IMAD.X R13, R9.reuse, 0x1, R69, P5 ;  /* 0x00000001090d7824 */ /* 0x040fe400028e0645 */
[----:B------:R-:W-:-:S05]  /*38a20*/  IMAD.X R15, R9, 0x1, R3, P6 ;  /* 0x00000001090f7824 */ /* 0x000fca00030e0603 */
[----:B------:R0:W-:Y:S04]  /*38a30*/  STL.64 [R1+0x18], R14 ;  /* 0x0000180e01007387 */ /* 0x0001e80000100a00 */
[----:B------:R-:W5:Y:S04]  /*38a40*/  LDL.LU R36, [R1+0x660] ;  /* 0x0006600001247983 */ /* 0x000f680000300800 */
[----:B------:R0:W-:Y:S04]  /*38a50*/  STL.64 [R1+0x10], R12 ;  /* 0x0000100c01007387 */ /* 0x0001e80000100a00 */
[----:B------:R-:W3:Y:S04]  /*38a60*/  LDL.LU.64 R30, [R1+0x648] ;  /* 0x00064800011e7983 */ /* 0x000ee80000300a00 */
[----:B------:R-:W3:Y:S04]  /*38a70*/  LDL.LU.64 R38, [R1+0x640] ;  /* 0x0006400001267983 */ /* 0x000ee80000300a00 */
[----:B------:R-:W3:Y:S01]  /*38a80*/  LDL R37, [R1+0x708] ;  /* 0x0007080001257983 */ /* 0x000ee20000100800 */
[----:B------:R-:W-:-:S02]  /*38a90*/  SHF.R.S32.HI R11, RZ, 0x1f, R10 ;  /* 0x0000001fff0b7819 */ /* 0x000fc4000001140a */
[C---:B------:R-:W-:Y:S01]  /*38aa0*/  IADD3 R64, P5, PT, R10.reuse, R2, RZ ;  /* 0x000000020a407210 */ /* 0x040fe20007fbe0ff */
[----:B------:R-:W-:Y:S01]  /*38ab0*/  IMAD.MOV.U32 R33, RZ, RZ, R18 ;  /* 0x000000ffff217224 */ /* 0x000fe200078e0012 */
[----:B------:R-:W-:Y:S01]  /*38ac0*/  SHF.R.S32.HI R9, RZ, 0x1f, R8 ;  /* 0x0000001fff097819 */ /* 0x000fe20000011408 */
[----:B------:R-:W-:Y:S01]  /*38ad0*/  IMAD.MOV.U32 R29, RZ, RZ, R21 ;  /* 0x000000ffff1d7224 */ /* 0x000fe200078e0015 */
[----:B------:R-:W4:Y:S01]  /*38ae0*/  LDL R41, [R1+0x70c] ;  /* 0x00070c0001297983 */ /* 0x000f220000100800 */
[----:B------:R-:W-:Y:S01]  /*38af0*/  IMAD.X R65, R11, 0x1, R71, P5 ;  /* 0x000000010b417824 */ /* 0x000fe200028e0647 */
[----:B------:R-:W-:-:S05]  /*38b00*/  IADD3 R90, P5, PT, R10, R70, RZ ;  /* 0x000000460a5a7210 */ /* 0x000fca0007fbe0ff */
[----:B------:R-:W-:Y:S01]  /*38b10*/  IMAD.X R91, R11, 0x1, R69, P5 ;  /* 0x000000010b5b7824 */ /* 0x000fe200028e0645 */
[----:B------:R-:W-:-:S05]  /*38b20*/  IADD3 R86, P5, PT, R8, R2, RZ ;  /* 0x0000000208567210 */ /* 0x000fca0007fbe0ff */
[----:B------:R-:W-:Y:S01]  /*38b30*/  IMAD.X R87, R9, 0x1, R71, P5 ;  /* 0x0000000109577824 */ /* 0x000fe200028e0647 */
[----:B------:R-:W-:-:S05]  /*38b40*/  IADD3 R82, P5, PT, R8, R70, RZ ;  /* 0x0000004608527210 */ /* 0x000fca0007fbe0ff */
[----:B------:R-:W-:Y:S01]  /*38b50*/  IMAD.X R83, R9, 0x1, R69, P5 ;  /* 0x0000000109537824 */ /* 0x000fe200028e0645 */
[----:B------:R-:W-:Y:S02]  /*38b60*/  IADD3 R78, P5, PT, R7, R2, RZ ;  /* 0x00000002074e7210 */ /* 0x000fe40007fbe0ff */
[----:B--2---:R-:W-:Y:S02]  /*38b70*/  F2FP.SATFINITE.E4M3.F32.PACK_AB_MERGE_C R73, R63, R62, RZ ;  /* 0x0000003e3f49723e */ /* 0x004fe400048070ff */
[----:B------:R-:W-:-:S05]  /*38b80*/  IADD3 R62, P6, PT, R10, R0, RZ ;  /* 0x000000000a3e7210 */ /* 0x000fca0007fde0ff */
[----:B------:R-:W-:Y:S01]  /*38b90*/  IMAD.X R63, R11, 0x1, R72, P6 ;  /* 0x000000010b3f7824 */ /* 0x000fe200030e0648 */
[----:B------:R-:W-:-:S05]  /*38ba0*/  IADD3 R92, P6, PT, R10, R68, RZ ;  /* 0x000000440a5c7210 */ /* 0x000fca0007fde0ff */
[----:B------:R-:W-:Y:S01]  /*38bb0*/  IMAD.X R93, R11, 0x1, R3, P6 ;  /* 0x000000010b5d7824 */ /* 0x000fe200030e0603 */
[----:B------:R-:W-:-:S05]  /*38bc0*/  IADD3 R88, P6, PT, R8, R0, RZ ;  /* 0x0000000008587210 */ /* 0x000fca0007fde0ff */
[----:B------:R-:W-:Y:S01]  /*38bd0*/  IMAD.X R89, R9, 0x1, R72, P6 ;  /* 0x0000000109597824 */ /* 0x000fe200030e0648 */
[----:B------:R-:W-:Y:S02]  /*38be0*/  IADD3 R84, P6, PT, R8, R68, RZ ;  /* 0x0000004408547210 */ /* 0x000fe40007fde0ff */
[----:B------:R-:W-:-:S03]  /*38bf0*/  SHF.R.S32.HI R8, RZ, 0x1f, R7 ;  /* 0x0000001fff087819 */ /* 0x000fc60000011407 */
[----:B------:R-:W-:Y:S01]  /*38c00*/  IMAD.X R85, R9, 0x1, R3, P6 ;  /* 0x0000000109557824 */ /* 0x000fe200030e0603 */
[C---:B------:R-:W-:Y:S01]  /*38c10*/  IADD3 R80, P6, PT, R7.reuse, R0, RZ ;  /* 0x0000000007507210 */ /* 0x040fe20007fde0ff */
[----:B------:R-:W-:Y:S01]  /*38c20*/  IMAD.X R79, R8, 0x1, R71, P5 ;  /* 0x00000001084f7824 */ /* 0x000fe200028e0647 */
[----:B------:R-:W-:-:S03]  /*38c30*/  IADD3 R74, P5, PT, R7, R70, RZ ;  /* 0x00000046074a7210 */ /* 0x000fc60007fbe0ff */
[C---:B------:R-:W-:Y:S01]  /*38c40*/  IMAD.X R81, R8.reuse, 0x1, R72, P6 ;  /* 0x0000000108517824 */ /* 0x040fe200030e0648 */
[----:B------:R-:W-:Y:S01]  /*38c50*/  IADD3 R76, P6, PT, R7, R68, RZ ;  /* 0x00000044074c7210 */ /* 0x000fe20007fde0ff */
[----:B------:R-:W-:Y:S01]  /*38c60*/  IMAD.X R75, R8, 0x1, R69, P5 ;  /* 0x00000001084b7824 */ /* 0x000fe200028e0645 */
[----:B------:R-:W-:-:S03]  /*38c70*/  SHF.R.S32.HI R7, RZ, 0x1f, R6 ;  /* 0x0000001fff077819 */ /* 0x000fc60000011406 */
[----:B------:R-:W-:Y:S01]  /*38c80*/  IMAD.X R77, R8, 0x1, R3, P6 ;  /* 0x00000001084d7824 */ /* 0x000fe200030e0603 */
[C---:B------:R-:W-:Y:S02]  /*38c90*/  IADD3 R24, P6, PT, R6.reuse, R0, RZ ;  /* 0x0000000006187210 */ /* 0x040fe40007fde0ff */
[----:B------:R-:W-:-:S03]  /*38ca0*/  IADD3 R22, P5, PT, R6, R2, RZ ;  /* 0x0000000206167210 */ /* 0x000fc60007fbe0ff */
[C---:B------:R-:W-:Y:S01]  /*38cb0*/  IMAD.X R25, R7.reuse, 0x1, R72, P6 ;  /* 0x0000000107197824 */ /* 0x040fe200030e0648 */
[C---:B------:R-:W-:Y:S01]  /*38cc0*/  IADD3 R20, P6, PT, R6.reuse, R68, RZ ;  /* 0x0000004406147210 */ /* 0x040fe20007fde0ff */
[C---:B------:R-:W-:Y:S01]  /*38cd0*/  IMAD.X R23, R7.reuse, 0x1, R71, P5 ;  /* 0x0000000107177824 */ /* 0x040fe200028e0647 */
[----:B------:R-:W-:Y:S02]  /*38ce0*/  IADD3 R18, P5, PT, R6, R70, RZ ;  /* 0x0000004606127210 */ /* 0x000fe40007fbe0ff */
[----:B------:R-:W-:Y:S01]  /*38cf0*/  SHF.R.S32.HI R6, RZ, 0x1f, R5 ;  /* 0x0000001fff067819 */ /* 0x000fe20000011405 */
[----:B------:R-:W-:Y:S01]  /*38d00*/  IMAD.X R21, R7, 0x1, R3, P6 ;  /* 0x0000000107157824 */ /* 0x000fe200030e0603 */
[----:B------:R-:W-:Y:S01]  /*38d10*/  IADD3 R16, P6, PT, R5, R0, RZ ;  /* 0x0000000005107210 */ /* 0x000fe20007fde0ff */
[----:B------:R-:W-:Y:S01]  /*38d20*/  IMAD.X R19, R7, 0x1, R69, P5 ;  /* 0x0000000107137824 */ /* 0x000fe200028e0645 */
[----:B0-----:R-:W-:-:S03]  /*38d30*/  IADD3 R14, P5, PT, R5, R2, RZ ;  /* 0x00000002050e7210 */ /* 0x001fc60007fbe0ff */
        /* <DEDUP_REMOVED lines=8> */
[----:B------:R-:W-:-:S03]  /*38dc0*/  IADD3 R6, P5, PT, R4, R2, RZ ;  /* 0x0000000204067210 */ /* 0x000fc60007fbe0ff */
[C---:B------:R-:W-:Y:S01]  /*38dd0*/  IMAD.X R9, R5.reuse, 0x1, R72, P6 ;  /* 0x0000000105097824 */ /* 0x040fe200030e0648 */
[----:B------:R-:W-:Y:S01]  /*38de0*/  IADD3 R2, P6, PT, R4, R68, RZ ;  /* 0x0000004404027210 */ /* 0x000fe20007fde0ff */
[----:B------:R-:W-:Y:S01]  /*38df0*/  IMAD.X R7, R5, 0x1, R71, P5 ;  /* 0x0000000105077824 */ /* 0x000fe200028e0647 */
[----:B------:R-:W2:Y:S04]  /*38e00*/  LDL.LU R68, [R1+0x65c] ;  /* 0x00065c0001447983 */ /* 0x000ea80000300800 */
[----:B------:R-:W2:Y:S01]  /*38e10*/  LDL R71, [R1+0x710] ;  /* 0x0007100001477983 */ /* 0x000ea20000100800 */
[----:B------:R-:W-:-:S03]  /*38e20*/  PRMT R0, R33, 0x9910, RZ ;  /* 0x0000991021007816 */ /* 0x000fc600000000ff */
[----:B------:R-:W2:Y:S04]  /*38e30*/  LDL.LU.64 R34, [R1+0x638] ;  /* 0x0006380001227983 */ /* 0x000ea80000300a00 */
[----:B------:R-:W2:Y:S01]  /*38e40*/  LDL.LU.64 R32, [R1+0x630] ;  /* 0x0006300001207983 */ /* 0x000ea20000300a00 */
[----:B---3--:R-:W-:Y:S01]  /*38e50*/  ISETP.LT.AND P3, PT, R37, UR6, !P3 ;  /* 0x0000000625007c0c */ /* 0x008fe2000df61270 */
[----:B------:R-:W-:Y:S01]  /*38e60*/  IMAD.X R3, R5, 0x1, R3, P6 ;  /* 0x0000000105037824 */ /* 0x000fe200030e0603 */
[----:B------:R-:W-:Y:S01]  /*38e70*/  IADD3 R4, P5, PT, R4, R70, RZ ;  /* 0x0000004604047210 */ /* 0x000fe20007fbe0ff */
[----:B------:R-:W0:Y:S10]  /*38e80*/  LDCU UR6, c[0x0][0x39c] ;  /* 0x00007380ff0677ac */ /* 0x000e340008000800 */
[----:B------:R3:W-:Y:S04]  /*38e90*/  @P3 STG.E.U8 desc[UR24][R28.64], R26 ;  /* 0x0000001a1c003986 */ /* 0x0007e8000c101118 */
[----:B---3--:R-:W3:Y:S01]  /*38ea0*/  LDL.LU.64 R28, [R1+0xdb8] ;  /* 0x000db800011c7983 */ /* 0x008ee20000300a00 */
[----:B-1----:R-:W-:Y:S01]  /*38eb0*/  ISETP.LT.AND P6, PT, R67, UR9, !P2 ;  /* 0x0000000943007c0c */ /* 0x002fe2000d7c1270 */
[----:B------:R-:W1:Y:S01]  /*38ec0*/  LDCU UR9, c[0x0][0x398] ;  /* 0x00007300ff0977ac */ /* 0x000e620008000800 */
[----:B------:R-:W-:Y:S01]  /*38ed0*/  SHF.R.S32.HI R0, RZ, 0x8, R0 ;  /* 0x00000008ff007819 */ /* 0x000fe20000011400 */
[----:B------:R-:W-:Y:S01]  /*38ee0*/  IMAD.X R5, R5, 0x1, R69, P5 ;  /* 0x0000000105057824 */ /* 0x000fe200028e0645 */
[----:B-----5:R-:W-:Y:S01]  /*38ef0*/  PRMT R27, R36, 0x9910, RZ ;  /* 0x00009910241b7816 */ /* 0x020fe200000000ff */
[----:B------:R-:W5:Y:S01]  /*38f00*/  LDL.LU R70, [R1+0x360] ;  /* 0x0003600001467983 */ /* 0x000f620000300800 */
[----:B----4-:R-:W-:Y:S01]  /*38f10*/  ISETP.LT.AND P3, PT, R41, UR12, !P2 ;  /* 0x0000000c29007c0c */ /* 0x010fe2000d761270 */
[----:B------:R-:W4:Y:S02]  /*38f20*/  LDCU UR12, c[0x0][0x398] ;  /* 0x00007300ff0c77ac */ /* 0x000f240008000800 */
[----:B------:R-:W5:Y:S04]  /*38f30*/  LDL.LU R72, [R1+0x364] ;  /* 0x0003640001487983 */ /* 0x000f680000300800 */
[----:B------:R0:W-:Y:S01]  /*38f40*/  @P6 STG.E.U8 desc[UR24][R30.64], R0 ;  /* 0x000000001e006986 */ /* 0x0001e2000c101118 */
[----:B------:R-:W-:Y:S01]  /*38f50*/  ISETP.LT.AND P6, PT, R37, UR14, !P2 ;  /* 0x0000000e25007c0c */ /* 0x000fe2000d7c1270 */
[----:B------:R-:W1:Y:S02]  /*38f60*/  LDCU UR14, c[0x0][0x398] ;  /* 0x00007300ff0e77ac */ /* 0x000e640008000800 */
[----:B------:R-:W4:Y:S04]  /*38f70*/  LDL.LU R40, [R1+0x160] ;  /* 0x0001600001287983 */ /* 0x000f280000300800 */
[----:B------:R-:W5:Y:S01]  /*38f80*/  LDL.LU R36, [R1+0x164] ;  /* 0x0001640001247983 */ /* 0x000f620000300800 */
[----:B0-----:R-:W-:Y:S01]  /*38f90*/  IMAD.MOV.U32 R0, RZ, RZ, R27 ;  /* 0x000000ffff007224 */ /* 0x001fe200078e001b */
[----:B------:R-:W-:-:S02]  /*38fa0*/  PRMT R27, R26, 0x9910, RZ ;  /* 0x000099101a1b7816 */ /* 0x000fc400000000ff */
[----:B------:R-:W5:Y:S02]  /*38fb0*/  LDL.LU.64 R30, [R1+0x620] ;  /* 0x00062000011e7983 */ /* 0x000f640000300a00 */
[----:B------:R-:W-:Y:S02]  /*38fc0*/  SHF.R.S32.HI R0, RZ, 0x8, R0 ;  /* 0x00000008ff007819 */ /* 0x000fe40000011400 */
[----:B--2---:R-:W-:Y:S01]  /*38fd0*/  ISETP.LT.AND P5, PT, R71, UR10, !P2 ;  /* 0x0000000a47007c0c */ /* 0x004fe2000d7a1270 */
[----:B------:R-:W0:Y:S01]  /*38fe0*/  LDCU UR10, c[0x0][0x398] ;  /* 0x00007300ff0a77ac */ /* 0x000e220008000800 */
[----:B------:R-:W-:Y:S02]  /*38ff0*/  PRMT R68, R68, 0x9910, RZ ;  /* 0x0000991044447816 */ /* 0x000fe400000000ff */
[----:B-1----:R-:W-:Y:S01]  /*39000*/  ISETP.LT.AND P2, PT, R67, UR9, !P4 ;  /* 0x0000000943007c0c */ /* 0x002fe2000e741270 */
[----:B------:R-:W1:Y:S02]  /*39010*/  LDCU UR9, c[0x0][0x398] ;  /* 0x00007300ff0977ac */ /* 0x000e640008000800 */
[----:B------:R-:W-:-:S02]  /*39020*/  IMAD.MOV.U32 R26, RZ, RZ, R68 ;  /* 0x000000ffff1a7224 */ /* 0x000fc400078e0044 */
[----:B------:R-:W2:Y:S04]  /*39030*/  LDL.LU.64 R68, [R1+0x618] ;  /* 0x0006180001447983 */ /* 0x000ea80000300a00 */
[----:B------:R0:W-:Y:S01]  /*39040*/  @P5 STG.E.U8 desc[UR24][R38.64], R0 ;  /* 0x0000000026005986 */ /* 0x0001e2000c101118 */
[----:B------:R-:W-:Y:S01]  /*39050*/  SHF.R.S32.HI R26, RZ, 0x8, R26 ;  /* 0x00000008ff1a7819 */ /* 0x000fe2000001141a */
[----:B0-----:R-:W-:-:S04]  /*39060*/  IMAD.MOV.U32 R0, RZ, RZ, R27 ;  /* 0x000000ffff007224 */ /* 0x001fc800078e001b */
[----:B------:R0:W-:Y:S01]  /*39070*/  @P3 STG.E.U8 desc[UR24][R34.64], R26 ;  /* 0x0000001a22003986 */ /* 0x0001e2000c101118 */
[----:B------:R-:W-:-:S03]  /*39080*/  SHF.R.S32.HI R0, RZ, 0x8, R0 ;  /* 0x00000008ff007819 */ /* 0x000fc60000011400 */
[----:B------:R-:W2:Y:S04]  /*39090*/  LDL.LU.64 R38, [R1+0x610] ;  /* 0x0006100001267983 */ /* 0x000ea80000300a00 */
[----:B------:R1:W-:Y:S04]  /*390a0*/  @P6 STG.E.U8 desc[UR24][R32.64], R0 ;  /* 0x0000000020006986 */ /* 0x0003e8000c101118 */
[----:B0-----:R-:W2:Y:S04]  /*390b0*/  LDL.LU.64 R34, [R1+0x608] ;  /* 0x0006080001227983 */ /* 0x001ea80000300a00 */
[----:B-1----:R-:W2:Y:S04]  /*390c0*/  LDL.LU.64 R32, [R1+0x600] ;  /* 0x0006000001207983 */ /* 0x002ea80000300a00 */
[----:B---3--:R0:W-:Y:S04]  /*390d0*/  @P2 STG.E.U8 desc[UR24][R28.64], R73 ;  /* 0x000000491c002986 */ /* 0x0081e8000c101118 */
[----:B0-----:R-:W3:Y:S01]  /*390e0*/  LDL.LU.64 R28, [R1+0xdb0] ;  /* 0x000db000011c7983 */ /* 0x001ee20000300a00 */
[----:B------:R-:W-:Y:S01]  /*390f0*/  VIADD R0, R66, 0x59 ;  /* 0x0000005942007836 */ /* 0x000fe20000000000 */
[----:B------:R-:W-:Y:S01]  /*39100*/  ISETP.LT.AND P6, PT, R71, UR10, !P4 ;  /* 0x0000000a47007c0c */ /* 0x000fe2000e7c1270 */
[----:B------:R-:W0:Y:S01]  /*39110*/  LDCU UR10, c[0x0][0x398] ;  /* 0x00007300ff0a77ac */ /* 0x000e220008000800 */
[----:B------:R-:W-:-:S02]  /*39120*/  ISETP.LT.AND P5, PT, R41, UR16, !P4 ;  /* 0x0000001029007c0c */ /* 0x000fc4000e7a1270 */
[----:B------:R-:W-:Y:S01]  /*39130*/  ISETP.GE.AND P3, PT, R0, UR4, PT ;  /* 0x0000000400007c0c */ /* 0x000fe2000bf66270 */
[----:B------:R-:W1:Y:S01]  /*39140*/  LDCU UR4, c[0x0][0x39c] ;  /* 0x00007380ff0477ac */ /* 0x000e620008000800 */
[----:B----4-:R-:W-:Y:S02]  /*39150*/  ISETP.LT.AND P4, PT, R37, UR12, !P4 ;  /* 0x0000000c25007c0c */ /* 0x010fe4000e781270 */
[----:B-----5:R-:W-:Y:S02]  /*39160*/  F2FP.SATFINITE.E4M3.F32.PACK_AB_MERGE_C R0, R72, R70, RZ ;  /* 0x000000464800723e */ /* 0x020fe400048070ff */
[----:B------:R-:W-:Y:S01]  /*39170*/  F2FP.SATFINITE.E4M3.F32.PACK_AB_MERGE_C R27, R36, R40, RZ ;  /* 0x00000028241b723e */ /* 0x000fe200048070ff */
[----:B------:R-:W-:Y:S01]  /*39180*/  VIADD R26, R66, 0x5a ;  /* 0x0000005a421a7836 */ /* 0x000fe20000000000 */
[----:B------:R-:W4:Y:S01]  /*39190*/  LDCU UR12, c[0x0][0x398] ;  /* 0x00007300ff0c77ac */ /* 0x000f220008000800 */
[----:B------:R5:W-:Y:S03]  /*391a0*/  @P6 STG.E.U8 desc[UR24][R30.64], R0 ;  /* 0x000000001e006986 */ /* 0x000be6000c101118 */
[----:B------:R-:W-:Y:S01]  /*391b0*/  ISETP.GE.AND P2, PT, R26, UR6, PT ;  /* 0x000000061a007c0c */ /* 0x000fe2000bf46270 */
[----:B------:R-:W1:Y:S01]  /*391c0*/  LDCU UR6, c[0x0][0x398] ;  /* 0x00007300ff0677ac */ /* 0x000e620008000800 */
[----:B0-----:R-:W-:-:S02]  /*391d0*/  ISETP.LT.AND P6, PT, R71, UR10, !P3 ;  /* 0x0000000a47007c0c */ /* 0x001fc4000dfc1270 */
[----:B------:R-:W-:Y:S01]  /*391e0*/  PRMT R26, R73, 0x9910, RZ ;  /* 0x00009910491a7816 */ /* 0x000fe200000000ff */
[----:B------:R-:W0:Y:S01]  /*391f0*/  LDCU UR10, c[0x0][0x398] ;  /* 0x00007300ff0a77ac */ /* 0x000e220008000800 */
[----:B-----5:R-:W5:Y:S02]  /*39200*/  LDL.LU.64 R30, [R1+0xda8] ;  /* 0x000da800011e7983 */ /* 0x020f640000300a00 */
[----:B------:R-:W-:Y:S01]  /*39210*/  SHF.R.S32.HI R26, RZ, 0x8, R26 ;  /* 0x00000008ff1a7819 */ /* 0x000fe2000001141a */
[----:B------:R-:W0:Y:S01]  /*39220*/  LDCU UR16, c[0x0][0x398] ;  /* 0x00007300ff1077ac */ /* 0x000e220008000800 */
[----:B------:R-:W4:Y:S04]  /*39230*/  LDL.LU.64 R72, [R1+0x558] ;  /* 0x0005580001487983 */ /* 0x000f280000300a00 */
[----:B--2---:R2:W-:Y:S01]  /*39240*/  @P5 STG.E.U8 desc[UR24][R68.64], R27 ;  /* 0x0000001b44005986 */ /* 0x0045e2000c101118 */
[----:B------:R-:W-:Y:S01]  /*39250*/  ISETP.LT.AND P5, PT, R67, UR9, !P3 ;  /* 0x0000000943007c0c */ /* 0x000fe2000dfa1270 */
[----:B------:R-:W0:Y:S01]  /*39260*/  LDCU UR9, c[0x0][0x398] ;  /* 0x00007300ff0977ac */ /* 0x000e220008000800 */
[----:B---3--:R-:W-:-:S02]  /*39270*/  F2FP.SATFINITE.E4M3.F32.PACK_AB_MERGE_C R28, R29, R28, RZ ;  /* 0x0000001c1d1c723e */ /* 0x008fc400048070ff */
[----:B------:R-:W-:Y:S01]  /*39280*/  PRMT R29, R0, 0x9910, RZ ;  /* 0x00009910001d7816 */ /* 0x000fe200000000ff */
[----:B------:R-:W-:Y:S02]  /*39290*/  VIADD R0, R66, 0x5b ;  /* 0x0000005b42007836 */ /* 0x000fe40000000000 */
[----:B------:R-:W-:Y:S03]  /*392a0*/  @P4 STG.E.U8 desc[UR24][R38.64], R28 ;  /* 0x0000001c26004986 */ /* 0x000fe6000c101118 */
[----:B-1----:R-:W-:-:S03]  /*392b0*/  ISETP.GE.AND P4, PT, R0, UR4, PT ;  /* 0x0000000400007c0c */ /* 0x002fc6000bf86270 */
[----:B------:R1:W-:Y:S01]  /*392c0*/  @P5 STG.E.U8 desc[UR24][R34.64], R26 ;  /* 0x0000001a22005986 */ /* 0x0003e2000c101118 */
[----:B------:R-:W-:Y:S01]  /*392d0*/  SHF.R.S32.HI R0, RZ, 0x8, R29 ;  /* 0x00000008ff007819 */ /* 0x000fe2000001141d */
[----:B------:R-:W3:Y:S02]  /*392e0*/  LDCU UR4, c[0x0][0x39c] ;  /* 0x00007380ff0477ac */ /* 0x000ee40008000800 */
[----:B------:R-:W3:Y:S04]  /*392f0*/  LDL.LU R29, [R1+0x570] ;  /* 0x00057000011d7983 */ /* 0x000ee80000300800 */
[----:B--2---:R-:W3:Y:S04]  /*39300*/  LDL.LU R68, [R1+0x574] ;  /* 0x0005740001447983 */ /* 0x004ee80000300800 */
[----:B------:R-:W2:Y:S04]  /*39310*/  LDL.LU R69, [R1+0x368] ;  /* 0x0003680001457983 */ /* 0x000ea80000300800 */
[----:B------:R-:W2:Y:S04]  /*39320*/  LDL.LU R70, [R1+0x36c] ;  /* 0x00036c0001467983 */ /* 0x000ea80000300800 */
[----:B------:R-:W2:Y:S04]  /*39330*/  LDL.LU R40, [R1+0x168] ;  /* 0x0001680001287983 */ /* 0x000ea80000300800 */
[----:B------:R-:W2:Y:S01]  /*39340*/  LDL.LU R36, [R1+0x16c] ;  /* 0x00016c0001247983 */ /* 0x000ea20000300800 */
[----:B-1----:R-:W-:-:S03]  /*39350*/  PRMT R26, R28, 0x9910, RZ ;  /* 0x000099101c1a7816 */ /* 0x002fc600000000ff */
[----:B------:R-:W2:Y:S04]  /*39360*/  LDL.LU.64 R38, [R1+0x540] ;  /* 0x0005400001267983 */ /* 0x000ea80000300a00 */
[----:B------:R1:W-:Y:S04]  /*39370*/  @P6 STG.E.U8 desc[UR24][R32.64], R0 ;  /* 0x0000000020006986 */ /* 0x0003e8000c101118 */
[----:B------:R-:W2:Y:S04]  /*39380*/  LDL.LU.64 R34, [R1+0x538] ;  /* 0x0005380001227983 */ /* 0x000ea80000300a00 */
[----:B-1----:R-:W2:Y:S01]  /*39390*/  LDL.LU.64 R32, [R1+0x530] ;  /* 0x0005300001207983 */ /* 0x002ea20000300a00 */
[----:B------:R-:W-:-:S03]  /*393a0*/  PRMT R0, R27, 0x9910, RZ ;  /* 0x000099101b007816 */ /* 0x000fc600000000ff */
[----:B------:R-:W2:Y:S04]  /*393b0*/  LDL.LU R27, [R1+0x56c] ;  /* 0x00056c00011b7983 */ /* 0x000ea80000300800 */
[----:B------:R-:W2:Y:S01]  /*393c0*/  LDL.LU R28, [R1+0x568] ;  /* 0x00056800011c7983 */ /* 0x000ea20000300800 */
[----:B------:R-:W-:Y:S01]  /*393d0*/  ISETP.LT.AND P5, PT, R41, UR6, !P3 ;  /* 0x0000000629007c0c */ /* 0x000fe2000dfa1270 */
[----:B------:R-:W1:Y:S01]  /*393e0*/  LDCU UR6, c[0x0][0x398] ;  /* 0x00007300ff0677ac */ /* 0x000e620008000800 */
[----:B0-----:R-:W-:Y:S02]  /*393f0*/  ISETP.LT.AND P6, PT, R37, UR9, !P3 ;  /* 0x0000000925007c0c */ /* 0x001fe4000dfc1270 */
[----:B------:R-:W-:Y:S01]  /*39400*/  SHF.R.S32.HI R0, RZ, 0x8, R0 ;  /* 0x00000008ff007819 */ /* 0x000fe20000011400 */
[----:B------:R-:W0:Y:S01]  /*39410*/  LDCU UR9, c[0x0][0x398] ;  /* 0x00007300ff0977ac */ /* 0x000e220008000800 */
[----:B------:R-:W-:-:S07]  /*39420*/  SHF.R.S32.HI R26, RZ, 0x8, R26 ;  /* 0x00000008ff1a7819 */ /* 0x000fce000001141a */
[----:B----4-:R4:W-:Y:S04]  /*39430*/  @P5 STG.E.U8 desc[UR24][R72.64], R0 ;  /* 0x0000000048005986 */ /* 0x0109e8000c101118 */
[----:B-----5:R5:W-:Y:S04]  /*39440*/  @P6 STG.E.U8 desc[UR24][R30.64], R26 ;  /* 0x0000001a1e006986 */ /* 0x020be8000c101118 */
[----:B----4-:R-:W4:Y:S04]  /*39450*/  LDL.LU.64 R72, [R1+0x528] ;  /* 0x0005280001487983 */ /* 0x010f280000300a00 */
[----:B-----5:R-:W5:Y:S01]  /*39460*/  LDL.LU.64 R30, [R1+0xda0] ;  /* 0x000da000011e7983 */ /* 0x020f620000300a00 */
[----:B--2---:R-:W-:-:S03]  /*39470*/  F2FP.SATFINITE.E4M3.F32.PACK_AB_MERGE_C R28, R27, R28, RZ ;  /* 0x0000001c1b1c723e */ /* 0x004fc600048070ff */
[----:B------:R-:W2:Y:S01]  /*39480*/  LDL.LU.64 R26, [R1+0x548] ;  /* 0x00054800011a7983 */ /* 0x000ea20000300a00 */
[----:B------:R-:W-:Y:S01]  /*39490*/  ISETP.LT.AND P3, PT, R67, UR10, !P2 ;  /* 0x0000000a43007c0c */ /* 0x000fe2000d761270 */
[----:B------:R-:W0:Y:S01]  /*394a0*/  LDCU UR10, c[0x0][0x398] ;  /* 0x00007300ff0a77ac */ /* 0x000e220008000800 */
[----:B------:R-:W-:Y:S02]  /*394b0*/  ISETP.LT.AND P6, PT, R71, UR12, !P2 ;  /* 0x0000000c47007c0c */ /* 0x000fe4000d7c1270 */
[----:B---3--:R-:W-:Y:S01]  /*394c0*/  F2FP.SATFINITE.E4M3.F32.PACK_AB_MERGE_C R29, R68, R29, RZ ;  /* 0x0000001d441d723e */ /* 0x008fe200048070ff */
[----:B------:R-:W3:Y:S01]  /*394d0*/  LDCU UR12, c[0x0][0x398] ;  /* 0x00007300ff0c77ac */ /* 0x000ee20008000800 */
[----:B-----5:R-:W-:-:S07]  /*394e0*/  F2FP.SATFINITE.E4M3.F32.PACK_AB_MERGE_C R30, R31, R30, RZ ;  /* 0x0000001e1f1e723e */ /* 0x020fce00048070ff */
[----:B--2---:R2:W-:Y:S01]  /*394f0*/  @P3 STG.E.U8 desc[UR24][R26.64], R28 ;  /* 0x0000001c1a003986 */ /* 0x0045e2000c101118 */
[----:B-1----:R-:W-:Y:S01]  /*39500*/  ISETP.LT.AND P3, PT, R41, UR6, !P2 ;  /* 0x0000000629007c0c */ /* 0x002fe2000d761270 */
[----:B------:R-:W-:Y:S01]  /*39510*/  VIADD R0, R66, 0x5c ;  /* 0x0000005c42007836 */ /* 0x000fe20000000000 */
[----:B0-----:R-:W-:Y:S01]  /*39520*/  ISETP.LT.AND P2, PT, R37, UR9, !P2 ;  /* 0x0000000925007c0c */ /* 0x001fe2000d741270 */
[----:B------:R-:W0:Y:S01]  /*39530*/  LDCU UR9, c[0x0][0x398] ;  /* 0x00007300ff0977ac */ /* 0x000e220008000800 */
[----:B--2---:R-:W-:Y:S01]  /*39540*/  F2FP.SATFINITE.E4M3.F32.PACK_AB_MERGE_C R27, R70, R69, RZ ;  /* 0x00000045461b723e */ /* 0x004fe200048070ff */
[----:B------:R-:W1:Y:S01]  /*39550*/  LDCU UR6, c[0x0][0x39c] ;  /* 0x00007380ff0677ac */ /* 0x000e620008000800 */
[----:B------:R-:W2:Y:S01]  /*39560*/  LDL.LU.64 R68, [R1+0x520] ;  /* 0x0005200001447983 */ /* 0x000ea20000300a00 */
[----:B------:R-:W-:-:S03]  /*39570*/  F2FP.SATFINITE.E4M3.F32.PACK_AB_MERGE_C R26, R36, R40, RZ ;  /* 0x00000028241a723e */ /* 0x000fc600048070ff */
[----:B------:R5:W-:Y:S04]  /*39580*/  @P6 STG.E.U8 desc[UR24][R38.64], R27 ;  /* 0x0000001b26006986 */ /* 0x000be8000c101118 */
[----:B------:R0:W-:Y:S04]  /*39590*/  @P3 STG.E.U8 desc[UR24][R34.64], R26 ;  /* 0x0000001a22003986 */ /* 0x0001e8000c101118 */
[----:B------:R1:W-:Y:S04]  /*395a0*/  @P2 STG.E.U8 desc[UR24][R32.64], R30 ;  /* 0x0000001e20002986 */ /* 0x0003e8000c101118 */
[----:B-----5:R-:W5:Y:S04]  /*395b0*/  LDL.LU.64 R38, [R1+0x518] ;  /* 0x0005180001267983 */ /* 0x020f680000300a00 */
[----:B0-----:R-:W5:Y:S04]  /*395c0*/  LDL.LU.64 R34, [R1+0x510] ;  /* 0x0005100001227983 */ /* 0x001f680000300a00 */
[----:B-1----:R-:W5:Y:S01]  /*395d0*/  LDL.LU.64 R32, [R1+0xd98] ;  /* 0x000d980001207983 */ /* 0x002f620000300a00 */
[----:B------:R-:W-:Y:S01]  /*395e0*/  ISETP.LT.AND P6, PT, R67, UR10, !P4 ;  /* 0x0000000a43007c0c */ /* 0x000fe2000e7c1270 */
[----:B------:R-:W0:Y:S01]  /*395f0*/  LDCU UR10, c[0x0][0x398] ;  /* 0x00007300ff0a77ac */ /* 0x000e220008000800 */
[----:B------:R-:W-:-:S02]  /*39600*/  ISETP.GE.AND P5, PT, R0, UR4, PT ;  /* 0x0000000400007c0c */ /* 0x000fc4000bfa6270 */
[----:B------:R-:W-:Y:S01]  /*39610*/  PRMT R0, R28, 0x9910, RZ ;  /* 0x000099101c007816 */ /* 0x000fe200000000ff */
[----:B------:R-:W1:Y:S01]  /*39620*/  LDCU UR4, c[0x0][0x39c] ;  /* 0x00007380ff0477ac */ /* 0x000e620008000800 */
[----:B------:R-:W-:Y:S01]  /*39630*/  PRMT R27, R27, 0x9910, RZ ;  /* 0x000099101b1b7816 */ /* 0x000fe200000000ff */
[----:B------:R-:W5:Y:S01]  /*39640*/  LDL.LU R28, [R1+0x370] ;  /* 0x00037000011c7983 */ /* 0x000f620000300800 */
[----:B------:R-:W-:Y:S02]  /*39650*/  SHF.R.S32.HI R0, RZ, 0x8, R0 ;  /* 0x00000008ff007819 */ /* 0x000fe40000011400 */
[----:B---3--:R-:W-:Y:S01]  /*39660*/  ISETP.LT.AND P2, PT, R71, UR12, !P4 ;  /* 0x0000000c47007c0c */ /* 0x008fe2000e741270 */
[----:B------:R-:W3:Y:S01]  /*39670*/  LDL.LU R70, [R1+0x374] ;  /* 0x0003740001467983 */ /* 0x000ee20000300800 */
[----:B------:R-:W-:Y:S01]  /*39680*/  PRMT R30, R30, 0x9910, RZ ;  /* 0x000099101e1e7816 */ /* 0x000fe200000000ff */
[----:B------:R-:W0:Y:S02]  /*39690*/  LDCU UR12, c[0x0][0x398] ;  /* 0x00007300ff0c77ac */ /* 0x000e240008000800 */
[----:B----4-:R4:W-:Y:S01]  /*396a0*/  @P6 STG.E.U8 desc[UR24][R72.64], R0 ;  /* 0x0000000048006986 */ /* 0x0109e2000c101118 */
[----:B------:R-:W-:Y:S01]  /*396b0*/  ISETP.LT.AND P3, PT, R41, UR9, !P4 ;  /* 0x0000000929007c0c */ /* 0x000fe2000e761270 */
[----:B------:R-:W0:Y:S01]  /*396c0*/  LDCU UR9, c[0x0][0x398] ;  /* 0x00007300ff0977ac */ /* 0x000e220008000800 */
[----:B------:R-:W-:Y:S01]  /*396d0*/  ISETP.LT.AND P4, PT, R37, UR14, !P4 ;  /* 0x0000000e25007c0c */ /* 0x000fe2000e781270 */
[----:B------:R-:W3:Y:S01]  /*396e0*/  LDL.LU R40, [R1+0x170] ;  /* 0x0001700001287983 */ /* 0x000ee20000300800 */
[----:B----4-:R-:W-:Y:S01]  /*396f0*/  IMAD.MOV.U32 R0, RZ, RZ, R27 ;  /* 0x000000ffff007224 */ /* 0x010fe200078e001b */
[----:B------:R-:W-:-:S02]  /*39700*/  PRMT R26, R26, 0x9910, RZ ;  /* 0x000099101a1a7816 */ /* 0x000fc400000000ff */
[----:B------:R-:W4:Y:S01]  /*39710*/  LDL.LU R36, [R1+0x174] ;  /* 0x0001740001247983 */ /* 0x000f220000300800 */
[----:B------:R-:W-:Y:S01]  /*39720*/  ISETP.LT.AND P6, PT, R41, UR16, !P5 ;  /* 0x0000001029007c0c */ /* 0x000fe2000efc1270 */
[----:B------:R-:W0:Y:S01]  /*39730*/  LDCU UR14, c[0x0][0x398] ;  /* 0x00007300ff0e77ac */ /* 0x000e220008000800 */
[----:B------:R-:W-:Y:S01]  /*39740*/  SHF.R.S32.HI R0, RZ, 0x8, R0 ;  /* 0x00000008ff007819 */ /* 0x000fe20000011400 */
[----:B------:R-:W4:Y:S01]  /*39750*/  LDL.LU.64 R72, [R1+0x4f8] ;  /* 0x0004f80001487983 */ /* 0x000f220000300a00 */
[----:B------:R-:W-:Y:S01]  /*39760*/  SHF.R.S32.HI R26, RZ, 0x8, R26 ;  /* 0x00000008ff1a7819 */ /* 0x000fe2000001141a */
[----:B------:R-:W0:Y:S02]  /*39770*/  LDCU UR16, c[0x0][0x398] ;  /* 0x00007300ff1077ac */ /* 0x000e240008000800 */
[----:B--2---:R2:W-:Y:S01]  /*39780*/  @P2 STG.E.U8 desc[UR24][R68.64], R0 ;  /* 0x0000000044002986 */ /* 0x0045e2000c101118 */
[----:B0-----:R-:W-:Y:S01]  /*39790*/  ISETP.LT.AND P2, PT, R67, UR10, !P5 ;  /* 0x0000000a43007c0c */ /* 0x001fe2000ef41270 */
[----:B------:R-:W0:Y:S01]  /*397a0*/  LDCU UR10, c[0x0][0x398] ;  /* 0x00007300ff0a77ac */ /* 0x000e220008000800 */
[----:B--2---:R-:W-:-:S02]  /*397b0*/  IMAD.MOV.U32 R0, RZ, RZ, R30 ;  /* 0x000000ffff007224 */ /* 0x004fc400078e001e */
[----:B------:R-:W2:Y:S03]  /*397c0*/  LDL.LU.64 R30, [R1+0x500] ;  /* 0x00050000011e7983 */ /* 0x000ea60000300a00 */
[----:B------:R-:W-:Y:S01]  /*397d0*/  SHF.R.S32.HI R0, RZ, 0x8, R0 ;  /* 0x00000008ff007819 */ /* 0x000fe20000011400 */
[----:B-----5:R-:W-:Y:S04]  /*397e0*/  @P3 STG.E.U8 desc[UR24][R38.64], R26 ;  /* 0x0000001a26003986 */ /* 0x020fe8000c101118 */
[----:B------:R5:W-:Y:S04]  /*397f0*/  @P4 STG.E.U8 desc[UR24][R34.64], R0 ;  /* 0x0000000022004986 */ /* 0x000be8000c101118 */
[----:B------:R0:W-:Y:S04]  /*39800*/  @P2 STG.E.U8 desc[UR24][R32.64], R29 ;  /* 0x0000001d20002986 */ /* 0x0001e8000c101118 */
[----:B-----5:R-:W5:Y:S04]  /*39810*/  LDL.LU.64 R34, [R1+0x4f0] ;  /* 0x0004f00001227983 */ /* 0x020f680000300a00 */
[----:B------:R-:W5:Y:S04]  /*39820*/  LDL.LU.64 R68, [R1+0x4e8] ;  /* 0x0004e80001447983 */ /* 0x000f680000300a00 */
[----:B------:R-:W5:Y:S04]  /*39830*/  LDL.LU.64 R38, [R1+0x4e0] ;  /* 0x0004e00001267983 */ /* 0x000f680000300a00 */
[----:B0-----:R-:W5:Y:S01]  /*39840*/  LDL.LU.64 R32, [R1+0xd90] ;  /* 0x000d900001207983 */ /* 0x001f620000300a00 */
[----:B------:R-:W-:Y:S01]  /*39850*/  ISETP.LT.AND P4, PT, R71, UR12, !P5 ;  /* 0x0000000c47007c0c */ /* 0x000fe2000ef81270 */
[----:B------:R-:W-:Y:S01]  /*39860*/  VIADD R0, R66, 0x5d ;  /* 0x0000005d42007836 */ /* 0x000fe20000000000 */
[----:B------:R-:W0:Y:S04]  /*39870*/  LDCU UR12, c[0x0][0x398] ;  /* 0x00007300ff0c77ac */ /* 0x000e280008000800 */
[----:B-1----:R-:W-:Y:S01]  /*39880*/  ISETP.GE.AND P3, PT, R0, UR4, PT ;  /* 0x0000000400007c0c */ /* 0x002fe2000bf66270 */
[----:B------:R-:W1:Y:S01]  /*39890*/  LDCU UR4, c[0x0][0x39c] ;  /* 0x00007380ff0477ac */ /* 0x000e620008000800 */
[----:B---3--:R-:W-:-:S02]  /*398a0*/  F2FP.SATFINITE.E4M3.F32.PACK_AB_MERGE_C R0, R70, R28, RZ ;  /* 0x0000001c4600723e */ /* 0x008fc400048070ff */
[----:B----4-:R-:W-:Y:S02]  /*398b0*/  F2FP.SATFINITE.E4M3.F32.PACK_AB_MERGE_C R27, R36, R40, RZ ;  /* 0x00000028241b723e */ /* 0x010fe400048070ff */
[----:B------:R-:W-:Y:S01]  /*398c0*/  PRMT R28, R0, 0x9910, RZ ;  /* 0x00009910001c7816 */ /* 0x000fe200000000ff */
[----:B------:R-:W3:Y:S04]  /*398d0*/  LDL.LU R36, [R1+0x578] ;  /* 0x0005780001247983 */ /* 0x000ee80000300800 */
[----:B--2---:R2:W-:Y:S01]  /*398e0*/  @P4 STG.E.U8 desc[UR24][R30.64], R0 ;  /* 0x000000001e004986 */ /* 0x0045e2000c101118 */
[----:B------:R-:W-:Y:S01]  /*398f0*/  ISETP.LT.AND P4, PT, R37, UR9, !P5 ;  /* 0x0000000925007c0c */ /* 0x000fe2000ef81270 */
[C---:B------:R-:W-:Y:S01]  /*39900*/  VIADD R26, R66.reuse, 0x5e ;  /* 0x0000005e421a7836 */ /* 0x040fe20000000000 */
[----:B------:R-:W4:Y:S01]  /*39910*/  LDCU UR9, c[0x0][0x398] ;  /* 0x00007300ff0977ac */ /* 0x000f220008000800 */
[----:B------:R-:W-:Y:S01]  /*39920*/  @P6 STG.E.U8 desc[UR24][R72.64], R27 ;  /* 0x0000001b48006986 */ /* 0x000fe2000c101118 */
[----:B--2---:R-:W-:-:S03]  /*39930*/  VIADD R0, R66, 0x5f ;  /* 0x0000005f42007836 */ /* 0x004fc60000000000 */
[----:B------:R-:W2:Y:S01]  /*39940*/  LDL.LU.64 R30, [R1+0x4d8] ;  /* 0x0004d800011e7983 */ /* 0x000ea20000300a00 */
[----:B-----5:R-:W-:-:S05]  /*39950*/  F2FP.SATFINITE.E4M3.F32.PACK_AB_MERGE_C R32, R33, R32, RZ ;  /* 0x000000202120723e */ /* 0x020fca00048070ff */
[----:B------:R5:W-:Y:S01]  /*39960*/  @P4 STG.E.U8 desc[UR24][R34.64], R32 ;  /* 0x0000002022004986 */ /* 0x000be2000c101118 */
[----:B-1----:R-:W-:Y:S01]  /*39970*/  ISETP.GE.AND P4, PT, R0, UR4, PT ;  /* 0x0000000400007c0c */ /* 0x002fe2000bf86270 */
[----:B------:R-:W1:Y:S01]  /*39980*/  LDCU UR4, c[0x0][0x39c] ;  /* 0x00007380ff0477ac */ /* 0x000e620008000800 */
[----:B------:R-:W-:Y:S01]  /*39990*/  SHF.R.S32.HI R0, RZ, 0x8, R28 ;  /* 0x00000008ff007819 */ /* 0x000fe2000001141c */
[----:B-----5:R-:W5:Y:S04]  /*399a0*/  LDL.LU.64 R34, [R1+0x4d0] ;  /* 0x0004d00001227983 */ /* 0x020f680000300a00 */
[----:B------:R-:W3:Y:S01]  /*399b0*/  LDL.LU R28, [R1+0x57c] ;  /* 0x00057c00011c7983 */ /* 0x000ee20000300800 */
[----:B------:R-:W-:Y:S01]  /*399c0*/  ISETP.GE.AND P2, PT, R26, UR6, PT ;  /* 0x000000061a007c0c */ /* 0x000fe2000bf46270 */
[----:B------:R-:W1:Y:S01]  /*399d0*/  LDCU UR6, c[0x0][0x398] ;  /* 0x00007300ff0677ac */ /* 0x000e620008000800 */
[----:B------:R-:W-:-:S02]  /*399e0*/  ISETP.LT.AND P5, PT, R67, UR10, !P3 ;  /* 0x0000000a43007c0c */ /* 0x000fc4000dfa1270 */
[----:B0-----:R-:W-:Y:S01]  /*399f0*/  ISETP.LT.AND P6, PT, R71, UR12, !P3 ;  /* 0x0000000c47007c0c */ /* 0x001fe2000dfc1270 */
[----:B------:R-:W0:Y:S01]  /*39a00*/  LDCU UR10, c[0x0][0x398] ;  /* 0x00007300ff0a77ac */ /* 0x000e220008000800 */
[----:B------:R-:W-:Y:S02]  /*39a10*/  PRMT R26, R29, 0x9910, RZ ;  /* 0x000099101d1a7816 */ /* 0x000fe400000000ff */
[----:B------:R-:W3:Y:S01]  /*39a20*/  LDL.LU R29, [R1+0x584] ;  /* 0x00058400011d7983 */ /* 0x000ee20000300800 */
[----:B------:R-:W0:Y:S01]  /*39a30*/  LDCU UR12, c[0x0][0x398] ;  /* 0x00007300ff0c77ac */ /* 0x000e220008000800 */
[----:B------:R-:W-:Y:S02]  /*39a40*/  SHF.R.S32.HI R26, RZ, 0x8, R26 ;  /* 0x00000008ff1a7819 */ /* 0x000fe4000001141a */
[----:B------:R-:W3:Y:S04]  /*39a50*/  LDL.LU R73, [R1+0x378] ;  /* 0x0003780001497983 */ /* 0x000ee80000300800 */
[----:B------:R0:W-:Y:S01]  /*39a60*/  @P5 STG.E.U8 desc[UR24][R68.64], R26 ;  /* 0x0000001a44005986 */ /* 0x0001e2000c101118 */
[----:B-1----:R-:W-:-:S03]  /*39a70*/  ISETP.LT.AND P5, PT, R41, UR6, !P3 ;  /* 0x0000000629007c0c */ /* 0x002fc6000dfa1270 */
[----:B------:R1:W-:Y:S01]  /*39a80*/  @P6 STG.E.U8 desc[UR24][R38.64], R0 ;  /* 0x0000000026006986 */ /* 0x0003e2000c101118 */
[----:B----4-:R-:W-:Y:S01]  /*39a90*/  ISETP.LT.AND P6, PT, R37, UR9, !P3 ;  /* 0x0000000925007c0c */ /* 0x010fe2000dfc1270 */
[----:B------:R-:W4:Y:S02]  /*39aa0*/  LDCU UR6, c[0x0][0x398] ;  /* 0x00007300ff0677ac */ /* 0x000f240008000800 */
[----:B------:R-:W4:Y:S01]  /*39ab0*/  LDL.LU R70, [R1+0x37c] ;  /* 0x00037c0001467983 */ /* 0x000f220000300800 */
[----:B------:R-:W2:Y:S01]  /*39ac0*/  LDCU UR9, c[0x0][0x398] ;  /* 0x00007300ff0977ac */ /* 0x000ea20008000800 */
[----:B0-----:R-:W-:Y:S02]  /*39ad0*/  PRMT R26, R32, 0x9910, RZ ;  /* 0x00009910201a7816 */ /* 0x001fe400000000ff */
[----:B------:R-:W4:Y:S01]  /*39ae0*/  LDL.LU R72, [R1+0x178] ;  /* 0x0001780001487983 */ /* 0x000f220000300800 */
[----:B-1----:R-:W-:-:S03]  /*39af0*/  PRMT R0, R27, 0x9910, RZ ;  /* 0x000099101b007816 */ /* 0x002fc600000000ff */
[----:B------:R-:W4:Y:S01]  /*39b00*/  LDL.LU R40, [R1+0x17c] ;  /* 0x00017c0001287983 */ /* 0x000f220000300800 */
[----:B------:R-:W-:Y:S02]  /*39b10*/  SHF.R.S32.HI R26, RZ, 0x8, R26 ;  /* 0x00000008ff1a7819 */ /* 0x000fe4000001141a */
[----:B------:R-:W-:Y:S01]  /*39b20*/  SHF.R.S32.HI R0, RZ, 0x8, R0 ;  /* 0x00000008ff007819 */ /* 0x000fe20000011400 */
[----:B------:R-:W4:Y:S04]  /*39b30*/  LDL.LU.64 R68, [R1+0x4c0] ;  /* 0x0004c00001447983 */ /* 0x000f280000300a00 */
[----:B------:R-:W4:Y:S04]  /*39b40*/  LDL.LU.64 R38, [R1+0x4b8] ;  /* 0x0004b80001267983 */ /* 0x000f280000300a00 */
[----:B------:R-:W4:Y:S04]  /*39b50*/  LDL.LU R27, [R1+0x580] ;  /* 0x00058000011b7983 */ /* 0x000f280000300800 */
[----:B------:R-:W4:Y:S04]  /*39b60*/  LDL.LU.64 R32, [R1+0x4b0] ;  /* 0x0004b00001207983 */ /* 0x000f280000300a00 */
[----:B--2---:R0:W-:Y:S04]  /*39b70*/  @P5 STG.E.U8 desc[UR24][R30.64], R0 ;  /* 0x000000001e005986 */ /* 0x0041e8000c101118 */
[----:B-----5:R1:W-:Y:S01]  /*39b80*/  @P6 STG.E.U8 desc[UR24][R34.64], R26 ;  /* 0x0000001a22006986 */ /* 0x0203e2000c101118 */
[----:B---3--:R-:W-:-:S03]  /*39b90*/  F2FP.SATFINITE.E4M3.F32.PACK_AB_MERGE_C R28, R28, R36, RZ ;  /* 0x000000241c1c723e */ /* 0x008fc600048070ff */
[----:B------:R-:W2:Y:S04]  /*39ba0*/  LDL.LU R36, [R1+0xd88] ;  /* 0x000d880001247983 */ /* 0x000ea80000300800 */
[----:B0-----:R-:W3:Y:S04]  /*39bb0*/  LDL.LU.64 R30, [R1+0x4a8] ;  /* 0x0004a800011e7983 */ /* 0x001ee80000300a00 */
[----:B-1----:R-:W5:Y:S01]  /*39bc0*/  LDL.LU.64 R34, [R1+0xd80] ;  /* 0x000d800001227983 */ /* 0x002f620000300a00 */
[----:B------:R-:W-:Y:S01]  /*39bd0*/  ISETP.LT.AND P3, PT, R67, UR10, !P2 ;  /* 0x0000000a43007c0c */ /* 0x000fe2000d761270 */
[----:B------:R-:W0:Y:S01]  /*39be0*/  LDCU UR10, c[0x0][0x398] ;  /* 0x00007300ff0a77ac */ /* 0x000e220008000800 */
[----:B------:R-:W-:Y:S01]  /*39bf0*/  ISETP.LT.AND P6, PT, R71, UR12, !P2 ;  /* 0x0000000c47007c0c */ /* 0x000fe2000d7c1270 */
[----:B------:R-:W1:Y:S10]  /*39c00*/  LDCU UR12, c[0x0][0x398] ;  /* 0x00007300ff0c77ac */ /* 0x000e740008000800 */
[----:B-----5:R5:W-:Y:S04]  /*39c10*/  @P3 STG.E.U8 desc[UR24][R34.64], R28 ;  /* 0x0000001c22003986 */ /* 0x020be8000c101118 */
[----:B-----5:R-:W5:Y:S01]  /*39c20*/  LDL.LU.64 R34, [R1+0xd78] ;  /* 0x000d780001227983 */ /* 0x020f620000300a00 */
[----:B----4-:R-:W-:-:S02]  /*39c30*/  ISETP.LT.AND P3, PT, R41, UR6, !P2 ;  /* 0x0000000629007c0c */ /* 0x010fc4000d761270 */
[----:B------:R-:W-:Y:S01]  /*39c40*/  F2FP.SATFINITE.E4M3.F32.PACK_AB_MERGE_C R29, R29, R27, RZ ;  /* 0x0000001b1d1d723e */ /* 0x000fe200048070ff */
[----:B------:R-:W-:Y:S01]  /*39c50*/  VIADD R0, R66, 0x60 ;  /* 0x0000006042007836 */ /* 0x000fe20000000000 */
[----:B------:R-:W-:Y:S01]  /*39c60*/  ISETP.LT.AND P2, PT, R37, UR9, !P2 ;  /* 0x0000000925007c0c */ /* 0x000fe2000d741270 */
[----:B------:R-:W4:Y:S01]  /*39c70*/  LDCU UR9, c[0x0][0x398] ;  /* 0x00007300ff0977ac */ /* 0x000f220008000800 */
[----:B------:R-:W-:Y:S02]  /*39c80*/  F2FP.SATFINITE.E4M3.F32.PACK_AB_MERGE_C R27, R70, R73, RZ ;  /* 0x00000049461b723e */ /* 0x000fe400048070ff */
[----:B------:R-:W-:Y:S01]  /*39c90*/  F2FP.SATFINITE.E4M3.F32.PACK_AB_MERGE_C R26, R40, R72, RZ ;  /* 0x00000048281a723e */ /* 0x000fe200048070ff */
[----:B------:R-:W1:Y:S01]  /*39ca0*/  LDCU UR6, c[0x0][0x39c] ;  /* 0x00007380ff0677ac */ /* 0x000e620008000800 */
[----:B------:R-:W2:Y:S01]  /*39cb0*/  LDL.LU.64 R72, [R1+0x4a0] ;  /* 0x0004a00001487983 */ /* 0x000ea20000300a00 */
[----:B------:R-:W-:-:S03]  /*39cc0*/  ISETP.GE.AND P5, PT, R0, UR4, PT ;  /* 0x0000000400007c0c */ /* 0x000fc6000bfa6270 */
[----:B------:R3:W-:Y:S01]  /*39cd0*/  @P6 STG.E.U8 desc[UR24][R68.64], R27 ;  /* 0x0000001b44006986 */ /* 0x0007e2000c101118 */
[----:B------:R-:W-:Y:S01]  /*39ce0*/  PRMT R0, R28, 0x9910, RZ ;  /* 0x000099101c007816 */ /* 0x000fe200000000ff */
[----:B------:R-:W1:Y:S02]  /*39cf0*/  LDCU UR4, c[0x0][0x39c] ;  /* 0x00007380ff0477ac */ /* 0x000e640008000800 */
[----:B------:R4:W-:Y:S01]  /*39d00*/  @P3 STG.E.U8 desc[UR24][R38.64], R26 ;  /* 0x0000001a26003986 */ /* 0x0009e2000c101118 */
[----:B0-----:R-:W-:Y:S01]  /*39d10*/  ISETP.LT.AND P6, PT, R67, UR10, !P4 ;  /* 0x0000000a43007c0c */ /* 0x001fe2000e7c1270 */
[----:B------:R-:W0:Y:S02]  /*39d20*/  LDCU UR10, c[0x0][0x398] ;  /* 0x00007300ff0a77ac */ /* 0x000e240008000800 */
[----:B---3--:R-:W3:Y:S04]  /*39d30*/  LDL.LU.64 R68, [R1+0x498] ;  /* 0x0004980001447983 */ /* 0x008ee80000300a00 */
[----:B----4-:R-:W4:Y:S01]  /*39d40*/  LDL.LU.64 R38, [R1+0x490] ;  /* 0x0004900001267983 */ /* 0x010f220000300a00 */
[----:B------:R-:W-:Y:S01]  /*39d50*/  ISETP.LT.AND P3, PT, R41, UR9, !P4 ;  /* 0x0000000929007c0c */ /* 0x000fe2000e761270 */
[----:B------:R-:W0:Y:S02]  /*39d60*/  LDCU UR9, c[0x0][0x398] ;  /* 0x00007300ff0977ac */ /* 0x000e240008000800 */
[----:B------:R-:W2:Y:S01]  /*39d70*/  LDL.LU R28, [R1+0x380] ;  /* 0x00038000011c7983 */ /* 0x000ea20000300800 */
[----:B-----5:R-:W-:-:S03]  /*39d80*/  F2FP.SATFINITE.E4M3.F32.PACK_AB_MERGE_C R34, R35, R34, RZ ;  /* 0x000000222322723e */ /* 0x020fc600048070ff */
[----:B------:R-:W5:Y:S04]  /*39d90*/  LDL.LU R35, [R1+0x384] ;  /* 0x0003840001237983 */ /* 0x000f680000300800 */
[----:B------:R0:W-:Y:S01]  /*39da0*/  @P2 STG.E.U8 desc[UR24][R32.64], R34 ;  /* 0x0000002220002986 */ /* 0x0001e2000c101118 */
[----:B-1----:R-:W-:Y:S01]  /*39db0*/  ISETP.LT.AND P2, PT, R71, UR12, !P4 ;  /* 0x0000000c47007c0c */ /* 0x002fe2000e741270 */
[----:B------:R-:W1:Y:S02]  /*39dc0*/  LDCU UR12, c[0x0][0x398] ;  /* 0x00007300ff0c77ac */ /* 0x000e640008000800 */
[----:B------:R-:W5:Y:S01]  /*39dd0*/  LDL.LU R70, [R1+0x180] ;  /* 0x0001800001467983 */ /* 0x000f620000300800 */
[----:B------:R-:W-:Y:S01]  /*39de0*/  ISETP.LT.AND P4, PT, R37, UR14, !P4 ;  /* 0x0000000e25007c0c */ /* 0x000fe2000e781270 */
[----:B------:R-:W1:Y:S02]  /*39df0*/  LDCU UR14, c[0x0][0x398] ;  /* 0x00007300ff0e77ac */ /* 0x000e640008000800 */
[----:B------:R-:W5:Y:S04]  /*39e00*/  LDL.LU R40, [R1+0x184] ;  /* 0x0001840001287983 */ /* 0x000f680000300800 */
[----:B0-----:R-:W5:Y:S04]  /*39e10*/  LDL.LU.64 R32, [R1+0x480] ;  /* 0x0004800001207983 */ /* 0x001f680000300a00 */
[----:B------:R-:W5:Y:S01]  /*39e20*/  LDL.LU R37, [R1+0xd70] ;  /* 0x000d700001257983 */ /* 0x000f620000300800 */
[----:B------:R-:W-:-:S02]  /*39e30*/  SHF.R.S32.HI R0, RZ, 0x8, R0 ;  /* 0x00000008ff007819 */ /* 0x000fc40000011400 */
[----:B------:R-:W-:-:S03]  /*39e40*/  PRMT R27, R27, 0x9910, RZ ;  /* 0x000099101b1b7816 */ /* 0x000fc600000000ff */
[----:B------:R0:W-:Y:S01]  /*39e50*/  @P6 STG.E.U8 desc[UR24][R30.64], R0 ;  /* 0x000000001e006986 */ /* 0x0001e2000c101118 */
[----:B------:R-:W-:Y:S01]  /*39e60*/  PRMT R34, R34, 0x9910, RZ ;  /* 0x0000991022227816 */ /* 0x000fe200000000ff */
[----:B0-----:R-:W-:Y:S01]  /*39e70*/  IMAD.MOV.U32 R0, RZ, RZ, R27 ;  /* 0x000000ffff007224 */ /* 0x001fe200078e001b */
[----:B------:R-:W-:Y:S01]  /*39e80*/  PRMT R26, R26, 0x9910, RZ ;  /* 0x000099101a1a7816 */ /* 0x000fe200000000ff */
[----:B------:R-:W5:Y:S03]  /*39e90*/  LDL.LU.64 R30, [R1+0x478] ;  /* 0x00047800011e7983 */ /* 0x000f660000300a00 */
[----:B------:R-:W-:-:S05]  /*39ea0*/  SHF.R.S32.HI R0, RZ, 0x8, R0 ;  /* 0x00000008ff007819 */ /* 0x000fca0000011400 */
[----:B--2---:R0:W-:Y:S01]  /*39eb0*/  @P2 STG.E.U8 desc[UR24][R72.64], R0 ;  /* 0x0000000048002986 */ /* 0x0041e2000c101118 */
[----:B------:R-:W-:Y:S01]  /*39ec0*/  ISETP.LT.AND P2, PT, R67, UR10, !P5 ;  /* 0x0000000a43007c0c */ /* 0x000fe2000ef41270 */
[----:B------:R-:W2:Y:S01]  /*39ed0*/  LDCU UR10, c[0x0][0x398] ;  /* 0x00007300ff0a77ac */ /* 0x000ea20008000800 */
[----:B------:R-:W-:Y:S01]  /*39ee0*/  SHF.R.S32.HI R26, RZ, 0x8, R26 ;  /* 0x00000008ff1a7819 */ /* 0x000fe2000001141a */
[----:B0-----:R-:W-:Y:S02]  /*39ef0*/  IMAD.MOV.U32 R0, RZ, RZ, R34 ;  /* 0x000000ffff007224 */ /* 0x001fe400078e0022 */
[----:B------:R-:W2:Y:S03]  /*39f00*/  LDL.LU R34, [R1+0x708] ;  /* 0x0007080001227983 */ /* 0x000ea60000300800 */
[----:B------:R-:W-:Y:S01]  /*39f10*/  SHF.R.S32.HI R0, RZ, 0x8, R0 ;  /* 0x00000008ff007819 */ /* 0x000fe20000011400 */
[----:B---3--:R-:W-:Y:S04]  /*39f20*/  @P3 STG.E.U8 desc[UR24][R68.64], R26 ;  /* 0x0000001a44003986 */ /* 0x008fe8000c101118 */
[----:B----4-:R0:W-:Y:S04]  /*39f30*/  @P4 STG.E.U8 desc[UR24][R38.64], R0 ;  /* 0x0000000026004986 */ /* 0x0101e8000c101118 */
[----:B0-----:R-:W3:Y:S04]  /*39f40*/  LDL.LU.64 R38, [R1+0x470] ;  /* 0x0004700001267983 */ /* 0x001ee80000300a00 */
[----:B------:R-:W4:Y:S04]  /*39f50*/  LDL.LU.64 R72, [R1+0x468] ;  /* 0x0004680001487983 */ /* 0x000f280000300a00 */
[----:B------:R-:W3:Y:S04]  /*39f60*/  LDL.LU.64 R68, [R1+0x460] ;  /* 0x0004600001447983 */ /* 0x000ee80000300a00 */
[----:B-----5:R0:W-:Y:S04]  /*39f70*/  @P2 STG.E.U8 desc[UR24][R36.64], R29 ;  /* 0x0000001d24002986 */ /* 0x0201e8000c101118 */
[----:B0-----:R-:W5:Y:S01]  /*39f80*/  LDL.LU.64 R36, [R1+0xd68] ;  /* 0x000d680001247983 */ /* 0x001f620000300a00 */
[----:B-1----:R-:W-:Y:S01]  /*39f90*/  ISETP.LT.AND P4, PT, R71, UR12, !P5 ;  /* 0x0000000c47007c0c */ /* 0x002fe2000ef81270 */
[----:B------:R-:W-:Y:S01]  /*39fa0*/  VIADD R0, R66, 0x61 ;  /* 0x0000006142007836 */ /* 0x000fe20000000000 */
[----:B------:R-:W-:Y:S01]  /*39fb0*/  ISETP.LT.AND P6, PT, R41, UR16, !P5 ;  /* 0x0000001029007c0c */ /* 0x000fe2000efc1270 */
[----:B------:R-:W0:Y:S03]  /*39fc0*/  LDCU UR12, c[0x0][0x398] ;  /* 0x00007300ff0c77ac */ /* 0x000e260008000800 */
[----:B------:R-:W-:Y:S01]  /*39fd0*/  ISETP.GE.AND P3, PT, R0, UR4, PT ;  /* 0x0000000400007c0c */ /* 0x000fe2000bf66270 */
[----:B------:R-:W1:Y:S01]  /*39fe0*/  LDCU UR4, c[0x0][0x39c] ;  /* 0x00007380ff0477ac */ /* 0x000e620008000800 */
[----:B------:R-:W-:-:S02]  /*39ff0*/  F2FP.SATFINITE.E4M3.F32.PACK_AB_MERGE_C R0, R35, R28, RZ ;  /* 0x0000001c2300723e */ /* 0x000fc400048070ff */
[----:B------:R-:W-:Y:S01]  /*3a000*/  F2FP.SATFINITE.E4M3.F32.PACK_AB_MERGE_C R27, R40, R70, RZ ;  /* 0x00000046281b723e */ /* 0x000fe200048070ff */
[----:B------:R-:W-:Y:S01]  /*3a010*/  VIADD R26, R66, 0x62 ;  /* 0x00000062421a7836 */ /* 0x000fe20000000000 */
[----:B------:R-:W-:Y:S01]  /*3a020*/  PRMT R28, R0, 0x9910, RZ ;  /* 0x00009910001c7816 */ /* 0x000fe200000000ff */
[----:B------:R0:W-:Y:S01]  /*3a030*/  @P4 STG.E.U8 desc[UR24][R32.64], R0 ;  /* 0x0000000020004986 */ /* 0x0001e2000c101118 */
[----:B------:R-:W1:Y:S03]  /*3a040*/  LDCU UR16, c[0x0][0x398] ;  /* 0x00007300ff1077ac */ /* 0x000e660008000800 */
[----:B------:R-:W-:Y:S04]  /*3a050*/  @P6 STG.E.U8 desc[UR24][R30.64], R27 ;  /* 0x0000001b1e006986 */ /* 0x000fe8000c101118 */
[----:B------:R-:W4:Y:S01]  /*3a060*/  LDL.LU R40, [R1+0x588] ;  /* 0x0005880001287983 */ /* 0x000f220000300800 */
[----:B0-----:R-:W-:-:S03]  /*3a070*/  VIADD R0, R66, 0x63 ;  /* 0x0000006342007836 */ /* 0x001fc60000000000 */
[----:B------:R-:W4:Y:S01]  /*3a080*/  LDL.LU.64 R32, [R1+0x458] ;  /* 0x0004580001207983 */ /* 0x000f220000300a00 */
[----:B--2---:R-:W-:Y:S01]  /*3a090*/  ISETP.LT.AND P4, PT, R34, UR9, !P5 ;  /* 0x0000000922007c0c */ /* 0x004fe2000ef81270 */
[----:B------:R-:W0:Y:S01]  /*3a0a0*/  LDCU UR9, c[0x0][0x398] ;  /* 0x00007300ff0977ac */ /* 0x000e220008000800 */
[----:B-----5:R-:W-:-:S11]  /*3a0b0*/  F2FP.SATFINITE.E4M3.F32.PACK_AB_MERGE_C R36, R37, R36, RZ ;  /* 0x000000242524723e */ /* 0x020fd600048070ff */
[----:B---3--:R2:W-:Y:S01]  /*3a0c0*/  @P4 STG.E.U8 desc[UR24][R38.64], R36 ;  /* 0x0000002426004986 */ /* 0x0085e2000c101118 */
[----:B-1----:R-:W-:Y:S01]  /*3a0d0*/  ISETP.GE.AND P4, PT, R0, UR4, PT ;  /* 0x0000000400007c0c */ /* 0x002fe2000bf86270 */
[----:B------:R-:W1:Y:S01]  /*3a0e0*/  LDCU UR4, c[0x0][0x39c] ;  /* 0x00007380ff0477ac */ /* 0x000e620008000800 */
[----:B------:R-:W-:Y:S01]  /*3a0f0*/  SHF.R.S32.HI R0, RZ, 0x8, R28 ;  /* 0x00000008ff007819 */ /* 0x000fe2000001141c */
[----:B--2---:R-:W2:Y:S04]  /*3a100*/  LDL.LU.64 R38, [R1+0x450] ;  /* 0x0004500001267983 */ /* 0x004ea80000300a00 */
[----:B------:R-:W3:Y:S01]  /*3a110*/  LDL.LU R28, [R1+0x58c] ;  /* 0x00058c00011c7983 */ /* 0x000ee20000300800 */
[----:B------:R-:W-:Y:S01]  /*3a120*/  ISETP.GE.AND P2, PT, R26, UR6, PT ;  /* 0x000000061a007c0c */ /* 0x000fe2000bf46270 */
[----:B------:R-:W5:Y:S01]  /*3a130*/  LDCU UR6, c[0x0][0x398] ;  /* 0x00007300ff0677ac */ /* 0x000f620008000800 */
[----:B------:R-:W-:-:S02]  /*3a140*/  ISETP.LT.AND P5, PT, R67, UR10, !P3 ;  /* 0x0000000a43007c0c */ /* 0x000fc4000dfa1270 */
[----:B------:R-:W-:Y:S01]  /*3a150*/  ISETP.LT.AND P6, PT, R71, UR12, !P3 ;  /* 0x0000000c47007c0c */ /* 0x000fe2000dfc1270 */
[----:B------:R-:W0:Y:S01]  /*3a160*/  LDCU UR10, c[0x0][0x398] ;  /* 0x00007300ff0a77ac */ /* 0x000e220008000800 */
[----:B------:R-:W-:Y:S02]  /*3a170*/  PRMT R26, R29, 0x9910, RZ ;  /* 0x000099101d1a7816 */ /* 0x000fe400000000ff */
[----:B------:R-:W3:Y:S01]  /*3a180*/  LDL.LU R29, [R1+0x594] ;  /* 0x00059400011d7983 */ /* 0x000ee20000300800 */
[----:B------:R-:W1:Y:S01]  /*3a190*/  LDCU UR12, c[0x0][0x398] ;  /* 0x00007300ff0c77ac */ /* 0x000e620008000800 */
[----:B------:R-:W-:Y:S02]  /*3a1a0*/  SHF.R.S32.HI R26, RZ, 0x8, R26 ;  /* 0x00000008ff1a7819 */ /* 0x000fe4000001141a */
[----:B------:R-:W3:Y:S04]  /*3a1b0*/  LDL.LU R35, [R1+0x388] ;  /* 0x0003880001237983 */ /* 0x000ee80000300800 */
[----:B----4-:R4:W-:Y:S01]  /*3a1c0*/  @P5 STG.E.U8 desc[UR24][R72.64], R26 ;  /* 0x0000001a48005986 */ /* 0x0109e2000c101118 */
[----:B-----5:R-:W-:-:S03]  /*3a1d0*/  ISETP.LT.AND P5, PT, R41, UR6, !P3 ;  /* 0x0000000629007c0c */ /* 0x020fc6000dfa1270 */
[----:B------:R5:W-:Y:S01]  /*3a1e0*/  @P6 STG.E.U8 desc[UR24][R68.64], R0 ;  /* 0x0000000044006986 */ /* 0x000be2000c101118 */
[----:B0-----:R-:W-:Y:S01]  /*3a1f0*/  ISETP.LT.AND P6, PT, R34, UR9, !P3 ;  /* 0x0000000922007c0c */ /* 0x001fe2000dfc1270 */
[----:B------:R-:W0:Y:S02]  /*3a200*/  LDCU UR6, c[0x0][0x398] ;  /* 0x00007300ff0677ac */ /* 0x000e240008000800 */
[----:B------:R-:W3:Y:S01]  /*3a210*/  LDL.LU R30, [R1+0x38c] ;  /* 0x00038c00011e7983 */ /* 0x000ee20000300800 */
[----:B------:R-:W0:Y:S01]  /*3a220*/  LDCU UR9, c[0x0][0x398] ;  /* 0x00007300ff0977ac */ /* 0x000e220008000800 */
[----:B----4-:R-:W-:Y:S02]  /*3a230*/  PRMT R26, R36, 0x9910, RZ ;  /* 0x00009910241a7816 */ /* 0x010fe400000000ff */
[----:B------:R-:W4:Y:S01]  /*3a240*/  LDL.LU R31, [R1+0x188] ;  /* 0x00018800011f7983 */ /* 0x000f220000300800 */
[----:B-----5:R-:W-:-:S03]  /*3a250*/  PRMT R0, R27, 0x9910, RZ ;  /* 0x000099101b007816 */ /* 0x020fc600000000ff */
[----:B------:R-:W4:Y:S01]  /*3a260*/  LDL.LU R70, [R1+0x18c] ;  /* 0x00018c0001467983 */ /* 0x000f220000300800 */
[----:B------:R-:W-:Y:S02]  /*3a270*/  SHF.R.S32.HI R26, RZ, 0x8, R26 ;  /* 0x00000008ff1a7819 */ /* 0x000fe4000001141a */
[----:B------:R-:W-:Y:S01]  /*3a280*/  SHF.R.S32.HI R0, RZ, 0x8, R0 ;  /* 0x00000008ff007819 */ /* 0x000fe20000011400 */
[----:B------:R-:W5:Y:S04]  /*3a290*/  LDL.LU.64 R72, [R1+0x440] ;  /* 0x0004400001487983 */ /* 0x000f680000300a00 */
[----:B------:R-:W4:Y:S04]  /*3a2a0*/  LDL.LU.64 R68, [R1+0x438] ;  /* 0x0004380001447983 */ /* 0x000f280000300a00 */
[----:B------:R-:W4:Y:S04]  /*3a2b0*/  LDL.LU R27, [R1+0x590] ;  /* 0x00059000011b7983 */ /* 0x000f280000300800 */
[----:B------:R-:W4:Y:S04]  /*3a2c0*/  LDL.LU.64 R36, [R1+0x430] ;  /* 0x0004300001247983 */ /* 0x000f280000300a00 */
[----:B------:R0:W-:Y:S04]  /*3a2d0*/  @P5 STG.E.U8 desc[UR24][R32.64], R0 ;  /* 0x0000000020005986 */ /* 0x0001e8000c101118 */
[----:B--2---:R2:W-:Y:S01]  /*3a2e0*/  @P6 STG.E.U8 desc[UR24][R38.64], R26 ;  /* 0x0000001a26006986 */ /* 0x0045e2000c101118 */
[----:B---3--:R-:W-:-:S03]  /*3a2f0*/  F2FP.SATFINITE.E4M3.F32.PACK_AB_MERGE_C R28, R28, R40, RZ ;  /* 0x000000281c1c723e */ /* 0x008fc600048070ff */
[----:B------:R-:W3:Y:S04]  /*3a300*/  LDL.LU R40, [R1+0xd60] ;  /* 0x000d600001287983 */ /* 0x000ee80000300800 */
[----:B0-----:R-:W3:Y:S04]  /*3a310*/  LDL.LU.64 R32, [R1+0x428] ;  /* 0x0004280001207983 */ /* 0x001ee80000300a00 */
[----:B--2---:R-:W2:Y:S01]  /*3a320*/  LDL.LU.64 R38, [R1+0xd58] ;  /* 0x000d580001267983 */ /* 0x004ea20000300a00 */
[----:B------:R-:W-:Y:S01]  /*3a330*/  ISETP.LT.AND P3, PT, R67, UR10, !P2 ;  /* 0x0000000a43007c0c */ /* 0x000fe2000d761270 */
[----:B------:R-:W0:-:S12]  /*3a340*/  LDCU UR10, c[0x0][0x398] ;  /* 0x00007300ff0a77ac */ /* 0x000e180008000800 */
[----:B--2---:R2:W-:Y:S04]  /*3a350*/  @P3 STG.E.U8 desc[UR24][R38.64], R28 ;  /* 0x0000001c26003986 */ /* 0x0045e8000c101118 */
[----:B--2---:R-:W2:Y:S01]  /*3a360*/  LDL.LU.64 R38, [R1+0xd50] ;  /* 0x000d500001267983 */ /* 0x004ea20000300a00 */
[----:B------:R-:W-:Y:S02]  /*3a370*/  ISETP.LT.AND P3, PT, R41, UR6, !P2 ;  /* 0x0000000629007c0c */ /* 0x000fe4000d761270 */
[----:B----4-:R-:W-:Y:S01]  /*3a380*/  F2FP.SATFINITE.E4M3.F32.PACK_AB_MERGE_C R29, R29, R27, RZ ;  /* 0x0000001b1d1d723e */ /* 0x010fe200048070ff */
[----:B------:R-:W4:Y:S01]  /*3a390*/  LDL.LU R41, [R1+0xd48] ;  /* 0x000d480001297983 */ /* 0x000f220000300800 */
[----:B------:R-:W-:Y:S01]  /*3a3a0*/  F2FP.SATFINITE.E4M3.F32.PACK_AB_MERGE_C R27, R30, R35, RZ ;  /* 0x000000231e1b723e */ /* 0x000fe200048070ff */
[----:B------:R-:W-:Y:S01]  /*3a3b0*/  VIADD R0, R66, 0x64 ;  /* 0x0000006442007836 */ /* 0x000fe20000000000 */
[----:B------:R-:W-:Y:S01]  /*3a3c0*/  F2FP.SATFINITE.E4M3.F32.PACK_AB_MERGE_C R26, R70, R31, RZ ;  /* 0x0000001f461a723e */ /* 0x000fe200048070ff */
[----:B------:R-:W0:Y:S01]  /*3a3d0*/  LDCU UR6, c[0x0][0x39c] ;  /* 0x00007380ff0677ac */ /* 0x000e220008000800 */
[----:B-1----:R-:W-:Y:S01]  /*3a3e0*/  ISETP.LT.AND P6, PT, R71, UR12, !P2 ;  /* 0x0000000c47007c0c */ /* 0x002fe2000d7c1270 */
[----:B------:R-:W3:Y:S01]  /*3a3f0*/  LDL.LU.64 R30, [R1+0x420] ;  /* 0x00042000011e7983 */ /* 0x000ee20000300a00 */
[----:B------:R-:W1:Y:S11]  /*3a400*/  LDCU UR12, c[0x0][0x398] ;  /* 0x00007300ff0c77ac */ /* 0x000e760008000800 */
[----:B-----5:R5:W-:Y:S04]  /*3a410*/  @P6 STG.E.U8 desc[UR24][R72.64], R27 ;  /* 0x0000001b48006986 */ /* 0x020be8000c101118 */
[----:B------:R0:W-:Y:S01]  /*3a420*/  @P3 STG.E.U8 desc[UR24][R68.64], R26 ;  /* 0x0000001a44003986 */ /* 0x0001e2000c101118 */
[----:B--2---:R-:W-:-:S03]  /*3a430*/  F2FP.SATFINITE.E4M3.F32.PACK_AB_MERGE_C R38, R39, R38, RZ ;  /* 0x000000262726723e */ /* 0x004fc600048070ff */
[----:B------:R-:W2:Y:S04]  /*3a440*/  LDL.LU R39, [R1+0x70c] ;  /* 0x00070c0001277983 */ /* 0x000ea80000300800 */
[----:B-----5:R-:W5:Y:S04]  /*3a450*/  LDL.LU.64 R72, [R1+0x418] ;  /* 0x0004180001487983 */ /* 0x020f680000300a00 */
[----:B0-----:R-:W4:Y:S01]  /*3a460*/  LDL.LU.64 R68, [R1+0x410] ;  /* 0x0004100001447983 */ /* 0x001f220000300a00 */
[----:B------:R-:W-:Y:S01]  /*3a470*/  ISETP.LT.AND P2, PT, R34, UR9, !P2 ;  /* 0x0000000922007c0c */ /* 0x000fe2000d741270 */
[----:B------:R-:W2:Y:S01]  /*3a480*/  LDCU UR9, c[0x0][0x398] ;  /* 0x00007300ff0977ac */ /* 0x000ea20008000800 */
[----:B------:R-:W-:-:S02]  /*3a490*/  ISETP.LT.AND P6, PT, R67, UR10, !P4 ;  /* 0x0000000a43007c0c */ /* 0x000fc4000e7c1270 */
[----:B------:R-:W-:Y:S01]  /*3a4a0*/  ISETP.GE.AND P5, PT, R0, UR4, PT ;  /* 0x0000000400007c0c */ /* 0x000fe2000bfa6270 */
[----:B------:R-:W0:Y:S01]  /*3a4b0*/  LDCU UR10, c[0x0][0x398] ;  /* 0x00007300ff0a77ac */ /* 0x000e220008000800 */
[----:B------:R-:W-:Y:S02]  /*3a4c0*/  PRMT R0, R28, 0x9910, RZ ;  /* 0x000099101c007816 */ /* 0x000fe400000000ff */
[----:B------:R-:W-:Y:S01]  /*3a4d0*/  PRMT R27, R27, 0x9910, RZ ;  /* 0x000099101b1b7816 */ /* 0x000fe200000000ff */
[----:B------:R-:W4:Y:S01]  /*3a4e0*/  LDL.LU R28, [R1+0x394] ;  /* 0x00039400011c7983 */ /* 0x000f220000300800 */
[----:B------:R-:W-:Y:S01]  /*3a4f0*/  SHF.R.S32.HI R0, RZ, 0x8, R0 ;  /* 0x00000008ff007819 */ /* 0x000fe20000011400 */
[----:B------:R-:W0:Y:S02]  /*3a500*/  LDCU UR4, c[0x0][0x39c] ;  /* 0x00007380ff0477ac */ /* 0x000e240008000800 */
[----:B------:R-:W-:Y:S01]  /*3a510*/  @P2 STG.E.U8 desc[UR24][R36.64], R38 ;  /* 0x0000002624002986 */ /* 0x000fe2000c101118 */
[----:B-1----:R-:W-:Y:S01]  /*3a520*/  ISETP.LT.AND P2, PT, R71, UR12, !P4 ;  /* 0x0000000c47007c0c */ /* 0x002fe2000e741270 */
[----:B------:R-:W1:Y:S02]  /*3a530*/  LDCU UR12, c[0x0][0x398] ;  /* 0x00007300ff0c77ac */ /* 0x000e640008000800 */
[----:B---3--:R3:W-:Y:S01]  /*3a540*/  @P6 STG.E.U8 desc[UR24][R32.64], R0 ;  /* 0x0000000020006986 */ /* 0x0087e2000c101118 */
[----:B------:R-:W-:-:S03]  /*3a550*/  PRMT R26, R26, 0x9910, RZ ;  /* 0x000099101a1a7816 */ /* 0x000fc600000000ff */
[----:B------:R-:W4:Y:S01]  /*3a560*/  LDL.LU R35, [R1+0x190] ;  /* 0x0001900001237983 */ /* 0x000f220000300800 */
[----:B---3--:R-:W-:Y:S01]  /*3a570*/  IMAD.MOV.U32 R0, RZ, RZ, R27 ;  /* 0x000000ffff007224 */ /* 0x008fe200078e001b */
[----:B------:R-:W-:Y:S02]  /*3a580*/  PRMT R38, R38, 0x9910, RZ ;  /* 0x0000991026267816 */ /* 0x000fe400000000ff */
[----:B------:R-:W3:Y:S02]  /*3a590*/  LDL.LU R70, [R1+0x194] ;  /* 0x0001940001467983 */ /* 0x000ee40000300800 */
[----:B------:R-:W-:Y:S02]  /*3a5a0*/  SHF.R.S32.HI R0, RZ, 0x8, R0 ;  /* 0x00000008ff007819 */ /* 0x000fe40000011400 */
[----:B------:R-:W3:Y:S04]  /*3a5b0*/  LDL.LU.64 R36, [R1+0x400] ;  /* 0x0004000001247983 */ /* 0x000ee80000300a00 */
[----:B------:R1:W-:Y:S01]  /*3a5c0*/  @P2 STG.E.U8 desc[UR24][R30.64], R0 ;  /* 0x000000001e002986 */ /* 0x0003e2000c101118 */
[----:B0-----:R-:W-:Y:S01]  /*3a5d0*/  ISETP.LT.AND P2, PT, R67, UR10, !P5 ;  /* 0x0000000a43007c0c */ /* 0x001fe2000ef41270 */
[----:B------:R-:W0:Y:S01]  /*3a5e0*/  LDCU UR10, c[0x0][0x398] ;  /* 0x00007300ff0a77ac */ /* 0x000e220008000800 */
[----:B------:R-:W-:Y:S01]  /*3a5f0*/  SHF.R.S32.HI R26, RZ, 0x8, R26 ;  /* 0x00000008ff1a7819 */ /* 0x000fe2000001141a */
[----:B------:R-:W3:Y:S04]  /*3a600*/  LDL.LU.64 R32, [R1+0x358] ;  /* 0x0003580001207983 */ /* 0x000ee80000300a00 */
[----:B------:R-:W3:Y:S01]  /*3a610*/  LDL.LU R27, [R1+0x390] ;  /* 0x00039000011b7983 */ /* 0x000ee20000300800 */
[----:B-1----:R-:W-:-:S03]  /*3a620*/  IMAD.MOV.U32 R0, RZ, RZ, R38 ;  /* 0x000000ffff007224 */ /* 0x002fc600078e0026 */
[----:B------:R-:W3:Y:S02]  /*3a630*/  LDL.LU.64 R30, [R1+0x350] ;  /* 0x00035000011e7983 */ /* 0x000ee40000300a00 */
[----:B------:R-:W-:Y:S02]  /*3a640*/  SHF.R.S32.HI R0, RZ, 0x8, R0 ;  /* 0x00000008ff007819 */ /* 0x000fe40000011400 */
[C---:B--2---:R-:W-:Y:S01]  /*3a650*/  ISETP.LT.AND P3, PT, R39.reuse, UR9, !P4 ;  /* 0x0000000927007c0c */ /* 0x044fe2000e761270 */
[----:B------:R-:W1:Y:S01]  /*3a660*/  LDCU UR9, c[0x0][0x398] ;  /* 0x00007300ff0977ac */ /* 0x000e620008000800 */
[----:B------:R-:W-:Y:S02]  /*3a670*/  ISETP.LT.AND P4, PT, R34, UR14, !P4 ;  /* 0x0000000e22007c0c */ /* 0x000fe4000e781270 */
[----:B------:R-:W-:Y:S01]  /*3a680*/  ISETP.LT.AND P6, PT, R39, UR16, !P5 ;  /* 0x0000001027007c0c */ /* 0x000fe2000efc1270 */
[----:B------:R-:W2:Y:S01]  /*3a690*/  LDCU UR14, c[0x0][0x398] ;  /* 0x00007300ff0e77ac */ /* 0x000ea20008000800 */
[----:B------:R-:W0:Y:S07]  /*3a6a0*/  LDCU UR16, c[0x0][0x398] ;  /* 0x00007300ff1077ac */ /* 0x000e2e0008000800 */
[----:B-----5:R5:W-:Y:S04]  /*3a6b0*/  @P3 STG.E.U8 desc[UR24][R72.64], R26 ;  /* 0x0000001a48003986 */ /* 0x020be8000c101118 */
[----:B----4-:R4:W-:Y:S04]  /*3a6c0*/  @P4 STG.E.U8 desc[UR24][R68.64], R0 ;  /* 0x0000000044004986 */ /* 0x0109e8000c101118 */
[----:B------:R0:W-:Y:S04]  /*3a6d0*/  @P2 STG.E.U8 desc[UR24][R40.64], R29 ;  /* 0x0000001d28002986 */ /* 0x0001e8000c101118 */
[----:B-----5:R-:W5:Y:S04]  /*3a6e0*/  LDL.LU.64 R72, [R1+0x348] ;  /* 0x0003480001487983 */ /* 0x020f680000300a00 */
[----:B----4-:R-:W4:Y:S04]  /*3a6f0*/  LDL.LU.64 R68, [R1+0x340] ;  /* 0x0003400001447983 */ /* 0x010f280000300a00 */
[----:B0-----:R-:W2:Y:S01]  /*3a700*/  LDL.LU.64 R40, [R1+0xd40] ;  /* 0x000d400001287983 */ /* 0x001ea20000300a00 */
[----:B------:R-:W-:Y:S01]  /*3a710*/  ISETP.LT.AND P4, PT, R71, UR12, !P5 ;  /* 0x0000000c47007c0c */ /* 0x000fe2000ef81270 */
[----:B------:R-:W0:Y:S01]  /*3a720*/  LDCU UR12, c[0x0][0x398] ;  /* 0x00007300ff0c77ac */ /* 0x000e220008000800 */
[----:B------:R-:W-:-:S02]  /*3a730*/  VIADD R0, R66, 0x65 ;  /* 0x0000006542007836 */ /* 0x000fc40000000000 */
[----:B------:R-:W-:-:S03]  /*3a740*/  VIADD R26, R66, 0x66 ;  /* 0x00000066421a7836 */ /* 0x000fc60000000000 */
[----:B------:R-:W-:Y:S01]  /*3a750*/  ISETP.GE.AND P3, PT, R0, UR4, PT ;  /* 0x0000000400007c0c */ /* 0x000fe2000bf66270 */
[----:B------:R-:W0:Y:S01]  /*3a760*/  LDCU UR4, c[0x0][0x39c] ;  /* 0x00007380ff0477ac */ /* 0x000e220008000800 */
[----:B------:R-:W-:Y:S02]  /*3a770*/  ISETP.GE.AND P2, PT, R26, UR6, PT ;  /* 0x000000061a007c0c */ /* 0x000fe4000bf46270 */
[----:B------:R-:W-:Y:S01]  /*3a780*/  PRMT R26, R29, 0x9910, RZ ;  /* 0x000099101d1a7816 */ /* 0x000fe200000000ff */
[----:B------:R-:W0:Y:S01]  /*3a790*/  LDCU UR6, c[0x0][0x398] ;  /* 0x00007300ff0677ac */ /* 0x000e220008000800 */
[----:B------:R-:W4:Y:S01]  /*3a7a0*/  LDL.LU R29, [R1+0x598] ;  /* 0x00059800011d7983 */ /* 0x000f220000300800 */
[----:B---3--:R-:W-:Y:S02]  /*3a7b0*/  F2FP.SATFINITE.E4M3.F32.PACK_AB_MERGE_C R0, R28, R27, RZ ;  /* 0x0000001b1c00723e */ /* 0x008fe400048070ff */
[----:B------:R-:W-:-:S03]  /*3a7c0*/  F2FP.SATFINITE.E4M3.F32.PACK_AB_MERGE_C R27, R70, R35, RZ ;  /* 0x00000023461b723e */ /* 0x000fc600048070ff */
[----:B------:R3:W-:Y:S04]  /*3a7d0*/  @P4 STG.E.U8 desc[UR24][R36.64], R0 ;  /* 0x0000000024004986 */ /* 0x0007e8000c101118 */
[----:B------:R-:W-:Y:S01]  /*3a7e0*/  @P6 STG.E.U8 desc[UR24][R32.64], R27 ;  /* 0x0000001b20006986 */ /* 0x000fe2000c101118 */
[----:B0-----:R-:W-:Y:S01]  /*3a7f0*/  ISETP.LT.AND P6, PT, R71, UR12, !P3 ;  /* 0x0000000c47007c0c */ /* 0x001fe2000dfc1270 */
[----:B------:R-:W0:Y:S01]  /*3a800*/  LDCU UR12, c[0x0][0x398] ;  /* 0x00007300ff0c77ac */ /* 0x000e220008000800 */
[----:B--2---:R-:W-:Y:S02]  /*3a810*/  F2FP.SATFINITE.E4M3.F32.PACK_AB_MERGE_C R40, R41, R40, RZ ;  /* 0x000000282928723e */ /* 0x004fe400048070ff */
[----:B------:R-:W2:Y:S04]  /*3a820*/  LDL.LU R41, [R1+0x59c] ;  /* 0x00059c0001297983 */ /* 0x000ea80000300800 */
[----:B------:R-:W2:Y:S01]  /*3a830*/  LDL.LU.64 R70, [R1+0x338] ;  /* 0x0003380001467983 */ /* 0x000ea20000300a00 */
[----:B-1----:R-:W-:Y:S01]  /*3a840*/  ISETP.LT.AND P4, PT, R34, UR9, !P5 ;  /* 0x0000000922007c0c */ /* 0x002fe2000ef81270 */
[----:B------:R-:W1:Y:S01]  /*3a850*/  LDCU UR9, c[0x0][0x398] ;  /* 0x00007300ff0977ac */ /* 0x000e620008000800 */
[----:B------:R-:W-:Y:S01]  /*3a860*/  ISETP.LT.AND P5, PT, R67, UR10, !P3 ;  /* 0x0000000a43007c0c */ /* 0x000fe2000dfa1270 */
[----:B------:R-:W2:Y:S01]  /*3a870*/  LDL.LU R38, [R1+0x5a0] ;  /* 0x0005a00001267983 */ /* 0x000ea20000300800 */
[----:B------:R-:W-:Y:S01]  /*3a880*/  PRMT R28, R0, 0x9910, RZ ;  /* 0x00009910001c7816 */ /* 0x000fe200000000ff */
[----:B---3--:R-:W-:Y:S01]  /*3a890*/  VIADD R0, R66, 0x67 ;  /* 0x0000006742007836 */ /* 0x008fe20000000000 */
[----:B------:R-:W-:Y:S01]  /*3a8a0*/  SHF.R.S32.HI R26, RZ, 0x8, R26 ;  /* 0x00000008ff1a7819 */ /* 0x000fe2000001141a */
[----:B------:R-:W3:Y:S01]  /*3a8b0*/  LDL.LU R36, [R1+0x5a4] ;  /* 0x0005a40001247983 */ /* 0x000ee20000300800 */
[----:B------:R-:W0:Y:S03]  /*3a8c0*/  LDCU UR10, c[0x0][0x398] ;  /* 0x00007300ff0a77ac */ /* 0x000e260008000800 */
[----:B------:R-:W3:Y:S04]  /*3a8d0*/  LDL.LU R37, [R1+0x398] ;  /* 0x0003980001257983 */ /* 0x000ee80000300800 */
[----:B------:R-:W-:Y:S01]  /*3a8e0*/  @P4 STG.E.U8 desc[UR24][R30.64], R40 ;  /* 0x000000281e004986 */ /* 0x000fe2000c101118 */
[----:B------:R-:W-:Y:S01]  /*3a8f0*/  ISETP.GE.AND P4, PT, R0, UR4, PT ;  /* 0x0000000400007c0c */ /* 0x000fe2000bf86270 */
[----:B------:R-:W0:Y:S01]  /*3a900*/  LDCU UR4, c[0x0][0x39c] ;  /* 0x00007380ff0477ac */ /* 0x000e220008000800 */
[----:B------:R-:W-:Y:S01]  /*3a910*/  SHF.R.S32.HI R0, RZ, 0x8, R28 ;  /* 0x00000008ff007819 */ /* 0x000fe2000001141c */
[----:B-----5:R5:W-:Y:S01]  /*3a920*/  @P5 STG.E.U8 desc[UR24][R72.64], R26 ;  /* 0x0000001a48005986 */ /* 0x020be2000c101118 */
[----:B------:R-:W-:Y:S01]  /*3a930*/  ISETP.LT.AND P5, PT, R39, UR6, !P3 ;  /* 0x0000000627007c0c */ /* 0x000fe2000dfa1270 */
[----:B------:R-:W0:Y:S02]  /*3a940*/  LDCU UR6, c[0x0][0x398] ;  /* 0x00007300ff0677ac */ /* 0x000e240008000800 */
[----:B----4-:R4:W-:Y:S01]  /*3a950*/  @P6 STG.E.U8 desc[UR24][R68.64], R0 ;  /* 0x0000000044006986 */ /* 0x0109e2000c101118 */
[----:B-1----:R-:W-:Y:S01]  /*3a960*/  ISETP.LT.AND P6, PT, R34, UR9, !P3 ;  /* 0x0000000922007c0c */ /* 0x002fe2000dfc1270 */
[----:B------:R-:W1:Y:S02]  /*3a970*/  LDCU UR9, c[0x0][0x398] ;  /* 0x00007300ff0977ac */ /* 0x000e640008000800 */
[----:B------:R-:W3:Y:S01]  /*3a980*/  LDL.LU R35, [R1+0x39c] ;  /* 0x00039c0001237983 */ /* 0x000ee20000300800 */
[----:B-----5:R-:W-:-:S03]  /*3a990*/  PRMT R26, R40, 0x9910, RZ ;  /* 0x00009910281a7816 */ /* 0x020fc600000000ff */
[----:B------:R-:W5:Y:S01]  /*3a9a0*/  LDL.LU R73, [R1+0x198] ;  /* 0x0001980001497983 */ /* 0x000f620000300800 */
[----:B----4-:R-:W-:-:S03]  /*3a9b0*/  PRMT R0, R27, 0x9910, RZ ;  /* 0x000099101b007816 */ /* 0x010fc600000000ff */
[----:B------:R-:W5:Y:S01]  /*3a9c0*/  LDL.LU R72, [R1+0x19c] ;  /* 0x00019c0001487983 */ /* 0x000f620000300800 */
[----:B------:R-:W-:Y:S02]  /*3a9d0*/  SHF.R.S32.HI R26, RZ, 0x8, R26 ;  /* 0x00000008ff1a7819 */ /* 0x000fe4000001141a */
[----:B------:R-:W-:Y:S01]  /*3a9e0*/  SHF.R.S32.HI R0, RZ, 0x8, R0 ;  /* 0x00000008ff007819 */ /* 0x000fe20000011400 */
[----:B------:R-:W4:Y:S04]  /*3a9f0*/  LDL.LU.64 R32, [R1+0x320] ;  /* 0x0003200001207983 */ /* 0x000f280000300a00 */
[----:B------:R-:W3:Y:S04]  /*3aa00*/  LDL.LU.64 R68, [R1+0x318] ;  /* 0x0003180001447983 */ /* 0x000ee80000300a00 */
[----:B------:R-:W3:Y:S04]  /*3aa10*/  LDL.LU.64 R30, [R1+0x310] ;  /* 0x00031000011e7983 */ /* 0x000ee80000300a00 */
[----:B------:R-:W3:Y:S04]  /*3aa20*/  LDL.LU R40, [R1+0x710] ;  /* 0x0007100001287983 */ /* 0x000ee80000300800 */
[----:B--2---:R2:W-:Y:S04]  /*3aa30*/  @P5 STG.E.U8 desc[UR24][R70.64], R0 ;  /* 0x0000000046005986 */ /* 0x0045e8000c101118 */
[----:B------:R0:W-:Y:S04]  /*3aa40*/  @P6 STG.E.U8 desc[UR24][R42.64], R26 ;  /* 0x0000001a2a006986 */ /* 0x0001e8000c101118 */
[----:B--2---:R-:W2:Y:S04]  /*3aa50*/  LDL.LU.64 R70, [R1+0x308] ;  /* 0x0003080001467983 */ /* 0x004ea80000300a00 */
[----:B0-----:R-:W2:Y:S04]  /*3aa60*/  LDL.LU.64 R42, [R1+0xd38] ;  /* 0x000d3800012a7983 */ /* 0x001ea80000300a00 */
[----:B------:R-:W2:Y:S01]  /*3aa70*/  LDL.LU.64 R26, [R1+0x328] ;  /* 0x00032800011a7983 */ /* 0x000ea20000300a00 */
[----:B------:R-:W-:Y:S01]  /*3aa80*/  ISETP.LT.AND P3, PT, R67, UR10, !P2 ;  /* 0x0000000a43007c0c */ /* 0x000fe2000d761270 */
[----:B------:R-:W0:Y:S01]  /*3aa90*/  LDCU UR10, c[0x0][0x398] ;  /* 0x00007300ff0a77ac */ /* 0x000e220008000800 */
[----:B------:R-:W-:-:S02]  /*3aaa0*/  F2FP.SATFINITE.E4M3.F32.PACK_AB_MERGE_C R28, R41, R29, RZ ;  /* 0x0000001d291c723e */ /* 0x000fc400048070ff */
[----:B---3--:R-:W-:Y:S01]  /*3aab0*/  ISETP.LT.AND P6, PT, R40, UR12, !P2 ;  /* 0x0000000c28007c0c */ /* 0x008fe2000d7c1270 */
[----:B------:R-:W3:Y:S08]  /*3aac0*/  LDCU UR12, c[0x0][0x398] ;  /* 0x00007300ff0c77ac */ /* 0x000ef00008000800 */
[----:B--2---:R5:W-:Y:S01]  /*3aad0*/  @P3 STG.E.U8 desc[UR24][R26.64], R28 ;  /* 0x0000001c1a003986 */ /* 0x004be2000c101118 */
[----:B------:R-:W-:Y:S01]  /*3aae0*/  ISETP.LT.AND P3, PT, R39, UR6, !P2 ;  /* 0x0000000627007c0c */ /* 0x000fe2000d761270 */
[----:B------:R-:W-:Y:S01]  /*3aaf0*/  VIADD R0, R66, 0x68 ;  /* 0x0000006842007836 */ /* 0x000fe20000000000 */
[----:B-----5:R-:W-:Y:S01]  /*3ab00*/  F2FP.SATFINITE.E4M3.F32.PACK_AB_MERGE_C R26, R72, R73, RZ ;  /* 0x00000049481a723e */ /* 0x020fe200048070ff */
[----:B------:R-:W2:Y:S01]  /*3ab10*/  LDCU UR6, c[0x0][0x39c] ;  /* 0x00007380ff0677ac */ /* 0x000ea20008000800 */
[----:B------:R-:W5:Y:S01]  /*3ab20*/  LDL.LU.64 R72, [R1+0x300] ;  /* 0x0003000001487983 */ /* 0x000f620000300a00 */
[----:B------:R-:W-:-:S05]  /*3ab30*/  F2FP.SATFINITE.E4M3.F32.PACK_AB_MERGE_C R27, R35, R37, RZ ;  /* 0x00000025231b723e */ /* 0x000fca00048070ff */
[----:B----4-:R-:W-:Y:S04]  /*3ab40*/  @P6 STG.E.U8 desc[UR24][R32.64], R27 ;  /* 0x0000001b20006986 */ /* 0x010fe8000c101118 */
[----:B------:R4:W-:Y:S04]  /*3ab50*/  @P3 STG.E.U8 desc[UR24][R68.64], R26 ;  /* 0x0000001a44003986 */ /* 0x0009e8000c101118 */
[----:B----4-:R-:W4:Y:S01]  /*3ab60*/  LDL.LU.64 R68, [R1+0x2f8] ;  /* 0x0002f80001447983 */ /* 0x010f220000300a00 */
[----:B-1----:R-:W-:Y:S01]  /*3ab70*/  ISETP.LT.AND P2, PT, R34, UR9, !P2 ;  /* 0x0000000922007c0c */ /* 0x002fe2000d741270 */
[----:B------:R-:W1:Y:S01]  /*3ab80*/  LDCU UR9, c[0x0][0x398] ;  /* 0x00007300ff0977ac */ /* 0x000e620008000800 */
[----:B0-----:R-:W-:-:S02]  /*3ab90*/  ISETP.LT.AND P6, PT, R67, UR10, !P4 ;  /* 0x0000000a43007c0c */ /* 0x001fc4000e7c1270 */
[----:B------:R-:W-:Y:S01]  /*3aba0*/  ISETP.GE.AND P5, PT, R0, UR4, PT ;  /* 0x0000000400007c0c */ /* 0x000fe2000bfa6270 */
[----:B------:R-:W0:Y:S01]  /*3abb0*/  LDCU UR4, c[0x0][0x39c] ;  /* 0x00007380ff0477ac */ /* 0x000e220008000800 */
[----:B------:R-:W-:Y:S02]  /*3abc0*/  PRMT R0, R28, 0x9910, RZ ;  /* 0x000099101c007816 */ /* 0x000fe400000000ff */
[----:B------:R-:W-:Y:S01]  /*3abd0*/  F2FP.SATFINITE.E4M3.F32.PACK_AB_MERGE_C R42, R43, R42, RZ ;  /* 0x0000002a2b2a723e */ /* 0x000fe200048070ff */
[----:B------:R-:W0:Y:S01]  /*3abe0*/  LDCU UR10, c[0x0][0x398] ;  /* 0x00007300ff0a77ac */ /* 0x000e220008000800 */
[----:B------:R-:W-:Y:S02]  /*3abf0*/  SHF.R.S32.HI R0, RZ, 0x8, R0 ;  /* 0x00000008ff007819 */ /* 0x000fe40000011400 */
[----:B------:R-:W-:Y:S01]  /*3ac00*/  PRMT R27, R27, 0x9910, RZ ;  /* 0x000099101b1b7816 */ /* 0x000fe200000000ff */
[----:B------:R-:W-:Y:S01]  /*3ac10*/  @P2 STG.E.U8 desc[UR24][R30.64], R42 ;  /* 0x0000002a1e002986 */ /* 0x000fe2000c101118 */
[----:B---3--:R-:W-:Y:S01]  /*3ac20*/  ISETP.LT.AND P3, PT, R40, UR12, !P4 ;  /* 0x0000000c28007c0c */ /* 0x008fe2000e761270 */
[----:B------:R-:W3:Y:S02]  /*3ac30*/  LDCU UR12, c[0x0][0x398] ;  /* 0x00007300ff0c77ac */ /* 0x000ee40008000800 */
[----:B------:R0:W-:Y:S01]  /*3ac40*/  @P6 STG.E.U8 desc[UR24][R70.64], R0 ;  /* 0x0000000046006986 */ /* 0x0001e2000c101118 */
[----:B------:R-:W-:Y:S01]  /*3ac50*/  ISETP.LT.AND P6, PT, R34, UR14, !P4 ;  /* 0x0000000e22007c0c */ /* 0x000fe2000e7c1270 */
[----:B------:R-:W2:Y:S01]  /*3ac60*/  LDCU UR14, c[0x0][0x398] ;  /* 0x00007300ff0e77ac */ /* 0x000ea20008000800 */
[----:B-1----:R-:W-:-:S02]  /*3ac70*/  ISETP.LT.AND P2, PT, R39, UR9, !P4 ;  /* 0x0000000927007c0c */ /* 0x002fc4000e741270 */
[----:B------:R-:W-:Y:S01]  /*3ac80*/  PRMT R26, R26, 0x9910, RZ ;  /* 0x000099101a1a7816 */ /* 0x000fe200000000ff */
[----:B------:R-:W1:Y:S01]  /*3ac90*/  LDCU UR9, c[0x0][0x398] ;  /* 0x00007300ff0977ac */ /* 0x000e620008000800 */
[----:B0-----:R-:W-:Y:S01]  /*3aca0*/  IMAD.MOV.U32 R0, RZ, RZ, R27 ;  /* 0x000000ffff007224 */ /* 0x001fe200078e001b */
[----:B------:R-:W-:Y:S01]  /*3acb0*/  PRMT R42, R42, 0x9910, RZ ;  /* 0x000099102a2a7816 */ /* 0x000fe200000000ff */
[----:B------:R-:W2:Y:S03]  /*3acc0*/  LDL.LU R70, [R1+0x3a0] ;  /* 0x0003a00001467983 */ /* 0x000ea60000300800 */
[----:B------:R-:W-:Y:S01]  /*3acd0*/  SHF.R.S32.HI R0, RZ, 0x8, R0 ;  /* 0x00000008ff007819 */ /* 0x000fe20000011400 */
[----:B------:R-:W2:Y:S01]  /*3ace0*/  LDL.LU R71, [R1+0x3a4] ;  /* 0x0003a40001477983 */ /* 0x000ea20000300800 */
[----:B------:R-:W-:-:S03]  /*3acf0*/  SHF.R.S32.HI R26, RZ, 0x8, R26 ;  /* 0x00000008ff1a7819 */ /* 0x000fc6000001141a */
[----:B------:R-:W2:Y:S04]  /*3ad00*/  LDL.LU R37, [R1+0x1a0] ;  /* 0x0001a00001257983 */ /* 0x000ea80000300800 */
[----:B------:R-:W2:Y:S04]  /*3ad10*/  LDL.LU R35, [R1+0x1a4] ;  /* 0x0001a40001237983 */ /* 0x000ea80000300800 */
[----:B------:R-:W2:Y:S04]  /*3ad20*/  LDL.LU.64 R32, [R1+0x2e0] ;  /* 0x0002e00001207983 */ /* 0x000ea80000300a00 */
[----:B------:R-:W2:Y:S04]  /*3ad30*/  LDL.LU.64 R30, [R1+0x2d8] ;  /* 0x0002d800011e7983 */ /* 0x000ea80000300a00 */
[----:B-----5:R0:W-:Y:S02]  /*3ad40*/  @P3 STG.E.U8 desc[UR24][R72.64], R0 ;  /* 0x0000000048003986 */ /* 0x0201e4000c101118 */
[----:B0-----:R-:W-:-:S02]  /*3ad50*/  IMAD.MOV.U32 R0, RZ, RZ, R42 ;  /* 0x000000ffff007224 */ /* 0x001fc400078e002a */
[----:B------:R-:W5:Y:S03]  /*3ad60*/  LDL.LU.64 R42, [R1+0x2e8] ;  /* 0x0002e800012a7983 */ /* 0x000f660000300a00 */
[----:B------:R-:W-:Y:S01]  /*3ad70*/  SHF.R.S32.HI R0, RZ, 0x8, R0 ;  /* 0x00000008ff007819 */ /* 0x000fe20000011400 */
[----:B----4-:R-:W-:Y:S04]  /*3ad80*/  @P2 STG.E.U8 desc[UR24][R68.64], R26 ;  /* 0x0000001a44002986 */ /* 0x010fe8000c101118 */
[----:B------:R0:W-:Y:S04]  /*3ad90*/  @P6 STG.E.U8 desc[UR24][R44.64], R0 ;  /* 0x000000002c006986 */ /* 0x0001e8000c101118 */
[----:B0-----:R-:W4:Y:S04]  /*3ada0*/  LDL.LU.64 R44, [R1+0xd30] ;  /* 0x000d3000012c7983 */ /* 0x001f280000300a00 */
[----:B------:R-:W4:Y:S01]  /*3adb0*/  LDL.LU.64 R68, [R1+0x2d0] ;  /* 0x0002d00001447983 */ /* 0x000f220000300a00 */
[----:B------:R-:W-:Y:S01]  /*3adc0*/  VIADD R0, R66, 0x69 ;  /* 0x0000006942007836 */ /* 0x000fe20000000000 */
[----:B------:R-:W-:Y:S01]  /*3add0*/  ISETP.LT.AND P4, PT, R67, UR10, !P5 ;  /* 0x0000000a43007c0c */ /* 0x000fe2000ef81270 */
[----:B------:R-:W0:Y:S01]  /*3ade0*/  LDCU UR10, c[0x0][0x398] ;  /* 0x00007300ff0a77ac */ /* 0x000e220008000800 */
[----:B------:R-:W4:Y:S01]  /*3adf0*/  LDL.LU.64 R72, [R1+0x2c8] ;  /* 0x0002c80001487983 */ /* 0x000f220000300a00 */
[----:B---3--:R-:W-:-:S02]  /*3ae00*/  ISETP.LT.AND P6, PT, R40, UR12, !P5 ;  /* 0x0000000c28007c0c */ /* 0x008fc4000efc1270 */
[----:B------:R-:W-:Y:S01]  /*3ae10*/  ISETP.GE.AND P3, PT, R0, UR4, PT ;  /* 0x0000000400007c0c */ /* 0x000fe2000bf66270 */
[----:B------:R-:W3:Y:S01]  /*3ae20*/  LDCU UR12, c[0x0][0x398] ;  /* 0x00007300ff0c77ac */ /* 0x000ee20008000800 */
[----:B------:R-:W-:Y:S02]  /*3ae30*/  ISETP.LT.AND P2, PT, R39, UR16, !P5 ;  /* 0x0000001027007c0c */ /* 0x000fe4000ef41270 */
[----:B-1----:R-:W-:Y:S01]  /*3ae40*/  ISETP.LT.AND P5, PT, R34, UR9, !P5 ;  /* 0x0000000922007c0c */ /* 0x002fe2000efa1270 */
[----:B------:R-:W1:Y:S01]  /*3ae50*/  LDCU UR4, c[0x0][0x39c] ;  /* 0x00007380ff0477ac */ /* 0x000e620008000800 */
[----:B--2---:R-:W-:Y:S02]  /*3ae60*/  F2FP.SATFINITE.E4M3.F32.PACK_AB_MERGE_C R0, R71, R70, RZ ;  /* 0x000000464700723e */ /* 0x004fe400048070ff */
[----:B------:R-:W-:Y:S01]  /*3ae70*/  F2FP.SATFINITE.E4M3.F32.PACK_AB_MERGE_C R29, R36, R38, RZ ;  /* 0x00000026241d723e */ /* 0x000fe200048070ff */
[----:B------:R-:W2:Y:S01]  /*3ae80*/  LDL.LU.64 R70, [R1+0x2c0] ;  /* 0x0002c00001467983 */ /* 0x000ea20000300a00 */
[----:B------:R-:W-:Y:S01]  /*3ae90*/  F2FP.SATFINITE.E4M3.F32.PACK_AB_MERGE_C R27, R35, R37, RZ ;  /* 0x00000025231b723e */ /* 0x000fe200048070ff */
[----:B------:R-:W-:Y:S01]  /*3aea0*/  VIADD R26, R66, 0x6a ;  /* 0x0000006a421a7836 */ /* 0x000fe20000000000 */
[----:B------:R-:W0:Y:S01]  /*3aeb0*/  LDCU UR9, c[0x0][0x398] ;  /* 0x00007300ff0977ac */ /* 0x000e220008000800 */
[----:B------:R-:W0:Y:S01]  /*3aec0*/  LDCU UR16, c[0x0][0x398] ;  /* 0x00007300ff1077ac */ /* 0x000e220008000800 */
[----:B-----5:R5:W-:Y:S04]  /*3aed0*/  @P4 STG.E.U8 desc[UR24][R42.64], R29 ;  /* 0x0000001d2a004986 */ /* 0x020be8000c101118 */
[----:B------:R-:W-:Y:S04]  /*3aee0*/  @P6 STG.E.U8 desc[UR24][R32.64], R0 ;  /* 0x0000000020006986 */ /* 0x000fe8000c101118 */
[----:B------:R-:W-:Y:S01]  /*3aef0*/  @P2 STG.E.U8 desc[UR24][R30.64], R27 ;  /* 0x0000001b1e002986 */ /* 0x000fe2000c101118 */
[----:B----4-:R-:W-:-:S03]  /*3af00*/  F2FP.SATFINITE.E4M3.F32.PACK_AB_MERGE_C R44, R45, R44, RZ ;  /* 0x0000002c2d2c723e */ /* 0x010fc600048070ff */
[----:B------:R-:W4:Y:S04]  /*3af10*/  LDL.LU R45, [R1+0x5a8] ;  /* 0x0005a800012d7983 */ /* 0x000f280000300800 */
[----:B------:R-:W4:Y:S04]  /*3af20*/  LDL.LU R41, [R1+0x5ac] ;  /* 0x0005ac0001297983 */ /* 0x000f280000300800 */
[----:B-----5:R-:W5:Y:S04]  /*3af30*/  LDL.LU.64 R42, [R1+0x2b8] ;  /* 0x0002b800012a7983 */ /* 0x020f680000300a00 */
[----:B------:R0:W-:Y:S04]  /*3af40*/  @P5 STG.E.U8 desc[UR24][R68.64], R44 ;  /* 0x0000002c44005986 */ /* 0x0001e8000c101118 */
[----:B0-----:R-:W5:Y:S01]  /*3af50*/  LDL.LU.64 R68, [R1+0x2b0] ;  /* 0x0002b00001447983 */ /* 0x001f620000300a00 */
[----:B------:R-:W-:Y:S01]  /*3af60*/  ISETP.GE.AND P4, PT, R26, UR6, PT ;  /* 0x000000061a007c0c */ /* 0x000fe2000bf86270 */
[----:B------:R-:W0:Y:S01]  /*3af70*/  LDCU UR6, c[0x0][0x398] ;  /* 0x00007300ff0677ac */ /* 0x000e220008000800 */
[----:B------:R-:W-:Y:S01]  /*3af80*/  ISETP.LT.AND P2, PT, R67, UR10, !P3 ;  /* 0x0000000a43007c0c */ /* 0x000fe2000df41270 */
[----:B------:R-:W5:Y:S01]  /*3af90*/  LDL.LU R38, [R1+0x3a8] ;  /* 0x0003a80001267983 */ /* 0x000f620000300800 */
[----:B------:R-:W0:Y:S01]  /*3afa0*/  LDCU UR10, c[0x0][0x398] ;  /* 0x00007300ff0a77ac */ /* 0x000e220008000800 */
[----:B---3--:R-:W-:-:S02]  /*3afb0*/  ISETP.LT.AND P6, PT, R40, UR12, !P3 ;  /* 0x0000000c28007c0c */ /* 0x008fc4000dfc1270 */
[----:B------:R-:W3:Y:S01]  /*3afc0*/  LDL.LU R36, [R1+0x3ac] ;  /* 0x0003ac0001247983 */ /* 0x000ee20000300800 */
[----:B------:R-:W-:Y:S01]  /*3afd0*/  PRMT R28, R0, 0x9910, RZ ;  /* 0x00009910001c7816 */ /* 0x000fe200000000ff */
[----:B------:R-:W-:Y:S01]  /*3afe0*/  VIADD R0, R66, 0x6b ;  /* 0x0000006b42007836 */ /* 0x000fe20000000000 */
[----:B------:R-:W-:Y:S01]  /*3aff0*/  PRMT R26, R29, 0x9910, RZ ;  /* 0x000099101d1a7816 */ /* 0x000fe200000000ff */
[----:B------:R-:W3:Y:S01]  /*3b000*/  LDL.LU R37, [R1+0x1a8] ;  /* 0x0001a80001257983 */ /* 0x000ee20000300800 */
[----:B------:R-:W3:Y:S02]  /*3b010*/  LDCU UR12, c[0x0][0x398] ;  /* 0x00007300ff0c77ac */ /* 0x000ee40008000800 */
[----:B------:R-:W-:Y:S01]  /*3b020*/  SHF.R.S32.HI R26, RZ, 0x8, R26 ;  /* 0x00000008ff1a7819 */ /* 0x000fe2000001141a */
[----:B------:R-:W3:Y:S01]  /*3b030*/  LDL.LU R35, [R1+0x1ac] ;  /* 0x0001ac0001237983 */ /* 0x000ee20000300800 */
[----:B-1----:R-:W-:Y:S01]  /*3b040*/  ISETP.GE.AND P5, PT, R0, UR4, PT ;  /* 0x0000000400007c0c */ /* 0x002fe2000bfa6270 */
[----:B------:R-:W1:Y:S01]  /*3b050*/  LDCU UR4, c[0x0][0x39c] ;  /* 0x00007380ff0477ac */ /* 0x000e620008000800 */
[----:B------:R-:W-:Y:S01]  /*3b060*/  SHF.R.S32.HI R0, RZ, 0x8, R28 ;  /* 0x00000008ff007819 */ /* 0x000fe2000001141c */
[----:B------:R1:W-:Y:S04]  /*3b070*/  @P2 STG.E.U8 desc[UR24][R72.64], R26 ;  /* 0x0000001a48002986 */ /* 0x0003e8000c101118 */
[----:B--2---:R2:W-:Y:S01]  /*3b080*/  @P6 STG.E.U8 desc[UR24][R70.64], R0 ;  /* 0x0000000046006986 */ /* 0x0045e2000c101118 */
[----:B0-----:R-:W-:Y:S01]  /*3b090*/  ISETP.LT.AND P6, PT, R39, UR6, !P3 ;  /* 0x0000000627007c0c */ /* 0x001fe2000dfc1270 */
[----:B------:R-:W0:Y:S01]  /*3b0a0*/  LDCU UR6, c[0x0][0x39c] ;  /* 0x00007380ff0677ac */ /* 0x000e220008000800 */
[----:B------:R-:W-:Y:S01]  /*3b0b0*/  ISETP.LT.AND P3, PT, R34, UR9, !P3 ;  /* 0x0000000922007c0c */ /* 0x000fe2000df61270 */
[----:B------:R-:W3:Y:S01]  /*3b0c0*/  LDL.LU.64 R32, [R1+0x2a0] ;  /* 0x0002a00001207983 */ /* 0x000ee20000300a00 */
[----:B------:R-:W-:Y:S01]  /*3b0d0*/  ISETP.LT.AND P2, PT, R67, UR10, !P4 ;  /* 0x0000000a43007c0c */ /* 0x000fe2000e741270 */
[----:B------:R-:W0:Y:S01]  /*3b0e0*/  LDCU UR9, c[0x0][0x398] ;  /* 0x00007300ff0977ac */ /* 0x000e220008000800 */
[----:B-1----:R-:W-:Y:S01]  /*3b0f0*/  PRMT R26, R27, 0x9910, RZ ;  /* 0x000099101b1a7816 */ /* 0x002fe200000000ff */
[----:B------:R-:W3:Y:S01]  /*3b100*/  LDL.LU.64 R30, [R1+0x298] ;  /* 0x00029800011e7983 */ /* 0x000ee20000300a00 */
[----:B------:R-:W1:Y:S01]  /*3b110*/  LDCU UR10, c[0x0][0x398] ;  /* 0x00007300ff0a77ac */ /* 0x000e620008000800 */
[----:B--2---:R-:W-:-:S02]  /*3b120*/  PRMT R0, R44, 0x9910, RZ ;  /* 0x000099102c007816 */ /* 0x004fc400000000ff */
[----:B------:R-:W2:Y:S01]  /*3b130*/  LDL.LU R73, [R1+0x5b0] ;  /* 0x0005b00001497983 */ /* 0x000ea20000300800 */
[----:B------:R-:W-:Y:S02]  /*3b140*/  SHF.R.S32.HI R26, RZ, 0x8, R26 ;  /* 0x00000008ff1a7819 */ /* 0x000fe4000001141a */
[----:B------:R-:W-:Y:S01]  /*3b150*/  SHF.R.S32.HI R0, RZ, 0x8, R0 ;  /* 0x00000008ff007819 */ /* 0x000fe20000011400 */
[----:B------:R-:W2:Y:S04]  /*3b160*/  LDL.LU R72, [R1+0x5b4] ;  /* 0x0005b40001487983 */ /* 0x000ea80000300800 */
[----:B------:R-:W2:Y:S01]  /*3b170*/  LDL.LU.64 R70, [R1+0x290] ;  /* 0x0002900001467983 */ /* 0x000ea20000300a00 */
[----:B----4-:R-:W-:-:S03]  /*3b180*/  F2FP.SATFINITE.E4M3.F32.PACK_AB_MERGE_C R28, R41, R45, RZ ;  /* 0x0000002d291c723e */ /* 0x010fc600048070ff */
[----:B-----5:R-:W-:Y:S04]  /*3b190*/  @P6 STG.E.U8 desc[UR24][R42.64], R26 ;  /* 0x0000001a2a006986 */ /* 0x020fe8000c101118 */
[----:B------:R4:W-:Y:S04]  /*3b1a0*/  @P3 STG.E.U8 desc[UR24][R68.64], R0 ;  /* 0x0000000044003986 */ /* 0x0009e8000c101118 */
[----:B------:R5:W-:Y:S04]  /*3b1b0*/  @P2 STG.E.U8 desc[UR24][R46.64], R28 ;  /* 0x0000001c2e002986 */ /* 0x000be8000c101118 */
[----:B----4-:R-:W4:Y:S04]  /*3b1c0*/  LDL.LU.64 R68, [R1+0x288] ;  /* 0x0002880001447983 */ /* 0x010f280000300a00 */
[----:B-----5:R-:W5:Y:S01]  /*3b1d0*/  LDL.LU.64 R46, [R1+0xd28] ;  /* 0x000d2800012e7983 */ /* 0x020f620000300a00 */
[----:B---3--:R-:W-:Y:S01]  /*3b1e0*/  ISETP.LT.AND P6, PT, R40, UR12, !P4 ;  /* 0x0000000c28007c0c */ /* 0x008fe2000e7c1270 */
[----:B------:R-:W-:Y:S01]  /*3b1f0*/  VIADD R0, R66, 0x6c ;  /* 0x0000006c42007836 */ /* 0x000fe20000000000 */
[----:B------:R-:W-:Y:S01]  /*3b200*/  ISETP.LT.AND P3, PT, R39, UR14, !P4 ;  /* 0x0000000e27007c0c */ /* 0x000fe2000e761270 */
[----:B------:R-:W3:Y:S01]  /*3b210*/  LDL.LU.64 R42, [R1+0x280] ;  /* 0x00028000012a7983 */ /* 0x000ee20000300a00 */
[----:B------:R-:W-:Y:S01]  /*3b220*/  F2FP.SATFINITE.E4M3.F32.PACK_AB_MERGE_C R27, R36, R38, RZ ;  /* 0x00000026241b723e */ /* 0x000fe200048070ff */
[----:B------:R-:W1:Y:S01]  /*3b230*/  LDCU UR12, c[0x0][0x398] ;  /* 0x00007300ff0c77ac */ /* 0x000e620008000800 */
[----:B------:R-:W-:-:S02]  /*3b240*/  F2FP.SATFINITE.E4M3.F32.PACK_AB_MERGE_C R26, R35, R37, RZ ;  /* 0x00000025231a723e */ /* 0x000fc400048070ff */
[----:B------:R-:W-:Y:S01]  /*3b250*/  ISETP.GE.AND P2, PT, R0, UR4, PT ;  /* 0x0000000400007c0c */ /* 0x000fe2000bf46270 */
[----:B------:R-:W-:Y:S01]  /*3b260*/  VIADD R0, R66, 0x6d ;  /* 0x0000006d42007836 */ /* 0x000fe20000000000 */
[----:B0-----:R-:W-:Y:S01]  /*3b270*/  ISETP.LT.AND P4, PT, R34, UR9, !P4 ;  /* 0x0000000922007c0c */ /* 0x001fe2000e781270 */
[----:B------:R-:W0:Y:S02]  /*3b280*/  LDCU UR9, c[0x0][0x398] ;  /* 0x00007300ff0977ac */ /* 0x000e240008000800 */
[----:B------:R-:W-:Y:S01]  /*3b290*/  @P6 STG.E.U8 desc[UR24][R32.64], R27 ;  /* 0x0000001b20006986 */ /* 0x000fe2000c101118 */
[----:B------:R-:W0:Y:S03]  /*3b2a0*/  LDCU UR14, c[0x0][0x398] ;  /* 0x00007300ff0e77ac */ /* 0x000e260008000800 */
[----:B------:R1:W-:Y:S01]  /*3b2b0*/  @P3 STG.E.U8 desc[UR24][R30.64], R26 ;  /* 0x0000001a1e003986 */ /* 0x0003e2000c101118 */
[----:B------:R-:W-:Y:S01]  /*3b2c0*/  ISETP.GE.AND P6, PT, R0, UR6, PT ;  /* 0x0000000600007c0c */ /* 0x000fe2000bfc6270 */
[----:B------:R-:W0:Y:S01]  /*3b2d0*/  LDCU UR6, c[0x0][0x398] ;  /* 0x00007300ff0677ac */ /* 0x000e220008000800 */
[----:B------:R-:W-:Y:S01]  /*3b2e0*/  PRMT R0, R28, 0x9910, RZ ;  /* 0x000099101c007816 */ /* 0x000fe200000000ff */
[----:B------:R-:W0:Y:S01]  /*3b2f0*/  LDCU UR4, c[0x0][0x39c] ;  /* 0x00007380ff0477ac */ /* 0x000e220008000800 */
[----:B-1----:R-:W3:Y:S01]  /*3b300*/  LDL.LU.64 R30, [R1+0x278] ;  /* 0x00027800011e7983 */ /* 0x002ee20000300a00 */
[----:B--2---:R-:W-:-:S03]  /*3b310*/  F2FP.SATFINITE.E4M3.F32.PACK_AB_MERGE_C R28, R72, R73, RZ ;  /* 0x00000049481c723e */ /* 0x004fc600048070ff */
[----:B------:R-:W2:Y:S04]  /*3b320*/  LDL.LU.64 R72, [R1+0x270] ;  /* 0x0002700001487983 */ /* 0x000ea80000300a00 */
[----:B------:R-:W2:Y:S04]  /*3b330*/  LDL.LU R37, [R1+0x3b0] ;  /* 0x0003b00001257983 */ /* 0x000ea80000300800 */
[----:B------:R-:W2:Y:S01]  /*3b340*/  LDL.LU R35, [R1+0x3b4] ;  /* 0x0003b40001237983 */ /* 0x000ea20000300800 */
[----:B-----5:R-:W-:-:S05]  /*3b350*/  F2FP.SATFINITE.E4M3.F32.PACK_AB_MERGE_C R46, R47, R46, RZ ;  /* 0x0000002e2f2e723e */ /* 0x020fca00048070ff */
[----:B------:R1:W-:Y:S04]  /*3b360*/  @P4 STG.E.U8 desc[UR24][R70.64], R46 ;  /* 0x0000002e46004986 */ /* 0x0003e8000c101118 */
[----:B-1----:R-:W5:Y:S01]  /*3b370*/  LDL.LU.64 R70, [R1+0x268] ;  /* 0x0002680001467983 */ /* 0x002f620000300a00 */
[----:B------:R-:W-:Y:S01]  /*3b380*/  ISETP.LT.AND P3, PT, R67, UR10, !P5 ;  /* 0x0000000a43007c0c */ /* 0x000fe2000ef61270 */
[----:B------:R-:W1:Y:S01]  /*3b390*/  LDCU UR10, c[0x0][0x398] ;  /* 0x00007300ff0a77ac */ /* 0x000e620008000800 */
[----:B------:R-:W-:Y:S01]  /*3b3a0*/  SHF.R.S32.HI R0, RZ, 0x8, R0 ;  /* 0x00000008ff007819 */ /* 0x000fe20000011400 */
[----:B------:R-:W5:Y:S01]  /*3b3b0*/  LDL.LU R32, [R1+0x1b0] ;  /* 0x0001b00001207983 */ /* 0x000f620000300800 */
[----:B------:R-:W-:Y:S01]  /*3b3c0*/  ISETP.LT.AND P4, PT, R40, UR12, !P5 ;  /* 0x0000000c28007c0c */ /* 0x000fe2000ef81270 */
[----:B------:R-:W1:Y:S01]  /*3b3d0*/  LDCU UR12, c[0x0][0x398] ;  /* 0x00007300ff0c77ac */ /* 0x000e620008000800 */
[----:B------:R-:W-:Y:S01]  /*3b3e0*/  PRMT R27, R27, 0x9910, RZ ;  /* 0x000099101b1b7816 */ /* 0x000fe200000000ff */
[----:B------:R-:W5:Y:S01]  /*3b3f0*/  LDL.LU R33, [R1+0x1b4] ;  /* 0x0001b40001217983 */ /* 0x000f620000300800 */
[----:B------:R-:W-:-:S05]  /*3b400*/  PRMT R26, R26, 0x9910, RZ ;  /* 0x000099101a1a7816 */ /* 0x000fca00000000ff */
[----:B----4-:R4:W-:Y:S01]  /*3b410*/  @P3 STG.E.U8 desc[UR24][R68.64], R0 ;  /* 0x0000000044003986 */ /* 0x0109e2000c101118 */
[----:B0-----:R-:W-:Y:S01]  /*3b420*/  ISETP.LT.AND P3, PT, R39, UR9, !P5 ;  /* 0x0000000927007c0c */ /* 0x001fe2000ef61270 */
[----:B------:R-:W0:Y:S01]  /*3b430*/  LDCU UR9, c[0x0][0x398] ;  /* 0x00007300ff0977ac */ /* 0x000e220008000800 */
[----:B------:R-:W-:Y:S01]  /*3b440*/  SHF.R.S32.HI R26, RZ, 0x8, R26 ;  /* 0x00000008ff1a7819 */ /* 0x000fe2000001141a */
[----:B----4-:R-:W-:Y:S01]  /*3b450*/  IMAD.MOV.U32 R0, RZ, RZ, R27 ;  /* 0x000000ffff007224 */ /* 0x010fe200078e001b */
[----:B------:R-:W-:Y:S01]  /*3b460*/  PRMT R46, R46, 0x9910, RZ ;  /* 0x000099102e2e7816 */ /* 0x000fe200000000ff */
[----:B------:R-:W4:Y:S03]  /*3b470*/  LDL.LU.64 R68, [R1+0x258] ;  /* 0x0002580001447983 */ /* 0x000f260000300a00 */
[----:B------:R-:W-:Y:S02]  /*3b480*/  SHF.R.S32.HI R0, RZ, 0x8, R0 ;  /* 0x00000008ff007819 */ /* 0x000fe40000011400 */
[----:B------:R-:W-:Y:S01]  /*3b490*/  ISETP.LT.AND P5, PT, R34, UR6, !P5 ;  /* 0x0000000622007c0c */ /* 0x000fe2000efa1270 */
[----:B------:R-:W0:Y:S02]  /*3b4a0*/  LDCU UR6, c[0x0][0x39c] ;  /* 0x00007380ff0677ac */ /* 0x000e240008000800 */
[----:B---3--:R3:W-:Y:S01]  /*3b4b0*/  @P4 STG.E.U8 desc[UR24][R42.64], R0 ;  /* 0x000000002a004986 */ /* 0x0087e2000c101118 */
[----:B-1----:R-:W-:Y:S01]  /*3b4c0*/  ISETP.LT.AND P4, PT, R67, UR10, !P2 ;  /* 0x0000000a43007c0c */ /* 0x002fe2000d781270 */
[----:B------:R-:W1:Y:S02]  /*3b4d0*/  LDCU UR10, c[0x0][0x398] ;  /* 0x00007300ff0a77ac */ /* 0x000e640008000800 */
[----:B------:R2:W-:Y:S01]  /*3b4e0*/  @P3 STG.E.U8 desc[UR24][R30.64], R26 ;  /* 0x0000001a1e003986 */ /* 0x0005e2000c101118 */
[----:B------:R-:W-:Y:S01]  /*3b4f0*/  ISETP.LT.AND P3, PT, R40, UR12, !P2 ;  /* 0x0000000c28007c0c */ /* 0x000fe2000d761270 */
[----:B------:R-:W0:Y:S01]  /*3b500*/  LDCU UR12, c[0x0][0x398] ;  /* 0x00007300ff0c77ac */ /* 0x000e220008000800 */
[----:B---3--:R-:W-:Y:S01]  /*3b510*/  IMAD.MOV.U32 R0, RZ, RZ, R46 ;  /* 0x000000ffff007224 */ /* 0x008fe200078e002e */
[----:B--2---:R-:W-:Y:S01]  /*3b520*/  F2FP.SATFINITE.E4M3.F32.PACK_AB_MERGE_C R26, R35, R37, RZ ;  /* 0x00000025231a723e */ /* 0x004fe200048070ff */
[----:B------:R-:W2:Y:S03]  /*3b530*/  LDL.LU.64 R30, [R1+0x250] ;  /* 0x00025000011e7983 */ /* 0x000ea60000300a00 */
[----:B------:R-:W-:-:S05]  /*3b540*/  SHF.R.S32.HI R0, RZ, 0x8, R0 ;  /* 0x00000008ff007819 */ /* 0x000fca0000011400 */
[----:B------:R3:W-:Y:S04]  /*3b550*/  @P5 STG.E.U8 desc[UR24][R72.64], R0 ;  /* 0x0000000048005986 */ /* 0x0007e8000c101118 */
[----:B---3--:R-:W3:Y:S04]  /*3b560*/  LDL.LU.64 R72, [R1+0x248] ;  /* 0x0002480001487983 */ /* 0x008ee80000300a00 */
[----:B-----5:R5:W-:Y:S04]  /*3b570*/  @P4 STG.E.U8 desc[UR24][R70.64], R28 ;  /* 0x0000001c46004986 */ /* 0x020be8000c101118 */
[----:B------:R0:W-:Y:S04]  /*3b580*/  @P3 STG.E.U8 desc[UR24][R48.64], R26 ;  /* 0x0000001a30003986 */ /* 0x0001e8000c101118 */
[----:B-----5:R-:W5:Y:S04]  /*3b590*/  LDL.LU.64 R70, [R1+0x240] ;  /* 0x0002400001467983 */ /* 0x020f680000300a00 */
[----:B0-----:R-:W2:Y:S01]  /*3b5a0*/  LDL.LU.64 R48, [R1+0xd20] ;  /* 0x000d200001307983 */ /* 0x001ea20000300a00 */
[----:B------:R-:W-:-:S02]  /*3b5b0*/  ISETP.LT.AND P5, PT, R39, UR14, !P2 ;  /* 0x0000000e27007c0c */ /* 0x000fc4000d7a1270 */
[----:B------:R-:W-:Y:S01]  /*3b5c0*/  F2FP.SATFINITE.E4M3.F32.PACK_AB_MERGE_C R27, R33, R32, RZ ;  /* 0x00000020211b723e */ /* 0x000fe200048070ff */
[----:B------:R-:W-:Y:S01]  /*3b5d0*/  VIADD R0, R66, 0x6e ;  /* 0x0000006e42007836 */ /* 0x000fe20000000000 */
[----:B------:R-:W-:Y:S01]  /*3b5e0*/  ISETP.LT.AND P2, PT, R34, UR9, !P2 ;  /* 0x0000000922007c0c */ /* 0x000fe2000d741270 */
[----:B------:R-:W0:Y:S03]  /*3b5f0*/  LDCU UR14, c[0x0][0x398] ;  /* 0x00007300ff0e77ac */ /* 0x000e260008000800 */
[----:B------:R-:W-:Y:S01]  /*3b600*/  ISETP.GE.AND P4, PT, R0, UR4, PT ;  /* 0x0000000400007c0c */ /* 0x000fe2000bf86270 */
[----:B------:R-:W0:Y:S04]  /*3b610*/  LDCU UR9, c[0x0][0x398] ;  /* 0x00007300ff0977ac */ /* 0x000e280008000800 */
[----:B----4-:R4:W-:Y:S01]  /*3b620*/  @P5 STG.E.U8 desc[UR24][R68.64], R27 ;  /* 0x0000001b44005986 */ /* 0x0109e2000c101118 */
[----:B------:R-:W-:Y:S01]  /*3b630*/  PRMT R0, R28, 0x9910, RZ ;  /* 0x000099101c007816 */ /* 0x000fe200000000ff */
[----:B------:R-:W0:Y:S01]  /*3b640*/  LDCU UR4, c[0x0][0x39c] ;  /* 0x00007380ff0477ac */ /* 0x000e220008000800 */
[----:B------:R-:W-:-:S02]  /*3b650*/  PRMT R28, R26, 0x9910, RZ ;  /* 0x000099101a1c7816 */ /* 0x000fc400000000ff */
[----:B-1----:R-:W-:Y:S01]  /*3b660*/  ISETP.LT.AND P3, PT, R67, UR10, !P6 ;  /* 0x0000000a43007c0c */ /* 0x002fe2000f761270 */
[----:B------:R-:W1:Y:S01]  /*3b670*/  LDCU UR10, c[0x0][0x398] ;  /* 0x00007300ff0a77ac */ /* 0x000e620008000800 */
[----:B----4-:R-:W4:Y:S04]  /*3b680*/  LDL.LU R68, [R1+0x5b8] ;  /* 0x0005b80001447983 */ /* 0x010f280000300800 */
[----:B------:R-:W4:Y:S01]  /*3b690*/  LDL.LU R69, [R1+0x5bc] ;  /* 0x0005bc0001457983 */ /* 0x000f220000300800 */
[----:B------:R-:W-:Y:S01]  /*3b6a0*/  ISETP.LT.AND P5, PT, R40, UR12, !P6 ;  /* 0x0000000c28007c0c */ /* 0x000fe2000f7a1270 */
[----:B------:R-:W0:Y:S01]  /*3b6b0*/  LDCU UR12, c[0x0][0x398] ;  /* 0x00007300ff0c77ac */ /* 0x000e220008000800 */
[----:B------:R-:W-:Y:S01]  /*3b6c0*/  SHF.R.S32.HI R26, RZ, 0x8, R0 ;  /* 0x00000008ff1a7819 */ /* 0x000fe20000011400 */
[----:B------:R-:W-:Y:S01]  /*3b6d0*/  IMAD.MOV.U32 R0, RZ, RZ, R28 ;  /* 0x000000ffff007224 */ /* 0x000fe200078e001c */
[----:B------:R-:W4:Y:S04]  /*3b6e0*/  LDL.LU.64 R44, [R1+0x230] ;  /* 0x00023000012c7983 */ /* 0x000f280000300a00 */
[----:B------:R-:W4:Y:S01]  /*3b6f0*/  LDL.LU.64 R42, [R1+0x228] ;  /* 0x00022800012a7983 */ /* 0x000f220000300a00 */
[----:B------:R-:W-:-:S03]  /*3b700*/  SHF.R.S32.HI R0, RZ, 0x8, R0 ;  /* 0x00000008ff007819 */ /* 0x000fc60000011400 */
[----:B------:R-:W4:Y:S04]  /*3b710*/  LDL.LU R37, [R1+0x3b8] ;  /* 0x0003b80001257983 */ /* 0x000f280000300800 */
[----:B------:R-:W4:Y:S04]  /*3b720*/  LDL.LU R35, [R1+0x3bc] ;  /* 0x0003bc0001237983 */ /* 0x000f280000300800 */
[----:B------:R-:W4:Y:S04]  /*3b730*/  LDL.LU R32, [R1+0x1b8] ;  /* 0x0001b80001207983 */ /* 0x000f280000300800 */
[----:B------:R-:W4:Y:S01]  /*3b740*/  LDL.LU R33, [R1+0x1bc] ;  /* 0x0001bc0001217983 */ /* 0x000f220000300800 */
[----:B--2---:R-:W-:-:S05]  /*3b750*/  F2FP.SATFINITE.E4M3.F32.PACK_AB_MERGE_C R48, R49, R48, RZ ;  /* 0x000000303130723e */ /* 0x004fca00048070ff */
[----:B------:R-:W-:Y:S04]  /*3b760*/  @P2 STG.E.U8 desc[UR24][R30.64], R48 ;  /* 0x000000301e002986 */ /* 0x000fe8000c101118 */
[----:B---3--:R-:W-:Y:S04]  /*3b770*/  @P3 STG.E.U8 desc[UR24][R72.64], R26 ;  /* 0x0000001a48003986 */ /* 0x008fe8000c101118 */
[----:B-----5:R2:W-:Y:S04]  /*3b780*/  @P5 STG.E.U8 desc[UR24][R70.64], R0 ;  /* 0x0000000046005986 */ /* 0x0205e8000c101118 */
[----:B--2---:R-:W2:Y:S01]  /*3b790*/  LDL.LU.64 R70, [R1+0x220] ;  /* 0x0002200001467983 */ /* 0x004ea20000300a00 */
[----:B0-----:R-:W-:-:S02]  /*3b7a0*/  ISETP.LT.AND P3, PT, R39, UR14, !P6 ;  /* 0x0000000e27007c0c */ /* 0x001fc4000f761270 */
[----:B------:R-:W-:Y:S01]  /*3b7b0*/  PRMT R26, R27, 0x9910, RZ ;  /* 0x000099101b1a7816 */ /* 0x000fe200000000ff */
[----:B------:R-:W3:Y:S01]  /*3b7c0*/  LDL.LU.64 R30, [R1+0x218] ;  /* 0x00021800011e7983 */ /* 0x000ee20000300a00 */
[----:B-1----:R-:W-:Y:S01]  /*3b7d0*/  ISETP.LT.AND P2, PT, R67, UR10, !P4 ;  /* 0x0000000a43007c0c */ /* 0x002fe2000e741270 */
[----:B------:R-:W-:Y:S01]  /*3b7e0*/  VIADD R0, R66, 0x6f ;  /* 0x0000006f42007836 */ /* 0x000fe20000000000 */
[----:B------:R-:W-:Y:S01]  /*3b7f0*/  SHF.R.S32.HI R26, RZ, 0x8, R26 ;  /* 0x00000008ff1a7819 */ /* 0x000fe2000001141a */
[----:B------:R-:W5:Y:S01]  /*3b800*/  LDL.LU.64 R72, [R1+0x210] ;  /* 0x0002100001487983 */ /* 0x000f620000300a00 */
[----:B----4-:R-:W-:Y:S01]  /*3b810*/  F2FP.SATFINITE.E4M3.F32.PACK_AB_MERGE_C R27, R69, R68, RZ ;  /* 0x00000044451b723e */ /* 0x010fe200048070ff */
[----:B------:R-:W0:Y:S02]  /*3b820*/  LDCU UR14, c[0x0][0x398] ;  /* 0x00007300ff0e77ac */ /* 0x000e240008000800 */
[----:B------:R-:W4:Y:S01]  /*3b830*/  LDL.LU.64 R68, [R1+0x208] ;  /* 0x0002080001447983 */ /* 0x000f220000300a00 */
[----:B------:R-:W-:Y:S01]  /*3b840*/  ISETP.LT.AND P6, PT, R34, UR9, !P6 ;  /* 0x0000000922007c0c */ /* 0x000fe2000f7c1270 */
[----:B------:R-:W1:Y:S02]  /*3b850*/  LDCU UR9, c[0x0][0x398] ;  /* 0x00007300ff0977ac */ /* 0x000e640008000800 */
[----:B------:R0:W-:Y:S01]  /*3b860*/  @P3 STG.E.U8 desc[UR24][R50.64], R26 ;  /* 0x0000001a32003986 */ /* 0x0001e2000c101118 */
[----:B------:R-:W-:Y:S01]  /*3b870*/  ISETP.LT.AND P3, PT, R40, UR12, !P4 ;  /* 0x0000000c28007c0c */ /* 0x000fe2000e761270 */
[----:B------:R-:W1:Y:S01]  /*3b880*/  LDCU UR10, c[0x0][0x398] ;  /* 0x00007300ff0a77ac */ /* 0x000e620008000800 */
[----:B------:R-:W-:-:S02]  /*3b890*/  PRMT R28, R48, 0x9910, RZ ;  /* 0x00009910301c7816 */ /* 0x000fc400000000ff */
[----:B------:R-:W-:Y:S01]  /*3b8a0*/  ISETP.GE.AND P5, PT, R0, UR6, PT ;  /* 0x0000000600007c0c */ /* 0x000fe2000bfa6270 */
[----:B------:R-:W1:Y:S01]  /*3b8b0*/  LDCU UR6, c[0x0][0x398] ;  /* 0x00007300ff0677ac */ /* 0x000e620008000800 */
[----:B0-----:R-:W3:Y:S01]  /*3b8c0*/  LDL.LU.64 R50, [R1+0xd18] ;  /* 0x000d180001327983 */ /* 0x001ee20000300a00 */
[----:B------:R-:W-:Y:S01]  /*3b8d0*/  SHF.R.S32.HI R0, RZ, 0x8, R28 ;  /* 0x00000008ff007819 */ /* 0x000fe2000001141c */
[----:B------:R-:W0:Y:S01]  /*3b8e0*/  LDCU UR12, c[0x0][0x398] ;  /* 0x00007300ff0c77ac */ /* 0x000e220008000800 */
[----:B------:R-:W-:-:S03]  /*3b8f0*/  F2FP.SATFINITE.E4M3.F32.PACK_AB_MERGE_C R26, R35, R37, RZ ;  /* 0x00000025231a723e */ /* 0x000fc600048070ff */
[----:B------:R-:W-:Y:S04]  /*3b900*/  @P6 STG.E.U8 desc[UR24][R44.64], R0 ;  /* 0x000000002c006986 */ /* 0x000fe8000c101118 */
[----:B------:R-:W-:Y:S04]  /*3b910*/  @P2 STG.E.U8 desc[UR24][R42.64], R27 ;  /* 0x0000001b2a002986 */ /* 0x000fe8000c101118 */
[----:B--2---:R2:W-:Y:S04]  /*3b920*/  @P3 STG.E.U8 desc[UR24][R70.64], R26 ;  /* 0x0000001a46003986 */ /* 0x0045e8000c101118 */
[----:B--2---:R-:W2:Y:S01]  /*3b930*/  LDL.LU.64 R70, [R1+0x200] ;  /* 0x0002000001467983 */ /* 0x004ea20000300a00 */
[----:B------:R-:W-:Y:S01]  /*3b940*/  VIADD R0, R66, 0x70 ;  /* 0x0000007042007836 */ /* 0x000fe20000000000 */
[----:B------:R-:W-:Y:S01]  /*3b950*/  ISETP.LT.AND P6, PT, R39, UR16, !P4 ;  /* 0x0000001027007c0c */ /* 0x000fe2000e7c1270 */
[----:B------:R-:W0:Y:S01]  /*3b960*/  LDCU UR16, c[0x0][0x398] ;  /* 0x00007300ff1077ac */ /* 0x000e220008000800 */
[----:B-1----:R-:W-:Y:S01]  /*3b970*/  ISETP.LT.AND P3, PT, R67, UR6, !P5 ;  /* 0x0000000643007c0c */ /* 0x002fe2000ef61270 */
[----:B------:R-:W2:Y:S01]  /*3b980*/  LDL.LU R47, [R1+0x5c0] ;  /* 0x0005c000012f7983 */ /* 0x000ea20000300800 */
[----:B------:R-:W-:Y:S01]  /*3b990*/  ISETP.GE.AND P2, PT, R0, UR4, PT ;  /* 0x0000000400007c0c */ /* 0x000fe2000bf46270 */
[----:B------:R-:W1:Y:S01]  /*3b9a0*/  LDCU UR4, c[0x0][0x39c] ;  /* 0x00007380ff0477ac */ /* 0x000e620008000800 */
[----:B------:R-:W-:Y:S01]  /*3b9b0*/  ISETP.LT.AND P4, PT, R34, UR14, !P4 ;  /* 0x0000000e22007c0c */ /* 0x000fe2000e781270 */
[----:B------:R-:W2:Y:S01]  /*3b9c0*/  LDL.LU R41, [R1+0x5c4] ;  /* 0x0005c40001297983 */ /* 0x000ea20000300800 */
[----:B------:R-:W-:-:S02]  /*3b9d0*/  PRMT R27, R27, 0x9910, RZ ;  /* 0x000099101b1b7816 */ /* 0x000fc400000000ff */
[----:B------:R-:W-:Y:S01]  /*3b9e0*/  F2FP.SATFINITE.E4M3.F32.PACK_AB_MERGE_C R28, R33, R32, RZ ;  /* 0x00000020211c723e */ /* 0x000fe200048070ff */
[----:B------:R-:W2:Y:S01]  /*3b9f0*/  LDL.LU.64 R44, [R1+0x150] ;  /* 0x00015000012c7983 */ /* 0x000ea20000300a00 */
[----:B------:R-:W-:Y:S02]  /*3ba00*/  PRMT R29, R26, 0x9910, RZ ;  /* 0x000099101a1d7816 */ /* 0x000fe400000000ff */
[----:B---3--:R-:W-:Y:S01]  /*3ba10*/  F2FP.SATFINITE.E4M3.F32.PACK_AB_MERGE_C R50, R51, R50, RZ ;  /* 0x000000323332723e */ /* 0x008fe200048070ff */
[----:B------:R-:W3:Y:S01]  /*3ba20*/  LDL.LU R38, [R1+0x5c8] ;  /* 0x0005c80001267983 */ /* 0x000ee20000300800 */
[----:B------:R-:W-:Y:S01]  /*3ba30*/  SHF.R.S32.HI R26, RZ, 0x8, R27 ;  /* 0x00000008ff1a7819 */ /* 0x000fe2000001141b */
[----:B------:R-:W-:Y:S01]  /*3ba40*/  VIADD R0, R66, 0x71 ;  /* 0x0000007142007836 */ /* 0x000fe20000000000 */
[----:B------:R-:W0:Y:S01]  /*3ba50*/  LDCU UR6, c[0x0][0x398] ;  /* 0x00007300ff0677ac */ /* 0x000e220008000800 */
[----:B------:R-:W3:Y:S01]  /*3ba60*/  LDL.LU R36, [R1+0x5cc] ;  /* 0x0005cc0001247983 */ /* 0x000ee20000300800 */
[----:B------:R-:W0:Y:S03]  /*3ba70*/  LDCU UR14, c[0x0][0x398] ;  /* 0x00007300ff0e77ac */ /* 0x000e260008000800 */
[----:B------:R-:W3:Y:S04]  /*3ba80*/  LDL.LU.64 R42, [R1+0x148] ;  /* 0x00014800012a7983 */ /* 0x000ee80000300a00 */
[----:B------:R0:W-:Y:S01]  /*3ba90*/  @P6 STG.E.U8 desc[UR24][R30.64], R28 ;  /* 0x0000001c1e006986 */ /* 0x0001e2000c101118 */
[----:B------:R-:W-:Y:S01]  /*3baa0*/  ISETP.LT.AND P6, PT, R40, UR9, !P5 ;  /* 0x0000000928007c0c */ /* 0x000fe2000efc1270 */
[----:B------:R-:W0:Y:S02]  /*3bab0*/  LDCU UR9, c[0x0][0x398] ;  /* 0x00007300ff0977ac */ /* 0x000e240008000800 */
[----:B------:R-:W3:Y:S04]  /*3bac0*/  LDL.LU R37, [R1+0x3c0] ;  /* 0x0003c00001257983 */ /* 0x000ee80000300800 */
[----:B-----5:R-:W-:Y:S01]  /*3bad0*/  @P4 STG.E.U8 desc[UR24][R72.64], R50 ;  /* 0x0000003248004986 */ /* 0x020fe2000c101118 */
[----:B-1----:R-:W-:-:S03]  /*3bae0*/  ISETP.GE.AND P4, PT, R0, UR4, PT ;  /* 0x0000000400007c0c */ /* 0x002fc6000bf86270 */
[----:B------:R-:W5:Y:S01]  /*3baf0*/  LDL.LU R35, [R1+0x3c4] ;  /* 0x0003c40001237983 */ /* 0x000f620000300800 */
[----:B------:R-:W-:Y:S01]  /*3bb00*/  IMAD.MOV.U32 R0, RZ, RZ, R29 ;  /* 0x000000ffff007224 */ /* 0x000fe200078e001d */
[----:B------:R-:W1:Y:S02]  /*3bb10*/  LDCU UR4, c[0x0][0x39c] ;  /* 0x00007380ff0477ac */ /* 0x000e640008000800 */
[----:B----4-:R4:W-:Y:S01]  /*3bb20*/  @P3 STG.E.U8 desc[UR24][R68.64], R26 ;  /* 0x0000001a44003986 */ /* 0x0109e2000c101118 */
[----:B------:R-:W-:Y:S01]  /*3bb30*/  ISETP.LT.AND P3, PT, R39, UR10, !P5 ;  /* 0x0000000a27007c0c */ /* 0x000fe2000ef61270 */
[----:B------:R-:W1:Y:S02]  /*3bb40*/  LDCU UR10, c[0x0][0x398] ;  /* 0x00007300ff0a77ac */ /* 0x000e640008000800 */
[----:B0-----:R-:W5:Y:S04]  /*3bb50*/  LDL.LU R30, [R1+0x1c0] ;  /* 0x0001c000011e7983 */ /* 0x001f680000300800 */
[----:B------:R-:W5:Y:S01]  /*3bb60*/  LDL.LU R31, [R1+0x1c4] ;  /* 0x0001c400011f7983 */ /* 0x000f620000300800 */
[----:B------:R-:W-:-:S02]  /*3bb70*/  SHF.R.S32.HI R0, RZ, 0x8, R0 ;  /* 0x00000008ff007819 */ /* 0x000fc40000011400 */
[----:B----4-:R-:W-:Y:S01]  /*3bb80*/  PRMT R26, R28, 0x9910, RZ ;  /* 0x000099101c1a7816 */ /* 0x010fe200000000ff */
[----:B------:R-:W4:Y:S03]  /*3bb90*/  LDL.LU.64 R72, [R1+0x140] ;  /* 0x0001400001487983 */ /* 0x000f260000300a00 */
[----:B------:R-:W-:Y:S01]  /*3bba0*/  SHF.R.S32.HI R26, RZ, 0x8, R26 ;  /* 0x00000008ff1a7819 */ /* 0x000fe2000001141a */
[----:B------:R-:W4:Y:S04]  /*3bbb0*/  LDL.LU.64 R32, [R1+0x138] ;  /* 0x0001380001207983 */ /* 0x000f280000300a00 */
[----:B--2---:R-:W-:Y:S04]  /*3bbc0*/  @P6 STG.E.U8 desc[UR24][R70.64], R0 ;  /* 0x0000000046006986 */ /* 0x004fe8000c101118 */
[----:B------:R0:W-:Y:S04]  /*3bbd0*/  @P3 STG.E.U8 desc[UR24][R52.64], R26 ;  /* 0x0000001a34003986 */ /* 0x0001e8000c101118 */
[----:B0-----:R-:W2:Y:S04]  /*3bbe0*/  LDL.LU.64 R52, [R1+0xd10] ;  /* 0x000d100001347983 */ /* 0x001ea80000300a00 */
[----:B------:R-:W2:Y:S04]  /*3bbf0*/  LDL.LU.64 R68, [R1+0x130] ;  /* 0x0001300001447983 */ /* 0x000ea80000300a00 */
[----:B------:R-:W2:Y:S01]  /*3bc00*/  LDL.LU.64 R70, [R1+0x128] ;  /* 0x0001280001467983 */ /* 0x000ea20000300a00 */
[----:B------:R-:W-:Y:S01]  /*3bc10*/  ISETP.LT.AND P5, PT, R34, UR6, !P5 ;  /* 0x0000000622007c0c */ /* 0x000fe2000efa1270 */
[----:B------:R-:W0:Y:S01]  /*3bc20*/  LDCU UR6, c[0x0][0x398] ;  /* 0x00007300ff0677ac */ /* 0x000e220008000800 */
[----:B------:R-:W-:-:S02]  /*3bc30*/  PRMT R27, R50, 0x9910, RZ ;  /* 0x00009910321b7816 */ /* 0x000fc400000000ff */
[----:B------:R-:W-:Y:S01]  /*3bc40*/  ISETP.LT.AND P6, PT, R67, UR9, !P2 ;  /* 0x0000000943007c0c */ /* 0x000fe2000d7c1270 */
[----:B------:R-:W-:Y:S01]  /*3bc50*/  VIADD R0, R66, 0x72 ;  /* 0x0000007242007836 */ /* 0x000fe20000000000 */
[----:B------:R-:W-:Y:S01]  /*3bc60*/  SHF.R.S32.HI R26, RZ, 0x8, R27 ;  /* 0x00000008ff1a7819 */ /* 0x000fe2000001141b */
[----:B------:R-:W0:Y:S03]  /*3bc70*/  LDCU UR9, c[0x0][0x398] ;  /* 0x00007300ff0977ac */ /* 0x000e260008000800 */
[----:B-1----:R-:W-:Y:S01]  /*3bc80*/  ISETP.GE.AND P3, PT, R0, UR4, PT ;  /* 0x0000000400007c0c */ /* 0x002fe2000bf66270 */
[----:B------:R-:W1:Y:S02]  /*3bc90*/  LDCU UR4, c[0x0][0x39c] ;  /* 0x00007380ff0477ac */ /* 0x000e640008000800 */
[----:B------:R0:W-:Y:S01]  /*3bca0*/  @P5 STG.E.U8 desc[UR24][R44.64], R26 ;  /* 0x0000001a2c005986 */ /* 0x0001e2000c101118 */
[----:B------:R-:W-:Y:S01]  /*3bcb0*/  ISETP.LT.AND P5, PT, R40, UR10, !P2 ;  /* 0x0000000a28007c0c */ /* 0x000fe2000d7a1270 */
[----:B------:R-:W1:Y:S01]  /*3bcc0*/  LDCU UR10, c[0x0][0x398] ;  /* 0x00007300ff0a77ac */ /* 0x000e620008000800 */
[----:B------:R-:W-:-:S05]  /*3bcd0*/  F2FP.SATFINITE.E4M3.F32.PACK_AB_MERGE_C R0, R41, R47, RZ ;  /* 0x0000002f2900723e */ /* 0x000fca00048070ff */
[----:B---3--:R-:W-:Y:S01]  /*3bce0*/  @P6 STG.E.U8 desc[UR24][R42.64], R0 ;  /* 0x000000002a006986 */ /* 0x008fe2000c101118 */
[----:B------:R-:W-:Y:S01]  /*3bcf0*/  ISETP.LT.AND P6, PT, R39, UR12, !P2 ;  /* 0x0000000c27007c0c */ /* 0x000fe2000d7c1270 */
[----:B------:R-:W3:Y:S01]  /*3bd00*/  LDCU UR12, c[0x0][0x398] ;  /* 0x00007300ff0c77ac */ /* 0x000ee20008000800 */
[----:B-----5:R-:W-:Y:S02]  /*3bd10*/  F2FP.SATFINITE.E4M3.F32.PACK_AB_MERGE_C R27, R31, R30, RZ ;  /* 0x0000001e1f1b723e */ /* 0x020fe400048070ff */
[----:B------:R-:W5:Y:S01]  /*3bd20*/  LDL.LU.64 R30, [R1+0x120] ;  /* 0x00012000011e7983 */ /* 0x000f620000300a00 */
[----:B0-----:R-:W-:Y:S02]  /*3bd30*/  F2FP.SATFINITE.E4M3.F32.PACK_AB_MERGE_C R26, R35, R37, RZ ;  /* 0x00000025231a723e */ /* 0x001fe400048070ff */
[----:B------:R-:W-:Y:S01]  /*3bd40*/  ISETP.LT.AND P2, PT, R34, UR6, !P2 ;  /* 0x0000000622007c0c */ /* 0x000fe2000d741270 */
[----:B------:R-:W0:Y:S02]  /*3bd50*/  LDCU UR6, c[0x0][0x39c] ;  /* 0x00007380ff0677ac */ /* 0x000e240008000800 */
[----:B----4-:R4:W-:Y:S04]  /*3bd60*/  @P5 STG.E.U8 desc[UR24][R72.64], R26 ;  /* 0x0000001a48005986 */ /* 0x0109e8000c101118 */
[----:B------:R-:W-:Y:S04]  /*3bd70*/  @P6 STG.E.U8 desc[UR24][R32.64], R27 ;  /* 0x0000001b20006986 */ /* 0x000fe8000c101118 */
[----:B----4-:R-:W4:Y:S04]  /*3bd80*/  LDL.LU.64 R72, [R1+0x118] ;  /* 0x0001180001487983 */ /* 0x010f280000300a00 */
[----:B------:R-:W4:Y:S01]  /*3bd90*/  LDL.LU.64 R42, [R1+0x110] ;  /* 0x00011000012a7983 */ /* 0x000f220000300a00 */
[----:B------:R-:W-:-:S02]  /*3bda0*/  F2FP.SATFINITE.E4M3.F32.PACK_AB_MERGE_C R28, R36, R38, RZ ;  /* 0x00000026241c723e */ /* 0x000fc400048070ff */
[----:B------:R-:W-:Y:S01]  /*3bdb0*/  ISETP.LT.AND P5, PT, R67, UR9, !P4 ;  /* 0x0000000943007c0c */ /* 0x000fe2000e7a1270 */
[----:B------:R-:W0:Y:S01]  /*3bdc0*/  LDCU UR9, c[0x0][0x398] ;  /* 0x00007300ff0977ac */ /* 0x000e220008000800 */
[----:B------:R-:W-:-:S04]  /*3bdd0*/  PRMT R0, R0, 0x9910, RZ ;  /* 0x0000991000007816 */ /* 0x000fc800000000ff */
[----:B------:R-:W-:Y:S02]  /*3bde0*/  SHF.R.S32.HI R0, RZ, 0x8, R0 ;  /* 0x00000008ff007819 */ /* 0x000fe40000011400 */
[----:B--2---:R-:W-:-:S05]  /*3bdf0*/  F2FP.SATFINITE.E4M3.F32.PACK_AB_MERGE_C R52, R53, R52, RZ ;  /* 0x000000343534723e */ /* 0x004fca00048070ff */
[----:B------:R2:W-:Y:S04]  /*3be00*/  @P2 STG.E.U8 desc[UR24][R68.64], R52 ;  /* 0x0000003444002986 */ /* 0x0005e8000c101118 */
[----:B--2---:R-:W2:Y:S04]  /*3be10*/  LDL.LU R68, [R1+0x3c8] ;  /* 0x0003c80001447983 */ /* 0x004ea80000300800 */
[----:B------:R-:W2:Y:S04]  /*3be20*/  LDL.LU R69, [R1+0x3cc] ;  /* 0x0003cc0001457983 */ /* 0x000ea80000300800 */
[----:B------:R-:W2:Y:S04]  /*3be30*/  LDL.LU.64 R36, [R1+0x108] ;  /* 0x0001080001247983 */ /* 0x000ea80000300a00 */
[----:B------:R-:W2:Y:S04]  /*3be40*/  LDL.LU R32, [R1+0x1c8] ;  /* 0x0001c80001207983 */ /* 0x000ea80000300800 */
[----:B------:R-:W2:Y:S04]  /*3be50*/  LDL.LU R33, [R1+0x1cc] ;  /* 0x0001cc0001217983 */ /* 0x000ea80000300800 */
[----:B------:R0:W-:Y:S04]  /*3be60*/  @P5 STG.E.U8 desc[UR24][R70.64], R0 ;  /* 0x0000000046005986 */ /* 0x0001e8000c101118 */
[----:B0-----:R-:W2:Y:S01]  /*3be70*/  LDL.LU.64 R70, [R1+0xf8] ;  /* 0x0000f80001467983 */ /* 0x001ea20000300a00 */
[----:B-1----:R-:W-:Y:S01]  /*3be80*/  ISETP.LT.AND P6, PT, R40, UR10, !P4 ;  /* 0x0000000a28007c0c */ /* 0x002fe2000e7c1270 */
[----:B------:R-:W0:Y:S01]  /*3be90*/  LDCU UR10, c[0x0][0x398] ;  /* 0x00007300ff0a77ac */ /* 0x000e220008000800 */
[----:B------:R-:W-:-:S02]  /*3bea0*/  PRMT R26, R26, 0x9910, RZ ;  /* 0x000099101a1a7816 */ /* 0x000fc400000000ff */
[----:B------:R-:W-:Y:S02]  /*3beb0*/  PRMT R27, R27, 0x9910, RZ ;  /* 0x000099101b1b7816 */ /* 0x000fe400000000ff */
[----:B------:R-:W-:Y:S02]  /*3bec0*/  SHF.R.S32.HI R0, RZ, 0x8, R26 ;  /* 0x00000008ff007819 */ /* 0x000fe4000001141a */
[----:B---3--:R-:W-:Y:S01]  /*3bed0*/  ISETP.LT.AND P5, PT, R39, UR12, !P4 ;  /* 0x0000000c27007c0c */ /* 0x008fe2000e7a1270 */
[----:B------:R-:W1:Y:S04]  /*3bee0*/  LDCU UR12, c[0x0][0x398] ;  /* 0x00007300ff0c77ac */ /* 0x000e680008000800 */
[----:B-----5:R3:W-:Y:S01]  /*3bef0*/  @P6 STG.E.U8 desc[UR24][R30.64], R0 ;  /* 0x000000001e006986 */ /* 0x0207e2000c101118 */
[----:B------:R-:W-:Y:S01]  /*3bf00*/  ISETP.LT.AND P4, PT, R34, UR9, !P4 ;  /* 0x0000000922007c0c */ /* 0x000fe2000e781270 */
[----:B------:R-:W5:Y:S01]  /*3bf10*/  LDCU UR9, c[0x0][0x398] ;  /* 0x00007300ff0977ac */ /* 0x000f620008000800 */
[----:B------:R-:W-:Y:S01]  /*3bf20*/  PRMT R26, R52, 0x9910, RZ ;  /* 0x00009910341a7816 */ /* 0x000fe200000000ff */
[----:B---3--:R-:W-:Y:S01]  /*3bf30*/  IMAD.MOV.U32 R0, RZ, RZ, R27 ;  /* 0x000000ffff007224 */ /* 0x008fe200078e001b */
[----:B------:R-:W-:Y:S01]  /*3bf40*/  ISETP.LT.AND P2, PT, R67, UR14, !P3 ;  /* 0x0000000e43007c0c */ /* 0x000fe2000df41270 */
[----:B------:R-:W3:Y:S03]  /*3bf50*/  LDL.LU.64 R30, [R1+0xf0] ;  /* 0x0000f000011e7983 */ /* 0x000ee60000300a00 */
[----:B------:R-:W-:-:S02]  /*3bf60*/  SHF.R.S32.HI R0, RZ, 0x8, R0 ;  /* 0x00000008ff007819 */ /* 0x000fc40000011400 */
[----:B------:R-:W-:-:S03]  /*3bf70*/  SHF.R.S32.HI R26, RZ, 0x8, R26 ;  /* 0x00000008ff1a7819 */ /* 0x000fc6000001141a */
[----:B----4-:R4:W-:Y:S01]  /*3bf80*/  @P5 STG.E.U8 desc[UR24][R72.64], R0 ;  /* 0x0000000048005986 */ /* 0x0109e2000c101118 */
[----:B0-----:R-:W-:Y:S01]  /*3bf90*/  ISETP.LT.AND P5, PT, R40, UR10, !P3 ;  /* 0x0000000a28007c0c */ /* 0x001fe2000dfa1270 */
[----:B------:R-:W0:Y:S02]  /*3bfa0*/  LDCU UR10, c[0x0][0x398] ;  /* 0x00007300ff0a77ac */ /* 0x000e240008000800 */
[----:B------:R2:W-:Y:S04]  /*3bfb0*/  @P4 STG.E.U8 desc[UR24][R42.64], R26 ;  /* 0x0000001a2a004986 */ /* 0x0005e8000c101118 */
[----:B----4-:R-:W4:Y:S01]  /*3bfc0*/  LDL.LU.64 R72, [R1+0xe8] ;  /* 0x0000e80001487983 */ /* 0x010f220000300a00 */
[----:B------:R-:W-:Y:S02]  /*3bfd0*/  ISETP.LT.AND P6, PT, R39, UR16, !P3 ;  /* 0x0000001027007c0c */ /* 0x000fe4000dfc1270 */
[----:B--2---:R-:W-:-:S02]  /*3bfe0*/  F2FP.SATFINITE.E4M3.F32.PACK_AB_MERGE_C R26, R69, R68, RZ ;  /* 0x00000044451a723e */ /* 0x004fc400048070ff */
[----:B------:R-:W2:Y:S04]  /*3bff0*/  LDL.LU.64 R68, [R1+0xe0] ;  /* 0x0000e00001447983 */ /* 0x000ea80000300a00 */
[----:B------:R-:W-:Y:S04]  /*3c000*/  @P2 STG.E.U8 desc[UR24][R36.64], R28 ;  /* 0x0000001c24002986 */ /* 0x000fe8000c101118 */
[----:B------:R0:W-:Y:S04]  /*3c010*/  @P5 STG.E.U8 desc[UR24][R54.64], R26 ;  /* 0x0000001a36005986 */ /* 0x0001e8000c101118 */
[----:B0-----:R-:W2:Y:S01]  /*3c020*/  LDL.LU.64 R54, [R1+0xd08] ;  /* 0x000d080001367983 */ /* 0x001ea20000300a00 */
[----:B------:R-:W-:-:S05]  /*3c030*/  F2FP.SATFINITE.E4M3.F32.PACK_AB_MERGE_C R27, R33, R32, RZ ;  /* 0x00000020211b723e */ /* 0x000fca00048070ff */
[----:B------:R0:W-:Y:S04]  /*3c040*/  @P6 STG.E.U8 desc[UR24][R70.64], R27 ;  /* 0x0000001b46006986 */ /* 0x0001e8000c101118 */
[----:B0-----:R-:W4:Y:S04]  /*3c050*/  LDL.LU R70, [R1+0x5d0] ;  /* 0x0005d00001467983 */ /* 0x001f280000300800 */
[----:B------:R-:W4:Y:S01]  /*3c060*/  LDL.LU R71, [R1+0x5d4] ;  /* 0x0005d40001477983 */ /* 0x000f220000300800 */
[----:B------:R-:W-:Y:S01]  /*3c070*/  VIADD R0, R66, 0x73 ;  /* 0x0000007342007836 */ /* 0x000fe20000000000 */
[----:B-1----:R-:W-:Y:S01]  /*3c080*/  ISETP.LT.AND P3, PT, R34, UR12, !P3 ;  /* 0x0000000c22007c0c */ /* 0x002fe2000df61270 */
[----:B------:R-:W0:Y:S01]  /*3c090*/  LDCU UR12, c[0x0][0x398] ;  /* 0x00007300ff0c77ac */ /* 0x000e220008000800 */
[----:B------:R-:W4:Y:S02]  /*3c0a0*/  LDL.LU.64 R44, [R1+0xd0] ;  /* 0x0000d000012c7983 */ /* 0x000f240000300a00 */
[----:B------:R-:W-:Y:S01]  /*3c0b0*/  ISETP.GE.AND P4, PT, R0, UR4, PT ;  /* 0x0000000400007c0c */ /* 0x000fe2000bf86270 */
[----:B------:R-:W-:Y:S01]  /*3c0c0*/  VIADD R0, R66, 0x74 ;  /* 0x0000007442007836 */ /* 0x000fe20000000000 */
[----:B------:R-:W1:Y:S01]  /*3c0d0*/  LDCU UR4, c[0x0][0x398] ;  /* 0x00007300ff0477ac */ /* 0x000e620008000800 */
[----:B------:R-:W4:Y:S01]  /*3c0e0*/  LDL.LU.64 R42, [R1+0xc8] ;  /* 0x0000c800012a7983 */ /* 0x000f220000300a00 */
[----:B-----5:R-:W-:-:S02]  /*3c0f0*/  ISETP.LT.AND P5, PT, R67, UR9, !P4 ;  /* 0x0000000943007c0c */ /* 0x020fc4000e7a1270 */
[----:B------:R-:W-:Y:S01]  /*3c100*/  ISETP.GE.AND P2, PT, R0, UR6, PT ;  /* 0x0000000600007c0c */ /* 0x000fe2000bf46270 */
[----:B------:R-:W5:Y:S01]  /*3c110*/  LDL.LU R37, [R1+0x3d0] ;  /* 0x0003d00001257983 */ /* 0x000f620000300800 */
[----:B------:R-:W-:Y:S01]  /*3c120*/  PRMT R0, R28, 0x9910, RZ ;  /* 0x000099101c007816 */ /* 0x000fe200000000ff */
[----:B------:R-:W0:Y:S01]  /*3c130*/  LDCU UR6, c[0x0][0x398] ;  /* 0x00007300ff0677ac */ /* 0x000e220008000800 */
[----:B------:R-:W-:Y:S01]  /*3c140*/  PRMT R28, R26, 0x9910, RZ ;  /* 0x000099101a1c7816 */ /* 0x000fe200000000ff */
[----:B------:R-:W5:Y:S01]  /*3c150*/  LDL.LU R35, [R1+0x3d4] ;  /* 0x0003d40001237983 */ /* 0x000f620000300800 */
[----:B------:R-:W-:Y:S01]  /*3c160*/  ISETP.LT.AND P6, PT, R40, UR10, !P4 ;  /* 0x0000000a28007c0c */ /* 0x000fe2000e7c1270 */
[----:B------:R-:W0:Y:S01]  /*3c170*/  LDCU UR9, c[0x0][0x398] ;  /* 0x00007300ff0977ac */ /* 0x000e220008000800 */
[----:B------:R-:W-:Y:S01]  /*3c180*/  SHF.R.S32.HI R26, RZ, 0x8, R0 ;  /* 0x00000008ff1a7819 */ /* 0x000fe20000011400 */
[----:B------:R-:W-:Y:S01]  /*3c190*/  IMAD.MOV.U32 R0, RZ, RZ, R28 ;  /* 0x000000ffff007224 */ /* 0x000fe200078e001c */
[----:B------:R-:W5:Y:S01]  /*3c1a0*/  LDL.LU R32, [R1+0x1d0] ;  /* 0x0001d00001207983 */ /* 0x000f620000300800 */
[----:B------:R-:W0:Y:S03]  /*3c1b0*/  LDCU UR10, c[0x0][0x398] ;  /* 0x00007300ff0a77ac */ /* 0x000e260008000800 */
[----:B------:R-:W-:Y:S01]  /*3c1c0*/  SHF.R.S32.HI R0, RZ, 0x8, R0 ;  /* 0x00000008ff007819 */ /* 0x000fe20000011400 */
[----:B------:R-:W5:Y:S01]  /*3c1d0*/  LDL.LU R33, [R1+0x1d4] ;  /* 0x0001d40001217983 */ /* 0x000f620000300800 */
[----:B--2---:R-:W-:-:S05]  /*3c1e0*/  F2FP.SATFINITE.E4M3.F32.PACK_AB_MERGE_C R54, R55, R54, RZ ;  /* 0x000000363736723e */ /* 0x004fca00048070ff */
[----:B---3--:R2:W-:Y:S04]  /*3c1f0*/  @P3 STG.E.U8 desc[UR24][R30.64], R54 ;  /* 0x000000361e003986 */ /* 0x0085e8000c101118 */
[----:B----4-:R3:W-:Y:S01]  /*3c200*/  @P5 STG.E.U8 desc[UR24][R72.64], R26 ;  /* 0x0000001a48005986 */ /* 0x0107e2000c101118 */
[----:B-1----:R-:W-:Y:S01]  /*3c210*/  ISETP.LT.AND P5, PT, R39, UR4, !P4 ;  /* 0x0000000427007c0c */ /* 0x002fe2000e7a1270 */
[----:B------:R-:W1:Y:S02]  /*3c220*/  LDCU UR4, c[0x0][0x398] ;  /* 0x00007300ff0477ac */ /* 0x000e640008000800 */
[----:B------:R4:W-:Y:S04]  /*3c230*/  @P6 STG.E.U8 desc[UR24][R68.64], R0 ;  /* 0x0000000044006986 */ /* 0x0009e8000c101118 */
[----:B--2---:R-:W2:Y:S01]  /*3c240*/  LDL.LU.64 R30, [R1+0xc0] ;  /* 0x0000c000011e7983 */ /* 0x004ea20000300a00 */
[----:B---3--:R-:W-:-:S03]  /*3c250*/  PRMT R26, R27, 0x9910, RZ ;  /* 0x000099101b1a7816 */ /* 0x008fc600000000ff */
[----:B----4-:R-:W3:Y:S01]  /*3c260*/  LDL.LU.64 R68, [R1+0xb8] ;  /* 0x0000b80001447983 */ /* 0x010ee20000300a00 */
[----:B------:R-:W-:-:S03]  /*3c270*/  SHF.R.S32.HI R26, RZ, 0x8, R26 ;  /* 0x00000008ff1a7819 */ /* 0x000fc6000001141a */
[----:B------:R-:W4:Y:S04]  /*3c280*/  LDL.LU.64 R72, [R1+0xb0] ;  /* 0x0000b00001487983 */ /* 0x000f280000300a00 */
[----:B------:R0:W-:Y:S01]  /*3c290*/  @P5 STG.E.U8 desc[UR24][R56.64], R26 ;  /* 0x0000001a38005986 */ /* 0x0001e2000c101118 */
[----:B------:R-:W-:-:S03]  /*3c2a0*/  F2FP.SATFINITE.E4M3.F32.PACK_AB_MERGE_C R29, R71, R70, RZ ;  /* 0x00000046471d723e */ /* 0x000fc600048070ff */
[----:B0-----:R-:W3:Y:S04]  /*3c2b0*/  LDL.LU.64 R56, [R1+0xd00] ;  /* 0x000d000001387983 */ /* 0x001ee80000300a00 */
[----:B------:R-:W4:Y:S01]  /*3c2c0*/  LDL.LU.64 R70, [R1+0x98] ;  /* 0x0000980001467983 */ /* 0x000f220000300a00 */
[----:B------:R-:W-:Y:S01]  /*3c2d0*/  ISETP.LT.AND P4, PT, R34, UR6, !P4 ;  /* 0x0000000622007c0c */ /* 0x000fe2000e781270 */
[----:B------:R-:W-:Y:S01]  /*3c2e0*/  VIADD R0, R66, 0x78 ;  /* 0x0000007842007836 */ /* 0x000fe20000000000 */
[----:B------:R-:W-:Y:S01]  /*3c2f0*/  PRMT R27, R54, 0x9910, RZ ;  /* 0x00009910361b7816 */ /* 0x000fe200000000ff */
[----:B------:R-:W0:Y:S03]  /*3c300*/  LDCU UR6, c[0x0][0x398] ;  /* 0x00007300ff0677ac */ /* 0x000e260008000800 */
[----:B------:R-:W-:Y:S01]  /*3c310*/  ISETP.GE.AND P3, PT, R0, UR11, PT ;  /* 0x0000000b00007c0c */ /* 0x000fe2000bf66270 */
[----:B------:R-:W0:Y:S01]  /*3c320*/  LDCU UR11, c[0x0][0x398] ;  /* 0x00007300ff0b77ac */ /* 0x000e220008000800 */
[----:B------:R-:W-:-:S02]  /*3c330*/  SHF.R.S32.HI R0, RZ, 0x8, R27 ;  /* 0x00000008ff007819 */ /* 0x000fc4000001141b */
[----:B------:R-:W-:Y:S01]  /*3c340*/  ISETP.LT.AND P6, PT, R67, UR9, !P2 ;  /* 0x0000000943007c0c */ /* 0x000fe2000d7c1270 */
[----:B------:R-:W0:Y:S01]  /*3c350*/  LDCU UR9, c[0x0][0x398] ;  /* 0x00007300ff0977ac */ /* 0x000e220008000800 */
[----:B------:R-:W-:Y:S01]  /*3c360*/  ISETP.LT.AND P5, PT, R40, UR10, !P2 ;  /* 0x0000000a28007c0c */ /* 0x000fe2000d7a1270 */
[----:B------:R1:W-:Y:S01]  /*3c370*/  @P4 STG.E.U8 desc[UR24][R44.64], R0 ;  /* 0x000000002c004986 */ /* 0x0003e2000c101118 */
[----:B------:R-:W-:Y:S01]  /*3c380*/  ISETP.LT.AND P4, PT, R39, UR12, !P2 ;  /* 0x0000000c27007c0c */ /* 0x000fe2000d781270 */
[----:B------:R-:W0:Y:S01]  /*3c390*/  LDCU UR10, c[0x0][0x398] ;  /* 0x00007300ff0a77ac */ /* 0x000e220008000800 */
[----:B-----5:R-:W-:Y:S02]  /*3c3a0*/  F2FP.SATFINITE.E4M3.F32.PACK_AB_MERGE_C R27, R35, R37, RZ ;  /* 0x00000025231b723e */ /* 0x020fe400048070ff */
[----:B------:R-:W-:Y:S01]  /*3c3b0*/  F2FP.SATFINITE.E4M3.F32.PACK_AB_MERGE_C R28, R33, R32, RZ ;  /* 0x00000020211c723e */ /* 0x000fe200048070ff */
[----:B------:R-:W5:Y:S04]  /*3c3c0*/  LDCU UR12, c[0x0][0x398] ;  /* 0x00007300ff0c77ac */ /* 0x000f680008000800 */
[----:B------:R-:W-:Y:S01]  /*3c3d0*/  @P6 STG.E.U8 desc[UR24][R42.64], R29 ;  /* 0x0000001d2a006986 */ /* 0x000fe2000c101118 */
[----:B-1----:R-:W-:Y:S01]  /*3c3e0*/  VIADD R0, R66, 0x75 ;  /* 0x0000007542007836 */ /* 0x002fe20000000000 */
[----:B------:R-:W-:Y:S01]  /*3c3f0*/  ISETP.LT.AND P6, PT, R34, UR4, !P2 ;  /* 0x0000000422007c0c */ /* 0x000fe2000d7c1270 */
[----:B------:R-:W1:Y:S03]  /*3c400*/  LDCU UR4, c[0x0][0x398] ;  /* 0x00007300ff0477ac */ /* 0x000e660008000800 */
[----:B------:R-:W-:Y:S01]  /*3c410*/  ISETP.GE.AND P2, PT, R0, UR5, PT ;  /* 0x0000000500007c0c */ /* 0x000fe2000bf46270 */
[----:B------:R-:W0:Y:S01]  /*3c420*/  LDCU UR5, c[0x0][0x398] ;  /* 0x00007300ff0577ac */ /* 0x000e220008000800 */
[----:B------:R-:W-:-:S04]  /*3c430*/  PRMT R26, R29, 0x9910, RZ ;  /* 0x000099101d1a7816 */ /* 0x000fc800000000ff */
[----:B------:R-:W-:Y:S01]  /*3c440*/  SHF.R.S32.HI R26, RZ, 0x8, R26 ;  /* 0x00000008ff1a7819 */ /* 0x000fe2000001141a */
[----:B--2---:R2:W-:Y:S01]  /*3c450*/  @P5 STG.E.U8 desc[UR24][R30.64], R27 ;  /* 0x0000001b1e005986 */ /* 0x0045e2000c101118 */
[----:B0-----:R-:W-:Y:S02]  /*3c460*/  ISETP.LT.AND P5, PT, R67, UR6, !P2 ;  /* 0x0000000643007c0c */ /* 0x001fe4000d7a1270 */
[----:B---3--:R-:W-:Y:S01]  /*3c470*/  F2FP.SATFINITE.E4M3.F32.PACK_AB_MERGE_C R56, R57, R56, RZ ;  /* 0x000000383938723e */ /* 0x008fe200048070ff */
[----:B------:R0:W-:Y:S01]  /*3c480*/  @P4 STG.E.U8 desc[UR24][R68.64], R28 ;  /* 0x0000001c44004986 */ /* 0x0001e2000c101118 */
[----:B------:R-:W-:Y:S01]  /*3c490*/  VIADD R0, R66, 0x76 ;  /* 0x0000007642007836 */ /* 0x000fe20000000000 */
[----:B--2---:R-:W-:Y:S01]  /*3c4a0*/  PRMT R27, R27, 0x9910, RZ ;  /* 0x000099101b1b7816 */ /* 0x004fe200000000ff */
[----:B------:R-:W2:Y:S01]  /*3c4b0*/  LDCU UR6, c[0x0][0x398] ;  /* 0x00007300ff0677ac */ /* 0x000ea20008000800 */
[----:B0-----:R-:W3:Y:S04]  /*3c4c0*/  LDL.LU.64 R68, [R1+0x90] ;  /* 0x0000900001447983 */ /* 0x001ee80000300a00 */
[----:B------:R-:W2:Y:S04]  /*3c4d0*/  LDL.LU R38, [R1+0x5d8] ;  /* 0x0005d80001267983 */ /* 0x000ea80000300800 */
[----:B------:R-:W2:Y:S04]  /*3c4e0*/  LDL.LU R36, [R1+0x5dc] ;  /* 0x0005dc0001247983 */ /* 0x000ea80000300800 */
[----:B------:R-:W2:Y:S04]  /*3c4f0*/  LDL.LU.64 R44, [R1+0x88] ;  /* 0x00008800012c7983 */ /* 0x000ea80000300a00 */
[----:B----4-:R-:W-:Y:S04]  /*3c500*/  @P6 STG.E.U8 desc[UR24][R72.64], R56 ;  /* 0x0000003848006986 */ /* 0x010fe8000c101118 */
[----:B------:R0:W-:Y:S04]  /*3c510*/  @P5 STG.E.U8 desc[UR24][R70.64], R26 ;  /* 0x0000001a46005986 */ /* 0x0001e8000c101118 */
[----:B------:R-:W4:Y:S04]  /*3c520*/  LDL.LU.64 R42, [R1+0x70] ;  /* 0x00007000012a7983 */ /* 0x000f280000300a00 */
[----:B0-----:R-:W4:Y:S04]  /*3c530*/  LDL.LU R70, [R1+0x5e0] ;  /* 0x0005e00001467983 */ /* 0x001f280000300800 */
[----:B------:R-:W4:Y:S04]  /*3c540*/  LDL.LU R71, [R1+0x5e4] ;  /* 0x0005e40001477983 */ /* 0x000f280000300800 */
[----:B------:R-:W5:Y:S04]  /*3c550*/  LDL.LU R37, [R1+0x3d8] ;  /* 0x0003d80001257983 */ /* 0x000f680000300800 */
[----:B------:R-:W5:Y:S04]  /*3c560*/  LDL.LU R35, [R1+0x3dc] ;  /* 0x0003dc0001237983 */ /* 0x000f680000300800 */
[----:B------:R-:W5:Y:S04]  /*3c570*/  LDL.LU R32, [R1+0x1d8] ;  /* 0x0001d80001207983 */ /* 0x000f680000300800 */
[----:B------:R-:W5:Y:S04]  /*3c580*/  LDL.LU R33, [R1+0x1dc] ;  /* 0x0001dc0001217983 */ /* 0x000f680000300800 */
[----:B------:R-:W5:Y:S01]  /*3c590*/  LDL.LU.64 R30, [R1+0x68] ;  /* 0x00006800011e7983 */ /* 0x000f620000300a00 */
[----:B------:R-:W-:Y:S01]  /*3c5a0*/  ISETP.LT.AND P6, PT, R40, UR9, !P2 ;  /* 0x0000000928007c0c */ /* 0x000fe2000d7c1270 */
[----:B------:R-:W0:Y:S01]  /*3c5b0*/  LDCU UR9, c[0x0][0x398] ;  /* 0x00007300ff0977ac */ /* 0x000e220008000800 */
[----:B------:R-:W-:Y:S01]  /*3c5c0*/  ISETP.GE.AND P4, PT, R0, UR7, PT ;  /* 0x0000000700007c0c */ /* 0x000fe2000bf86270 */
[----:B------:R-:W-:Y:S01]  /*3c5d0*/  IMAD.MOV.U32 R0, RZ, RZ, R27 ;  /* 0x000000ffff007224 */ /* 0x000fe200078e001b */
[----:B------:R-:W-:Y:S01]  /*3c5e0*/  PRMT R56, R56, 0x9910, RZ ;  /* 0x0000991038387816 */ /* 0x000fe200000000ff */
[----:B------:R-:W5:Y:S01]  /*3c5f0*/  LDL.LU.64 R72, [R1+0x60] ;  /* 0x0000600001487983 */ /* 0x000f620000300a00 */
[----:B-1----:R-:W-:Y:S01]  /*3c600*/  ISETP.LT.AND P5, PT, R39, UR4, !P2 ;  /* 0x0000000427007c0c */ /* 0x002fe2000d7a1270 */
[----:B------:R-:W1:Y:S01]  /*3c610*/  LDCU UR7, c[0x0][0x398] ;  /* 0x00007300ff0777ac */ /* 0x000e620008000800 */
[----:B------:R-:W-:-:S02]  /*3c620*/  SHF.R.S32.HI R0, RZ, 0x8, R0 ;  /* 0x00000008ff007819 */ /* 0x000fc40000011400 */
[----:B------:R-:W-:Y:S01]  /*3c630*/  ISETP.LT.AND P2, PT, R34, UR5, !P2 ;  /* 0x0000000522007c0c */ /* 0x000fe2000d741270 */
[----:B------:R-:W0:Y:S01]  /*3c640*/  LDCU UR4, c[0x0][0x398] ;  /* 0x00007300ff0477ac */ /* 0x000e220008000800 */
[----:B------:R-:W-:Y:S01]  /*3c650*/  PRMT R26, R28, 0x9910, RZ ;  /* 0x000099101c1a7816 */ /* 0x000fe200000000ff */
[----:B------:R-:W0:Y:S03]  /*3c660*/  LDCU UR5, c[0x0][0x398] ;  /* 0x00007300ff0577ac */ /* 0x000e260008000800 */
[----:B------:R-:W-:Y:S01]  /*3c670*/  SHF.R.S32.HI R26, RZ, 0x8, R26 ;  /* 0x00000008ff1a7819 */ /* 0x000fe2000001141a */
[----:B---3--:R3:W-:Y:S02]  /*3c680*/  @P6 STG.E.U8 desc[UR24][R68.64], R0 ;  /* 0x0000000044006986 */ /* 0x0087e4000c101118 */
[----:B---3--:R-:W-:Y:S02]  /*3c690*/  IMAD.MOV.U32 R0, RZ, RZ, R56 ;  /* 0x000000ffff007224 */ /* 0x008fe400078e0038 */
[----:B--2---:R-:W-:Y:S03]  /*3c6a0*/  @P5 STG.E.U8 desc[UR24][R44.64], R26 ;  /* 0x0000001a2c005986 */ /* 0x004fe6000c101118 */
[----:B------:R-:W-:Y:S01]  /*3c6b0*/  SHF.R.S32.HI R0, RZ, 0x8, R0 ;  /* 0x00000008ff007819 */ /* 0x000fe20000011400 */
[----:B------:R-:W2:Y:S04]  /*3c6c0*/  LDL.LU.64 R68, [R1+0x50] ;  /* 0x0000500001447983 */ /* 0x000ea80000300a00 */
[----:B------:R3:W-:Y:S01]  /*3c6d0*/  @P2 STG.E.U8 desc[UR24][R58.64], R0 ;  /* 0x000000003a002986 */ /* 0x0007e2000c101118 */
[----:B------:R-:W-:Y:S01]  /*3c6e0*/  ISETP.LT.AND P6, PT, R67, UR6, !P4 ;  /* 0x0000000643007c0c */ /* 0x000fe2000e7c1270 */
[----:B------:R-:W0:Y:S02]  /*3c6f0*/  LDCU UR6, c[0x0][0x398] ;  /* 0x00007300ff0677ac */ /* 0x000e240008000800 */
[----:B---3--:R-:W3:Y:S01]  /*3c700*/  LDL.LU.64 R58, [R1+0xcf8] ;  /* 0x000cf800013a7983 */ /* 0x008ee20000300a00 */
[----:B----4-:R-:W-:-:S03]  /*3c710*/  F2FP.SATFINITE.E4M3.F32.PACK_AB_MERGE_C R29, R71, R70, RZ ;  /* 0x00000046471d723e */ /* 0x010fc600048070ff */
[----:B------:R-:W4:Y:S04]  /*3c720*/  LDL.LU.64 R44, [R1+0x48] ;  /* 0x00004800012c7983 */ /* 0x000f280000300a00 */
[----:B------:R-:W4:Y:S01]  /*3c730*/  LDL.LU.64 R70, [R1+0x40] ;  /* 0x0000400001467983 */ /* 0x000f220000300a00 */
[----:B------:R-:W-:Y:S01]  /*3c740*/  F2FP.SATFINITE.E4M3.F32.PACK_AB_MERGE_C R28, R36, R38, RZ ;  /* 0x00000026241c723e */ /* 0x000fe200048070ff */
[----:B------:R-:W-:Y:S01]  /*3c750*/  VIADD R0, R66, 0x77 ;  /* 0x0000007742007836 */ /* 0x000fe20000000000 */
[----:B-1----:R-:W-:Y:S01]  /*3c760*/  ISETP.LT.AND P2, PT, R40, UR7, !P4 ;  /* 0x0000000728007c0c */ /* 0x002fe2000e741270 */
[----:B------:R-:W1:Y:S02]  /*3c770*/  LDCU UR7, c[0x0][0x398] ;  /* 0x00007300ff0777ac */ /* 0x000e640008000800 */
[----:B------:R0:W-:Y:S01]  /*3c780*/  @P6 STG.E.U8 desc[UR24][R42.64], R28 ;  /* 0x0000001c2a006986 */ /* 0x0001e2000c101118 */
[----:B------:R-:W-:-:S02]  /*3c790*/  ISETP.GE.AND P6, PT, R0, UR13, PT ;  /* 0x0000000d00007c0c */ /* 0x000fc4000bfc6270 */
[----:B-----5:R-:W-:Y:S02]  /*3c7a0*/  F2FP.SATFINITE.E4M3.F32.PACK_AB_MERGE_C R0, R35, R37, RZ ;  /* 0x000000252300723e */ /* 0x020fe400048070ff */
[----:B------:R-:W-:Y:S01]  /*3c7b0*/  F2FP.SATFINITE.E4M3.F32.PACK_AB_MERGE_C R27, R33, R32, RZ ;  /* 0x00000020211b723e */ /* 0x000fe200048070ff */
[----:B0-----:R-:W5:Y:S04]  /*3c7c0*/  LDL.LU.64 R42, [R1+0x38] ;  /* 0x00003800012a7983 */ /* 0x001f680000300a00 */
[----:B------:R-:W5:Y:S04]  /*3c7d0*/  LDL.LU.64 R36, [R1+0x30] ;  /* 0x0000300001247983 */ /* 0x000f680000300a00 */
[----:B------:R-:W5:Y:S04]  /*3c7e0*/  LDL.LU R32, [R1+0x3e0] ;  /* 0x0003e00001207983 */ /* 0x000f680000300800 */
[----:B------:R-:W5:Y:S04]  /*3c7f0*/  LDL.LU R33, [R1+0x3e4] ;  /* 0x0003e40001217983 */ /* 0x000f680000300800 */
[----:B------:R0:W-:Y:S04]  /*3c800*/  @P2 STG.E.U8 desc[UR24][R30.64], R0 ;  /* 0x000000001e002986 */ /* 0x0001e8000c101118 */
[----:B0-----:R-:W5:Y:S01]  /*3c810*/  LDL.LU.64 R30, [R1+0x28] ;  /* 0x00002800011e7983 */ /* 0x001f620000300a00 */
[----:B------:R-:W-:Y:S01]  /*3c820*/  ISETP.LT.AND P5, PT, R39, UR9, !P4 ;  /* 0x0000000927007c0c */ /* 0x000fe2000e7a1270 */
[----:B------:R-:W0:Y:S01]  /*3c830*/  LDCU UR9, c[0x0][0x398] ;  /* 0x00007300ff0977ac */ /* 0x000e220008000800 */
[----:B------:R-:W-:-:S02]  /*3c840*/  ISETP.LT.AND P4, PT, R34, UR4, !P4 ;  /* 0x0000000422007c0c */ /* 0x000fc4000e781270 */
[----:B------:R-:W-:Y:S01]  /*3c850*/  ISETP.LT.AND P2, PT, R40, UR6, !P6 ;  /* 0x0000000628007c0c */ /* 0x000fe2000f741270 */
[----:B------:R-:W0:Y:S01]  /*3c860*/  LDCU UR4, c[0x0][0x398] ;  /* 0x00007300ff0477ac */ /* 0x000e220008000800 */
[----:B------:R-:W-:Y:S02]  /*3c870*/  PRMT R26, R28, 0x9910, RZ ;  /* 0x000099101c1a7816 */ /* 0x000fe400000000ff */
[----:B------:R-:W-:Y:S01]  /*3c880*/  PRMT R0, R0, 0x9910, RZ ;  /* 0x0000991000007816 */ /* 0x000fe200000000ff */
[----:B------:R-:W0:Y:S04]  /*3c890*/  LDCU UR6, c[0x0][0x398] ;  /* 0x00007300ff0677ac */ /* 0x000e280008000800 */
[----:B------:R1:W-:Y:S01]  /*3c8a0*/  @P5 STG.E.U8 desc[UR24][R72.64], R27 ;  /* 0x0000001b48005986 */ /* 0x0003e2000c101118 */
[----:B------:R-:W-:Y:S01]  /*3c8b0*/  ISETP.LT.AND P5, PT, R67, UR5, !P6 ;  /* 0x0000000543007c0c */ /* 0x000fe2000f7a1270 */
[----:B------:R-:W0:Y:S01]  /*3c8c0*/  LDCU UR5, c[0x0][0x398] ;  /* 0x00007300ff0577ac */ /* 0x000e220008000800 */
[----:B------:R-:W-:-:S02]  /*3c8d0*/  SHF.R.S32.HI R26, RZ, 0x8, R26 ;  /* 0x00000008ff1a7819 */ /* 0x000fc4000001141a */
[----:B------:R-:W-:Y:S02]  /*3c8e0*/  SHF.R.S32.HI R0, RZ, 0x8, R0 ;  /* 0x00000008ff007819 */ /* 0x000fe40000011400 */
[----:B-1----:R-:W-:Y:S01]  /*3c8f0*/  PRMT R27, R27, 0x9910, RZ ;  /* 0x000099101b1b7816 */ /* 0x002fe200000000ff */
[----:B------:R-:W5:Y:S04]  /*3c900*/  LDL.LU R73, [R1+0x1e0] ;  /* 0x0001e00001497983 */ /* 0x000f680000300800 */
[----:B------:R-:W5:Y:S01]  /*3c910*/  LDL.LU R72, [R1+0x1e4] ;  /* 0x0001e40001487983 */ /* 0x000f620000300800 */
[----:B---3--:R-:W-:-:S05]  /*3c920*/  F2FP.SATFINITE.E4M3.F32.PACK_AB_MERGE_C R58, R59, R58, RZ ;  /* 0x0000003a3b3a723e */ /* 0x008fca00048070ff */
[----:B--2---:R1:W-:Y:S01]  /*3c930*/  @P4 STG.E.U8 desc[UR24][R68.64], R58 ;  /* 0x0000003a44004986 */ /* 0x0043e2000c101118 */
[----:B------:R-:W-:Y:S01]  /*3c940*/  ISETP.LT.AND P4, PT, R39, UR7, !P6 ;  /* 0x0000000727007c0c */ /* 0x000fe2000f781270 */
[----:B------:R-:W2:Y:S02]  /*3c950*/  LDCU UR7, c[0x0][0x398] ;  /* 0x00007300ff0777ac */ /* 0x000ea40008000800 */
[----:B----4-:R-:W-:Y:S04]  /*3c960*/  @P5 STG.E.U8 desc[UR24][R44.64], R26 ;  /* 0x0000001a2c005986 */ /* 0x010fe8000c101118 */
[----:B------:R3:W-:Y:S01]  /*3c970*/  @P2 STG.E.U8 desc[UR24][R70.64], R0 ;  /* 0x0000000046002986 */ /* 0x0007e2000c101118 */
[----:B0-----:R-:W-:Y:S01]  /*3c980*/  ISETP.LT.AND P6, PT, R34, UR9, !P6 ;  /* 0x0000000922007c0c */ /* 0x001fe2000f7c1270 */
[----:B------:R-:W0:Y:S02]  /*3c990*/  LDCU UR9, c[0x0][0x398] ;  /* 0x00007300ff0977ac */ /* 0x000e240008000800 */
[----:B-1----:R-:W4:Y:S01]  /*3c9a0*/  LDL.LU.64 R68, [R1+0x18] ;  /* 0x0000180001447983 */ /* 0x002f220000300a00 */
[----:B---3--:R-:W-:Y:S01]  /*3c9b0*/  IMAD.MOV.U32 R0, RZ, RZ, R27 ;  /* 0x000000ffff007224 */ /* 0x008fe200078e001b */
[----:B------:R-:W-:-:S02]  /*3c9c0*/  PRMT R26, R58, 0x9910, RZ ;  /* 0x000099103a1a7816 */ /* 0x000fc400000000ff */
[----:B------:R-:W3:Y:S02]  /*3c9d0*/  LDL.LU.64 R70, [R1+0x10] ;  /* 0x0000100001467983 */ /* 0x000ee40000300a00 */
[----:B------:R-:W-:Y:S02]  /*3c9e0*/  SHF.R.S32.HI R0, RZ, 0x8, R0 ;  /* 0x00000008ff007819 */ /* 0x000fe40000011400 */
[----:B------:R-:W-:Y:S01]  /*3c9f0*/  ISETP.LT.AND P2, PT, R67, UR4, !P3 ;  /* 0x0000000443007c0c */ /* 0x000fe2000df41270 */
[----:B------:R-:W1:Y:S02]  /*3ca00*/  LDCU UR4, c[0x0][0x398] ;  /* 0x00007300ff0477ac */ /* 0x000e640008000800 */
[----:B-----5:R-:W-:Y:S01]  /*3ca10*/  @P4 STG.E.U8 desc[UR24][R42.64], R0 ;  /* 0x000000002a004986 */ /* 0x020fe2000c101118 */
[----:B------:R-:W-:Y:S01]  /*3ca20*/  ISETP.LT.AND P4, PT, R40, UR5, !P3 ;  /* 0x0000000528007c0c */ /* 0x000fe2000df81270 */
[----:B------:R-:W5:Y:S01]  /*3ca30*/  LDCU UR5, c[0x0][0x398] ;  /* 0x00007300ff0577ac */ /* 0x000f620008000800 */
[----:B------:R-:W-:-:S05]  /*3ca40*/  SHF.R.S32.HI R26, RZ, 0x8, R26 ;  /* 0x00000008ff1a7819 */ /* 0x000fca000001141a */
[----:B------:R0:W-:Y:S02]  /*3ca50*/  @P6 STG.E.U8 desc[UR24][R36.64], R26 ;  /* 0x0000001a24006986 */ /* 0x0001e4000c101118 */
[----:B0-----:R-:W-:Y:S02]  /*3ca60*/  F2FP.SATFINITE.E4M3.F32.PACK_AB_MERGE_C R26, R33, R32, RZ ;  /* 0x00000020211a723e */ /* 0x001fe400048070ff */
[----:B------:R-:W-:Y:S04]  /*3ca70*/  @P2 STG.E.U8 desc[UR24][R30.64], R29 ;  /* 0x0000001d1e002986 */ /* 0x000fe8000c101118 */
[----:B------:R0:W-:Y:S04]  /*3ca80*/  @P4 STG.E.U8 desc[UR24][R60.64], R26 ;  /* 0x0000001a3c004986 */ /* 0x0001e8000c101118 */
[----:B0-----:R-:W3:Y:S01]  /*3ca90*/  LDL.LU.64 R60, [R1+0xcf0] ;  /* 0x000cf000013c7983 */ /* 0x001ee20000300a00 */
[----:B------:R-:W-:Y:S01]  /*3caa0*/  VIADD R0, R66, 0x7a ;  /* 0x0000007a42007836 */ /* 0x000fe20000000000 */
[----:B------:R-:W-:Y:S01]  /*3cab0*/  ISETP.LT.AND P5, PT, R39, UR6, !P3 ;  /* 0x0000000627007c0c */ /* 0x000fe2000dfa1270 */
[----:B------:R-:W0:Y:S03]  /*3cac0*/  LDCU UR6, c[0x0][0x398] ;  /* 0x00007300ff0677ac */ /* 0x000e260008000800 */
[----:B------:R-:W-:Y:S01]  /*3cad0*/  ISETP.GE.AND P6, PT, R0, UR21, PT ;  /* 0x0000001500007c0c */ /* 0x000fe2000bfc6270 */
[----:B------:R-:W-:Y:S01]  /*3cae0*/  VIADD R0, R66, 0x79 ;  /* 0x0000007942007836 */ /* 0x000fe20000000000 */
[----:B--2---:R-:W-:Y:S01]  /*3caf0*/  ISETP.LT.AND P3, PT, R34, UR7, !P3 ;  /* 0x0000000722007c0c */ /* 0x004fe2000df61270 */
[----:B------:R-:W2:Y:S03]  /*3cb00*/  LDCU UR7, c[0x0][0x398] ;  /* 0x00007300ff0777ac */ /* 0x000ea60008000800 */
[----:B------:R-:W-:-:S02]  /*3cb10*/  ISETP.GE.AND P2, PT, R0, UR19, PT ;  /* 0x0000001300007c0c */ /* 0x000fc4000bf46270 */
[----:B------:R-:W-:Y:S02]  /*3cb20*/  F2FP.SATFINITE.E4M3.F32.PACK_AB_MERGE_C R0, R72, R73, RZ ;  /* 0x000000494800723e */ /* 0x000fe400048070ff */
[----:B------:R-:W2:Y:S04]  /*3cb30*/  LDL.LU R73, [R1+0x5e8] ;  /* 0x0005e80001497983 */ /* 0x000ea80000300800 */
[----:B----4-:R4:W-:Y:S04]  /*3cb40*/  @P5 STG.E.U8 desc[UR24][R68.64], R0 ;  /* 0x0000000044005986 */ /* 0x0109e8000c101118 */
[----:B----4-:R-:W2:Y:S04]  /*3cb50*/  LDL.LU R68, [R1+0x5ec] ;  /* 0x0005ec0001447983 */ /* 0x010ea80000300800 */
[----:B------:R-:W4:Y:S01]  /*3cb60*/  LDL.LU R69, [R1+0x3e8] ;  /* 0x0003e80001457983 */ /* 0x000f220000300800 */
[----:B---3--:R-:W-:-:S05]  /*3cb70*/  F2FP.SATFINITE.E4M3.F32.PACK_AB_MERGE_C R60, R61, R60, RZ ;  /* 0x0000003c3d3c723e */ /* 0x008fca00048070ff */
[----:B------:R3:W-:Y:S04]  /*3cb80*/  @P3 STG.E.U8 desc[UR24][R70.64], R60 ;  /* 0x0000003c46003986 */ /* 0x0007e8000c101118 */
[----:B---3--:R-:W4:Y:S04]  /*3cb90*/  LDL.LU R70, [R1+0x3ec] ;  /* 0x0003ec0001467983 */ /* 0x008f280000300800 */
[----:B------:R-:W3:Y:S04]  /*3cba0*/  LDL.LU R71, [R1+0x1e8] ;  /* 0x0001e80001477983 */ /* 0x000ee80000300800 */
[----:B------:R-:W3:Y:S01]  /*3cbb0*/  LDL.LU R72, [R1+0x1ec] ;  /* 0x0001ec0001487983 */ /* 0x000ee20000300800 */
[----:B------:R-:W-:Y:S01]  /*3cbc0*/  ISETP.LT.AND P4, PT, R67, UR9, !P2 ;  /* 0x0000000943007c0c */ /* 0x000fe2000d781270 */
[----:B------:R-:W0:Y:S01]  /*3cbd0*/  LDCU UR9, c[0x0][0x398] ;  /* 0x00007300ff0977ac */ /* 0x000e220008000800 */
[----:B------:R-:W-:-:S02]  /*3cbe0*/  PRMT R27, R29, 0x9910, RZ ;  /* 0x000099101d1b7816 */ /* 0x000fc400000000ff */
[----:B-1----:R-:W-:Y:S01]  /*3cbf0*/  ISETP.LT.AND P5, PT, R40, UR4, !P2 ;  /* 0x0000000428007c0c */ /* 0x002fe2000d7a1270 */
[----:B------:R-:W1:Y:S01]  /*3cc00*/  LDCU UR4, c[0x0][0x398] ;  /* 0x00007300ff0477ac */ /* 0x000e620008000800 */
[----:B------:R-:W-:Y:S02]  /*3cc10*/  SHF.R.S32.HI R27, RZ, 0x8, R27 ;  /* 0x00000008ff1b7819 */ /* 0x000fe4000001141b */
[----:B------:R-:W-:-:S05]  /*3cc20*/  PRMT R28, R26, 0x9910, RZ ;  /* 0x000099101a1c7816 */ /* 0x000fca00000000ff */
[----:B------:R0:W-:Y:S01]  /*3cc30*/  @P4 STG.E.U8 desc[UR24][R62.64], R27 ;  /* 0x0000001b3e004986 */ /* 0x0001e2000c101118 */
[----:B------:R-:W-:-:S03]  /*3cc40*/  SHF.R.S32.HI R26, RZ, 0x8, R28 ;  /* 0x00000008ff1a7819 */ /* 0x000fc6000001141c */
[----:B0-----:R-:W3:Y:S01]  /*3cc50*/  LDL.LU.64 R62, [R1+0xce8] ;  /* 0x000ce800013e7983 */ /* 0x001ee20000300a00 */
[----:B-----5:R-:W-:Y:S02]  /*3cc60*/  ISETP.LT.AND P4, PT, R39, UR5, !P2 ;  /* 0x0000000527007c0c */ /* 0x020fe4000d781270 */
[----:B------:R-:W-:Y:S01]  /*3cc70*/  ISETP.LT.AND P3, PT, R34, UR6, !P2 ;  /* 0x0000000622007c0c */ /* 0x000fe2000d761270 */
[----:B------:R0:W-:Y:S01]  /*3cc80*/  @P5 STG.E.U8 desc[UR24][R64.64], R26 ;  /* 0x0000001a40005986 */ /* 0x0001e2000c101118 */
[----:B-1----:R-:W-:Y:S02]  /*3cc90*/  ISETP.LT.AND P5, PT, R67, UR4, !P6 ;  /* 0x0000000443007c0c */ /* 0x002fe4000f7a1270 */
[----:B------:R-:W-:Y:S02]  /*3cca0*/  PRMT R0, R0, 0x9910, RZ ;  /* 0x0000991000007816 */ /* 0x000fe400000000ff */
[----:B------:R-:W-:Y:S01]  /*3ccb0*/  PRMT R29, R60, 0x9910, RZ ;  /* 0x000099103c1d7816 */ /* 0x000fe200000000ff */
[C---:B------:R-:W-:Y:S01]  /*3ccc0*/  VIADD R28, R66.reuse, 0x7d ;  /* 0x0000007d421c7836 */ /* 0x040fe20000000000 */
[----:B------:R-:W-:Y:S01]  /*3ccd0*/  SHF.R.S32.HI R27, RZ, 0x8, R0 ;  /* 0x00000008ff1b7819 */ /* 0x000fe20000011400 */
[----:B------:R-:W1:Y:S01]  /*3cce0*/  LDCU UR5, c[0x0][0x398] ;  /* 0x00007300ff0577ac */ /* 0x000e620008000800 */
[----:B------:R-:W-:Y:S01]  /*3ccf0*/  SHF.R.S32.HI R29, RZ, 0x8, R29 ;  /* 0x00000008ff1d7819 */ /* 0x000fe2000001141d */
[----:B------:R-:W-:-:S02]  /*3cd00*/  VIADD R0, R66, 0x7c ;  /* 0x0000007c42007836 */ /* 0x000fc40000000000 */
[----:B------:R5:W-:Y:S01]  /*3cd10*/  @P4 STG.E.U8 desc[UR24][R92.64], R27 ;  /* 0x0000001b5c004986 */ /* 0x000be2000c101118 */
[----:B------:R-:W1:Y:S03]  /*3cd20*/  LDCU UR4, c[0x0][0x398] ;  /* 0x00007300ff0477ac */ /* 0x000e660008000800 */
[----:B------:R1:W-:Y:S01]  /*3cd30*/  @P3 STG.E.U8 desc[UR24][R90.64], R29 ;  /* 0x0000001d5a003986 */ /* 0x0003e2000c101118 */
[----:B------:R-:W1:Y:S03]  /*3cd40*/  LDCU UR6, c[0x0][0x398] ;  /* 0x00007300ff0677ac */ /* 0x000e660008000800 */
[----:B0-----:R-:W3:Y:S01]  /*3cd50*/  LDL.LU.64 R64, [R1+0xce0] ;  /* 0x000ce00001407983 */ /* 0x001ee20000300a00 */
[----:B--2---:R-:W-:-:S03]  /*3cd60*/  F2FP.SATFINITE.E4M3.F32.PACK_AB_MERGE_C R31, R68, R73, RZ ;  /* 0x00000049441f723e */ /* 0x004fc600048070ff */
[----:B------:R-:W2:Y:S04]  /*3cd70*/  LDL.LU R73, [R1+0x5f0] ;  /* 0x0005f00001497983 */ /* 0x000ea80000300800 */
[----:B------:R-:W-:Y:S01]  /*3cd80*/  @P5 STG.E.U8 desc[UR24][R88.64], R31 ;  /* 0x0000001f58005986 */ /* 0x000fe2000c101118 */
[----:B------:R-:W-:Y:S01]  /*3cd90*/  ISETP.GE.AND P5, PT, R0, UR17, PT ;  /* 0x0000001100007c0c */ /* 0x000fe2000bfa6270 */
[----:B------:R-:W-:Y:S02]  /*3cda0*/  VIADD R0, R66, 0x7b ;  /* 0x0000007b42007836 */ /* 0x000fe40000000000 */
[----:B------:R-:W2:Y:S04]  /*3cdb0*/  LDL.LU R68, [R1+0x5f4] ;  /* 0x0005f40001447983 */ /* 0x000ea80000300800 */
[----:B------:R-:W2:Y:S01]  /*3cdc0*/  LDL.LU R66, [R1+0xcdc] ;  /* 0x000cdc0001427983 */ /* 0x000ea20000300800 */
[----:B----4-:R-:W-:-:S03]  /*3cdd0*/  F2FP.SATFINITE.E4M3.F32.PACK_AB_MERGE_C R33, R70, R69, RZ ;  /* 0x000000454621723e */ /* 0x010fc600048070ff */
[----:B------:R-:W4:Y:S04]  /*3cde0*/  LDL.LU R69, [R1+0x3f0] ;  /* 0x0003f00001457983 */ /* 0x000f280000300800 */
[----:B------:R-:W4:Y:S01]  /*3cdf0*/  LDL.LU R70, [R1+0x3f4] ;  /* 0x0003f40001467983 */ /* 0x000f220000300800 */
[----:B---3--:R-:W-:-:S03]  /*3ce00*/  F2FP.SATFINITE.E4M3.F32.PACK_AB_MERGE_C R35, R72, R71, RZ ;  /* 0x000000474823723e */ /* 0x008fc600048070ff */
[----:B------:R-:W3:Y:S04]  /*3ce10*/  LDL.LU R71, [R1+0x1f0] ;  /* 0x0001f00001477983 */ /* 0x000ee80000300800 */
[----:B------:R-:W3:Y:S01]  /*3ce20*/  LDL.LU R72, [R1+0x1f4] ;  /* 0x0001f40001487983 */ /* 0x000ee20000300800 */
[----:B------:R-:W-:Y:S01]  /*3ce30*/  ISETP.LT.AND P4, PT, R40, UR7, !P6 ;  /* 0x0000000728007c0c */ /* 0x000fe2000f781270 */
[----:B------:R-:W0:Y:S01]  /*3ce40*/  LDCU UR7, c[0x0][0x398] ;  /* 0x00007300ff0777ac */ /* 0x000e220008000800 */
[----:B------:R-:W-:Y:S02]  /*3ce50*/  ISETP.LT.AND P3, PT, R39, UR9, !P6 ;  /* 0x0000000927007c0c */ /* 0x000fe4000f761270 */
[----:B-1----:R-:W-:Y:S01]  /*3ce60*/  ISETP.LT.AND P6, PT, R34, UR5, !P6 ;  /* 0x0000000522007c0c */ /* 0x002fe2000f7c1270 */
[----:B------:R-:W1:Y:S01]  /*3ce70*/  LDCU UR5, c[0x0][0x398] ;  /* 0x00007300ff0577ac */ /* 0x000e620008000800 */
[----:B-----5:R-:W-:-:S02]  /*3ce80*/  PRMT R27, R31, 0x9910, RZ ;  /* 0x000099101f1b7816 */ /* 0x020fc400000000ff */
[----:B------:R-:W-:Y:S01]  /*3ce90*/  PRMT R29, R33, 0x9910, RZ ;  /* 0x00009910211d7816 */ /* 0x000fe200000000ff */
[----:B------:R-:W5:Y:S04]  /*3cea0*/  LDCU UR9, c[0x0][0x398] ;  /* 0x00007300ff0977ac */ /* 0x000f680008000800 */
[----:B------:R-:W-:Y:S01]  /*3ceb0*/  @P4 STG.E.U8 desc[UR24][R86.64], R33 ;  /* 0x0000002156004986 */ /* 0x000fe2000c101118 */
[----:B------:R-:W-:-:S03]  /*3cec0*/  ISETP.GE.AND P4, PT, R0, UR15, PT ;  /* 0x0000000f00007c0c */ /* 0x000fc6000bf86270 */
[----:B------:R-:W-:Y:S01]  /*3ced0*/  @P3 STG.E.U8 desc[UR24][R84.64], R35 ;  /* 0x0000002354003986 */ /* 0x000fe2000c101118 */
[----:B------:R-:W-:Y:S01]  /*3cee0*/  ISETP.LT.AND P3, PT, R67, UR4, !P4 ;  /* 0x0000000443007c0c */ /* 0x000fe2000e761270 */
[----:B------:R-:W0:Y:S01]  /*3cef0*/  LDCU UR4, c[0x0][0x398] ;  /* 0x00007300ff0477ac */ /* 0x000e220008000800 */
[----:B------:R-:W-:Y:S02]  /*3cf00*/  F2FP.SATFINITE.E4M3.F32.PACK_AB_MERGE_C R63, R63, R62, RZ ;  /* 0x0000003e3f3f723e */ /* 0x000fe400048070ff */
[----:B------:R-:W-:-:S03]  /*3cf10*/  SHF.R.S32.HI R27, RZ, 0x8, R27 ;  /* 0x00000008ff1b7819 */ /* 0x000fc6000001141b */
[----:B------:R0:W-:Y:S01]  /*3cf20*/  @P6 STG.E.U8 desc[UR24][R82.64], R63 ;  /* 0x0000003f52006986 */ /* 0x0001e2000c101118 */
[----:B------:R-:W-:Y:S01]  /*3cf30*/  ISETP.LT.AND P6, PT, R40, UR6, !P4 ;  /* 0x0000000628007c0c */ /* 0x000fe2000e7c1270 */
[----:B------:R-:W5:Y:S04]  /*3cf40*/  LDCU UR6, c[0x0][0x398] ;  /* 0x00007300ff0677ac */ /* 0x000f680008000800 */
[----:B------:R5:W-:Y:S01]  /*3cf50*/  @P3 STG.E.U8 desc[UR24][R80.64], R27 ;  /* 0x0000001b50003986 */ /* 0x000be2000c101118 */
[----:B-1----:R-:W-:Y:S01]  /*3cf60*/  ISETP.LT.AND P3, PT, R39, UR5, !P4 ;  /* 0x0000000527007c0c */ /* 0x002fe2000e761270 */
[----:B------:R-:W1:Y:S01]  /*3cf70*/  LDCU UR5, c[0x0][0x398] ;  /* 0x00007300ff0577ac */ /* 0x000e620008000800 */
[----:B------:R-:W-:Y:S02]  /*3cf80*/  PRMT R0, R35, 0x9910, RZ ;  /* 0x0000991023007816 */ /* 0x000fe400000000ff */
[----:B0-----:R-:W-:-:S02]  /*3cf90*/  PRMT R63, R63, 0x9910, RZ ;  /* 0x000099103f3f7816 */ /* 0x001fc400000000ff */
[----:B------:R-:W-:Y:S01]  /*3cfa0*/  ISETP.LT.AND P4, PT, R34, UR4, !P4 ;  /* 0x0000000422007c0c */ /* 0x000fe2000e781270 */
[----:B------:R-:W0:Y:S01]  /*3cfb0*/  LDCU UR4, c[0x0][0x398] ;  /* 0x00007300ff0477ac */ /* 0x000e220008000800 */
[----:B------:R-:W-:Y:S02]  /*3cfc0*/  SHF.R.S32.HI R29, RZ, 0x8, R29 ;  /* 0x00000008ff1d7819 */ /* 0x000fe4000001141d */
[----:B-----5:R-:W-:Y:S01]  /*3cfd0*/  SHF.R.S32.HI R27, RZ, 0x8, R0 ;  /* 0x00000008ff1b7819 */ /* 0x020fe20000011400 */
[----:B------:R-:W-:Y:S02]  /*3cfe0*/  IMAD.MOV.U32 R0, RZ, RZ, R63 ;  /* 0x000000ffff007224 */ /* 0x000fe400078e003f */
[----:B------:R5:W-:Y:S01]  /*3cff0*/  @P6 STG.E.U8 desc[UR24][R78.64], R29 ;  /* 0x0000001d4e006986 */ /* 0x000be2000c101118 */
[----:B------:R-:W-:Y:S01]  /*3d000*/  ISETP.LT.AND P6, PT, R67, UR7, !P5 ;  /* 0x0000000743007c0c */ /* 0x000fe2000efc1270 */
[----:B------:R-:W0:Y:S02]  /*3d010*/  LDCU UR7, c[0x0][0x398] ;  /* 0x00007300ff0777ac */ /* 0x000e240008000800 */
[----:B------:R-:W-:Y:S01]  /*3d020*/  @P3 STG.E.U8 desc[UR24][R76.64], R27 ;  /* 0x0000001b4c003986 */ /* 0x000fe2000c101118 */
[----:B------:R-:W-:Y:S01]  /*3d030*/  ISETP.LT.AND P3, PT, R40, UR6, !P5 ;  /* 0x0000000628007c0c */ /* 0x000fe2000ef61270 */
[----:B------:R-:W0:Y:S01]  /*3d040*/  LDCU UR6, c[0x0][0x398] ;  /* 0x00007300ff0677ac */ /* 0x000e220008000800 */
[----:B-----5:R-:W-:-:S05]  /*3d050*/  SHF.R.S32.HI R29, RZ, 0x8, R0 ;  /* 0x00000008ff1d7819 */ /* 0x020fca0000011400 */
[----:B------:R-:W-:Y:S01]  /*3d060*/  @P4 STG.E.U8 desc[UR24][R74.64], R29 ;  /* 0x0000001d4a004986 */ /* 0x000fe2000c101118 */
[----:B-1----:R-:W-:Y:S01]  /*3d070*/  ISETP.LT.AND P4, PT, R39, UR5, !P5 ;  /* 0x0000000527007c0c */ /* 0x002fe2000ef81270 */
[----:B------:R-:W1:Y:S01]  /*3d080*/  LDCU UR5, c[0x0][0x398] ;  /* 0x00007300ff0577ac */ /* 0x000e620008000800 */
[----:B------:R-:W-:Y:S02]  /*3d090*/  ISETP.GE.AND P2, PT, R28, UR23, PT ;  /* 0x000000171c007c0c */ /* 0x000fe4000bf46270 */
[----:B--2---:R-:W-:-:S05]  /*3d0a0*/  F2FP.SATFINITE.E4M3.F32.PACK_AB_MERGE_C R31, R68, R73, RZ ;  /* 0x00000049441f723e */ /* 0x004fca00048070ff */
[----:B------:R2:W-:Y:S01]  /*3d0b0*/  @P6 STG.E.U8 desc[UR24][R24.64], R31 ;  /* 0x0000001f18006986 */ /* 0x0005e2000c101118 */
[----:B------:R-:W-:Y:S02]  /*3d0c0*/  ISETP.LT.AND P6, PT, R67, UR10, !P1 ;  /* 0x0000000a43007c0c */ /* 0x000fe4000cfc1270 */
[----:B----4-:R-:W-:Y:S02]  /*3d0d0*/  F2FP.SATFINITE.E4M3.F32.PACK_AB_MERGE_C R33, R70, R69, RZ ;  /* 0x000000454621723e */ /* 0x010fe400048070ff */
[----:B---3--:R-:W-:-:S03]  /*3d0e0*/  F2FP.SATFINITE.E4M3.F32.PACK_AB_MERGE_C R35, R72, R71, RZ ;  /* 0x000000474823723e */ /* 0x008fc600048070ff */
[----:B------:R-:W-:Y:S01]  /*3d0f0*/  @P3 STG.E.U8 desc[UR24][R22.64], R33 ;  /* 0x0000002116003986 */ /* 0x000fe2000c101118 */
[C---:B0-----:R-:W-:Y:S01]  /*3d100*/  ISETP.LT.AND P3, PT, R67.reuse, UR4, !P2 ;  /* 0x0000000443007c0c */ /* 0x041fe2000d761270 */
[----:B------:R-:W0:Y:S02]  /*3d110*/  LDCU UR4, c[0x0][0x398] ;  /* 0x00007300ff0477ac */ /* 0x000e240008000800 */
[----:B------:R3:W-:Y:S01]  /*3d120*/  @P4 STG.E.U8 desc[UR24][R20.64], R35 ;  /* 0x0000002314004986 */ /* 0x0007e2000c101118 */
[----:B------:R-:W-:Y:S01]  /*3d130*/  ISETP.LT.AND P4, PT, R67, UR7, !P0 ;  /* 0x0000000743007c0c */ /* 0x000fe2000c781270 */
[----:B------:R-:W4:Y:S02]  /*3d140*/  LDCU UR7, c[0x0][0x398] ;  /* 0x00007300ff0777ac */ /* 0x000f240008000800 */
[----:B------:R-:W5:Y:S04]  /*3d150*/  LDL.LU R67, [R1+0xcd8] ;  /* 0x000cd80001437983 */ /* 0x000f680000300800 */
[----:B------:R-:W5:Y:S04]  /*3d160*/  LDL.LU R41, [R1+0x5f8] ;  /* 0x0005f80001297983 */ /* 0x000f680000300800 */
[----:B------:R-:W5:Y:S04]  /*3d170*/  LDL.LU R38, [R1+0x5fc] ;  /* 0x0005fc0001267983 */ /* 0x000f680000300800 */
[----:B------:R-:W5:Y:S04]  /*3d180*/  LDL.LU R36, [R1+0x3f8] ;  /* 0x0003f80001247983 */ /* 0x000f680000300800 */
[----:B------:R-:W5:Y:S04]  /*3d190*/  LDL.LU R37, [R1+0x3fc] ;  /* 0x0003fc0001257983 */ /* 0x000f680000300800 */
[----:B------:R-:W5:Y:S04]  /*3d1a0*/  LDL.LU R32, [R1+0x1f8] ;  /* 0x0001f80001207983 */ /* 0x000f680000300800 */
[----:B------:R-:W5:Y:S04]  /*3d1b0*/  LDL.LU R30, [R1+0x1fc] ;  /* 0x0001fc00011e7983 */ /* 0x000f680000300800 */
[----:B------:R-:W5:Y:S04]  /*3d1c0*/  LDL.LU.64 R72, [R1+0xa8] ;  /* 0x0000a80001487983 */ /* 0x000f680000300a00 */
[----:B------:R-:W5:Y:S04]  /*3d1d0*/  LDL.LU.64 R68, [R1+0xa0] ;  /* 0x0000a00001447983 */ /* 0x000f680000300a00 */
[----:B------:R-:W5:Y:S01]  /*3d1e0*/  LDL.LU.64 R70, [R1+0x78] ;  /* 0x0000780001467983 */ /* 0x000f620000300a00 */
[----:B------:R-:W-:Y:S01]  /*3d1f0*/  ISETP.LT.AND P5, PT, R34, UR9, !P5 ;  /* 0x0000000922007c0c */ /* 0x000fe2000efa1270 */
[----:B------:R-:W0:Y:S01]  /*3d200*/  LDCU UR9, c[0x0][0x398] ;  /* 0x00007300ff0977ac */ /* 0x000e220008000800 */
[----:B------:R-:W-:-:S02]  /*3d210*/  PRMT R0, R31, 0x9910, RZ ;  /* 0x000099101f007816 */ /* 0x000fc400000000ff */
[----:B------:R-:W-:Y:S02]  /*3d220*/  F2FP.SATFINITE.E4M3.F32.PACK_AB_MERGE_C R65, R65, R64, RZ ;  /* 0x000000404141723e */ /* 0x000fe400048070ff */
[----:B--2---:R-:W-:Y:S02]  /*3d230*/  SHF.R.S32.HI R25, RZ, 0x8, R0 ;  /* 0x00000008ff197819 */ /* 0x004fe40000011400 */
[----:B------:R-:W-:-:S05]  /*3d240*/  PRMT R0, R33, 0x9910, RZ ;  /* 0x0000991021007816 */ /* 0x000fca00000000ff */
[----:B------:R2:W-:Y:S01]  /*3d250*/  @P5 STG.E.U8 desc[UR24][R18.64], R65 ;  /* 0x0000004112005986 */ /* 0x0005e2000c101118 */
[----:B-1----:R-:W-:Y:S01]  /*3d260*/  ISETP.LT.AND P5, PT, R40, UR5, !P2 ;  /* 0x0000000528007c0c */ /* 0x002fe2000d7a1270 */
[----:B------:R-:W1:Y:S02]  /*3d270*/  LDCU UR5, c[0x0][0x398] ;  /* 0x00007300ff0577ac */ /* 0x000e640008000800 */
[----:B------:R4:W-:Y:S01]  /*3d280*/  @P3 STG.E.U8 desc[UR24][R16.64], R25 ;  /* 0x0000001910003986 */ /* 0x0009e2000c101118 */
[----:B------:R-:W-:Y:S02]  /*3d290*/  ISETP.LT.AND P3, PT, R39, UR6, !P2 ;  /* 0x0000000627007c0c */ /* 0x000fe4000d761270 */
[----:B---3--:R-:W-:Y:S02]  /*3d2a0*/  PRMT R20, R35, 0x9910, RZ ;  /* 0x0000991023147816 */ /* 0x008fe400000000ff */
[----:B0-----:R-:W-:Y:S01]  /*3d2b0*/  ISETP.LT.AND P2, PT, R34, UR4, !P2 ;  /* 0x0000000422007c0c */ /* 0x001fe2000d741270 */
[----:B------:R-:W0:Y:S01]  /*3d2c0*/  LDCU UR4, c[0x0][0x398] ;  /* 0x00007300ff0477ac */ /* 0x000e220008000800 */
[----:B------:R-:W-:-:S02]  /*3d2d0*/  PRMT R21, R65, 0x9910, RZ ;  /* 0x0000991041157816 */ /* 0x000fc400000000ff */
[----:B--2---:R-:W-:Y:S02]  /*3d2e0*/  SHF.R.S32.HI R19, RZ, 0x8, R20 ;  /* 0x00000008ff137819 */ /* 0x004fe40000011414 */
[----:B----4-:R-:W-:Y:S02]  /*3d2f0*/  SHF.R.S32.HI R17, RZ, 0x8, R0 ;  /* 0x00000008ff117819 */ /* 0x010fe40000011400 */
[----:B------:R-:W-:-:S03]  /*3d300*/  SHF.R.S32.HI R21, RZ, 0x8, R21 ;  /* 0x00000008ff157819 */ /* 0x000fc60000011415 */
[----:B------:R2:W-:Y:S04]  /*3d310*/  @P5 STG.E.U8 desc[UR24][R14.64], R17 ;  /* 0x000000110e005986 */ /* 0x0005e8000c101118 */
[----:B------:R-:W-:Y:S01]  /*3d320*/  @P3 STG.E.U8 desc[UR24][R12.64], R19 ;  /* 0x000000130c003986 */ /* 0x000fe2000c101118 */
[----:B------:R-:W-:-:S03]  /*3d330*/  ISETP.LT.AND P3, PT, R40, UR7, !P0 ;  /* 0x0000000728007c0c */ /* 0x000fc6000c761270 */
[----:B------:R3:W-:Y:S01]  /*3d340*/  @P2 STG.E.U8 desc[UR24][R10.64], R21 ;  /* 0x000000150a002986 */ /* 0x0007e2000c101118 */
[----:B------:R-:W-:Y:S02]  /*3d350*/  ISETP.LT.AND P2, PT, R39, UR9, !P0 ;  /* 0x0000000927007c0c */ /* 0x000fe4000c741270 */
[----:B-1----:R-:W-:Y:S02]  /*3d360*/  ISETP.LT.AND P0, PT, R34, UR5, !P0 ;  /* 0x0000000522007c0c */ /* 0x002fe4000c701270 */
[----:B------:R-:W-:Y:S02]  /*3d370*/  ISETP.LT.AND P5, PT, R40, UR11, !P1 ;  /* 0x0000000b28007c0c */ /* 0x000fe4000cfa1270 */
[----:B-----5:R-:W-:Y:S02]  /*3d380*/  F2FP.SATFINITE.E4M3.F32.PACK_AB_MERGE_C R23, R38, R41, RZ ;  /* 0x000000292617723e */ /* 0x020fe400048070ff */
[----:B--2---:R-:W-:-:S03]  /*3d390*/  F2FP.SATFINITE.E4M3.F32.PACK_AB_MERGE_C R15, R37, R36, RZ ;  /* 0x00000024250f723e */ /* 0x004fc600048070ff */
[----:B------:R1:W-:Y:S01]  /*3d3a0*/  @P4 STG.E.U8 desc[UR24][R8.64], R23 ;  /* 0x0000001708004986 */ /* 0x0003e2000c101118 */
[----:B---3--:R-:W-:Y:S02]  /*3d3b0*/  PRMT R10, R15, 0x9910, RZ ;  /* 0x000099100f0a7816 */ /* 0x008fe400000000ff */
[----:B------:R-:W-:Y:S02]  /*3d3c0*/  F2FP.SATFINITE.E4M3.F32.PACK_AB_MERGE_C R13, R30, R32, RZ ;  /* 0x000000201e0d723e */ /* 0x000fe400048070ff */
[----:B------:R-:W-:Y:S02]  /*3d3d0*/  ISETP.LT.AND P4, PT, R39, UR12, !P1 ;  /* 0x0000000c27007c0c */ /* 0x000fe4000cf81270 */
[----:B-1----:R-:W-:Y:S01]  /*3d3e0*/  PRMT R9, R13, 0x9910, RZ ;  /* 0x000099100d097816 */ /* 0x002fe200000000ff */
[----:B------:R1:W-:Y:S01]  /*3d3f0*/  @P3 STG.E.U8 desc[UR24][R6.64], R15 ;  /* 0x0000000f06003986 */ /* 0x0003e2000c101118 */
[----:B------:R-:W-:Y:S01]  /*3d400*/  PRMT R0, R23, 0x9910, RZ ;  /* 0x0000991017007816 */ /* 0x000fe200000000ff */
[----:B------:R-:W-:Y:S01]  /*3d410*/  IMAD.MOV.U32 R8, RZ, RZ, R10 ;  /* 0x000000ffff087224 */ /* 0x000fe200078e000a */
[----:B------:R-:W-:Y:S01]  /*3d420*/  F2FP.SATFINITE.E4M3.F32.PACK_AB_MERGE_C R67, R67, R66, RZ ;  /* 0x000000424343723e */ /* 0x000fe200048070ff */
[----:B------:R2:W-:Y:S01]  /*3d430*/  @P2 STG.E.U8 desc[UR24][R2.64], R13 ;  /* 0x0000000d02002986 */ /* 0x0005e2000c101118 */
[----:B------:R-:W-:-:S02]  /*3d440*/  SHF.R.S32.HI R0, RZ, 0x8, R0 ;  /* 0x00000008ff007819 */ /* 0x000fc40000011400 */
[----:B------:R-:W-:Y:S01]  /*3d450*/  SHF.R.S32.HI R8, RZ, 0x8, R8 ;  /* 0x00000008ff087819 */ /* 0x000fe20000011408 */
[----:B-1----:R-:W-:Y:S01]  /*3d460*/  IMAD.MOV.U32 R6, RZ, RZ, R9 ;  /* 0x000000ffff067224 */ /* 0x002fe200078e0009 */
[----:B------:R-:W-:Y:S04]  /*3d470*/  @P0 STG.E.U8 desc[UR24][R4.64], R67 ;  /* 0x0000004304000986 */ /* 0x000fe8000c101118 */
[----:B--2---:R-:W-:Y:S01]  /*3d480*/  SHF.R.S32.HI R2, RZ, 0x8, R6 ;  /* 0x00000008ff027819 */ /* 0x004fe20000011406 */
[----:B------:R-:W-:Y:S04]  /*3d490*/  @P6 STG.E.U8 desc[UR24][R72.64], R0 ;  /* 0x0000000048006986 */ /* 0x000fe8000c101118 */
[----:B------:R-:W-:Y:S04]  /*3d4a0*/  @P5 STG.E.U8 desc[UR24][R68.64], R8 ;  /* 0x0000000844005986 */ /* 0x000fe8000c101118 */
[----:B------:R1:W-:Y:S04]  /*3d4b0*/  @P4 STG.E.U8 desc[UR24][R70.64], R2 ;  /* 0x0000000246004986 */ /* 0x0003e8000c101118 */
[----:B-1----:R-:W2:Y:S01]  /*3d4c0*/  LDL.LU.64 R70, [R1+0x58] ;  /* 0x0000580001467983 */ /* 0x002ea20000300a00 */
[----:B------:R-:W-:-:S02]  /*3d4d0*/  PRMT R10, R67, 0x9910, RZ ;  /* 0x00009910430a7816 */ /* 0x000fc400000000ff */
[----:B0-----:R-:W-:-:S03]  /*3d4e0*/  ISETP.LT.AND P1, PT, R34, UR4, !P1 ;  /* 0x0000000422007c0c */ /* 0x001fc6000cf21270 */
[----:B------:R-:W-:-:S05]  /*3d4f0*/  IMAD.MOV.U32 R7, RZ, RZ, R10 ;  /* 0x000000ffff077224 */ /* 0x000fca00078e000a */
[----:B------:R-:W-:-:S05]  /*3d500*/  SHF.R.S32.HI R3, RZ, 0x8, R7 ;  /* 0x00000008ff037819 */ /* 0x000fca0000011407 */
[----:B--2---:R0:W-:Y:S01]  /*3d510*/  @P1 STG.E.U8 desc[UR24][R70.64], R3 ;  /* 0x0000000346001986 */ /* 0x0041e2000c101118 */
[----:B------:R-:W-:Y:S06]  /*3d520*/  BAR.SYNC.DEFER_BLOCKING 0x0 ;  /* 0x0000000000007b1d */ /* 0x000fec0000010000 */
[----:B------:R-:W-:Y:S05]  /*3d530*/  BRA.U UP0, `(.L_x_13) ;  /* 0x0000000100a07547 */ /* 0x000fea000b800000 */
[----:B------:R-:W1:Y:S01]  /*3d540*/  S2UR UR5, SR_CgaCtaId ;  /* 0x00000000000579c3 */ /* 0x000e620000008800 */
[----:B------:R-:W-:Y:S01]  /*3d550*/  NOP ;  /* 0x0000000000007918 */ /* 0x000fe20000000000 */
[----:B------:R-:W-:Y:S01]  /*3d560*/  UMOV UR4, 0x50 ;  /* 0x0000005000047882 */ /* 0x000fe20000000000 */
[----:B------:R-:W-:Y:S02]  /*3d570*/  IMAD.U32 R0, RZ, RZ, UR8 ;  /* 0x00000008ff007e24 */ /* 0x000fe4000f8e00ff */
[----:B0-----:R-:W-:Y:S02]  /*3d580*/  IMAD.MOV.U32 R3, RZ, RZ, 0xffff ;  /* 0x0000ffffff037424 */ /* 0x001fe400078e00ff */
[----:B------:R-:W-:Y:S01]  /*3d590*/  IMAD.MOV.U32 R7, RZ, RZ, 0x1 ;  /* 0x00000001ff077424 */ /* 0x000fe200078e00ff */
[----:B------:R-:W-:-:S04]  /*3d5a0*/  LOP3.LUT R0, R0, 0xffff, RZ, 0xc0, !PT ;  /* 0x0000ffff00007812 */ /* 0x000fc800078ec0ff */
[----:B------:R-:W-:-:S05]  /*3d5b0*/  SHF.R.U32.HI R0, RZ, 0x5, R0 ;  /* 0x00000005ff007819 */ /* 0x000fca0000011600 */
[----:B------:R-:W-:Y:S01]  /*3d5c0*/  VIADD R2, R0, 0x10 ;  /* 0x0000001000027836 */ /* 0x000fe20000000000 */
[----:B------:R-:W-:Y:S01]  /*3d5d0*/  SHF.L.U32 R0, R3, R0, RZ ;  /* 0x0000000003007219 */ /* 0x000fe200000006ff */
[----:B-1----:R-:W-:-:S03]  /*3d5e0*/  ULEA UR6, UR5, UR4, 0x18 ;  /* 0x0000000405067291 */ /* 0x002fc6000f8ec0ff */
[----:B------:R-:W-:-:S04]  /*3d5f0*/  SHF.L.U32 R3, R7, R2, RZ ;  /* 0x0000000207037219 */ /* 0x000fc800000006ff */
[----:B------:R-:W-:Y:S02]  /*3d600*/  LOP3.LUT R0, R3, R0, RZ, 0xfc, !PT ;  /* 0x0000000003007212 */ /* 0x000fe400078efcff */
[----:B------:R-:W0:Y:S02]  /*3d610*/  LDS R5, [UR6] ;  /* 0x00000006ff057984 */ /* 0x000e240008000800 */
[C---:B------:R-:W-:Y:S02]  /*3d620*/  LOP3.LUT R2, R0.reuse, 0xffff, RZ, 0xc0, !PT ;  /* 0x0000ffff00027812 */ /* 0x040fe400078ec0ff */
[----:B0-----:R-:W-:-:S04]  /*3d630*/  LOP3.LUT R3, R0, 0xffff, R5, 0x80, !PT ;  /* 0x0000ffff00037812 */ /* 0x001fc800078e8005 */
[----:B------:R-:W-:-:S13]  /*3d640*/  ISETP.NE.AND P0, PT, R3, R2, PT ;  /* 0x000000020300720c */ /* 0x000fda0003f05270 */
[----:B------:R-:W-:Y:S05]  /*3d650*/  @P0 BRA `(.L_x_14) ;  /* 0x0000000000500947 */ /* 0x000fea0003800000 */
[----:B------:R-:W-:Y:S02]  /*3d660*/  SHF.R.U32.HI R5, RZ, 0x10, R5 ;  /* 0x00000010ff057819 */ /* 0x000fe40000011605 */
[----:B------:R-:W-:-:S04]  /*3d670*/  SHF.R.U32.HI R2, RZ, 0x10, R0 ;  /* 0x00000010ff027819 */ /* 0x000fc80000011600 */
[----:B------:R-:W-:-:S04]  /*3d680*/  LOP3.LUT R5, R5, R2, RZ, 0xc0, !PT ;  /* 0x0000000205057212 */ /* 0x000fc800078ec0ff */
[----:B------:R-:W-:-:S13]  /*3d690*/  ISETP.NE.AND P0, PT, R5, R2, PT ;  /* 0x000000020500720c */ /* 0x000fda0003f05270 */
[----:B------:R-:W-:Y:S05]  /*3d6a0*/  @P0 BRA `(.L_x_15) ;  /* 0x0000000000300947 */ /* 0x000fea0003800000 */
[----:B------:R-:W-:Y:S01]  /*3d6b0*/  R2UR UR4, R0 ;  /* 0x00000000000472ca */ /* 0x000fe200000e0000 */
[----:B------:R-:W-:Y:S01]  /*3d6c0*/  VOTEU.ANY UR5, UPT, PT ;  /* 0x0000000000057886 */ /* 0x000fe200038e0100 */
[----:B------:R-:W0:Y:S01]  /*3d6d0*/  S2R R0, SR_LANEID ;  /* 0x0000000000007919 */ /* 0x000e220000000000 */
[----:B------:R-:W-:-:S10]  /*3d6e0*/  UFLO.U32 UR5, UR5 ;  /* 0x00000005000572bd */ /* 0x000fd400080e0000 */
[----:B------:R-:W-:-:S06]  /*3d6f0*/  ULOP3.LUT UR4, URZ, UR4, URZ, 0x33, !UPT ;  /* 0x00000004ff047292 */ /* 0x000fcc000f8e33ff */
[----:B------:R-:W-:-:S04]  /*3d700*/  IMAD.U32 R2, RZ, RZ, UR4 ;  /* 0x00000004ff027e24 */ /* 0x000fc8000f8e00ff */
[----:B------:R-:W1:Y:S02]  /*3d710*/  REDUX UR7, R2 ;  /* 0x00000000020773c4 */ /* 0x000e640000000000 */
[----:B------:R2:W-:Y:S01]  /*3d720*/  UTCATOMSWS.AND URZ, UR4 ;  /* 0x0000000400ff79e3 */ /* 0x0005e20008000000 */
[----:B0-----:R-:W-:Y:S01]  /*3d730*/  ISETP.EQ.U32.AND P0, PT, R0, UR5, PT ;  /* 0x0000000500007c0c */ /* 0x001fe2000bf02070 */
[----:B-1----:R-:W-:-:S12]  /*3d740*/  IMAD.U32 R0, RZ, RZ, UR7 ;  /* 0x00000007ff007e24 */ /* 0x002fd8000f8e00ff */
[----:B------:R2:W-:Y:S01]  /*3d750*/  @P0 ATOMS.AND RZ, [UR6], R0 ;  /* 0x00000000ffff098c */ /* 0x0005e2000a800006 */
[----:B------:R-:W-:Y:S05]  /*3d760*/  BRA `(.L_x_13) ;  /* 0x0000000000147947 */ /* 0x000fea0003800000 */
.L_x_15:
[----:B------:R-:W-:-:S07]  /*3d770*/  MOV R2, 0x3d790 ;  /* 0x0003d79000027802 */ /* 0x000fce0000000f00 */
[----:B------:R-:W-:Y:S05]  /*3d780*/  CALL.REL.NOINC `($__internal_0_$__cuda_sm10x_tcgen05_guardrail_trap_col_being_dealloced_not_returned_by_alloc) ;  /* 0x00000000002c7944 */ /* 0x000fea0003c00000 */
[----:B------:R-:W-:Y:S05]  /*3d790*/  BRA `(.L_x_13) ;  /* 0x0000000000087947 */ /* 0x000fea0003800000 */
.L_x_14:
[----:B------:R-:W-:-:S07]  /*3d7a0*/  MOV R2, 0x3d7c0 ;  /* 0x0003d7c000027802 */ /* 0x000fce0000000f00 */
[----:B------:R-:W-:Y:S05]  /*3d7b0*/  CALL.REL.NOINC `($__internal_2_$__cuda_sm10x_tcgen05_guardrail_trap_unallocated_columns_being_dealloced) ;  /* 0x0000000000387944 */ /* 0x000fea0003c00000 */
.L_x_13:
[----:B------:R-:W-:Y:S01]  /*3d7c0*/  NOP ;  /* 0x0000000000007918 */ /* 0x000fe20000000000 */
[----:B--2---:R-:W-:Y:S05]  /*3d7d0*/  EXIT ;  /* 0x000000000000794d */ /* 0x004fea0003800000 */
.L_x_8:
[----:B------:R-:W0:Y:S02]  /*3d7e0*/  SYNCS.PHASECHK.TRANS64.TRYWAIT P1, [UR11], R10 ;  /* 0x0000000aff0075a7 */ /* 0x000e24000802110b */
[----:B0-----:R-:W-:Y:S05]  /*3d7f0*/  @!P1 BRA `(.L_x_8) ;  /* 0xfffffffc00f89947 */ /* 0x001fea000383ffff */
[----:B------:R-:W-:Y:S05]  /*3d800*/  BRA `(.L_x_16) ;  /* 0xfffffdfc00947947 */ /* 0x000fea000383ffff */
.L_x_12:
[----:B------:R-:W0:Y:S02]  /*3d810*/  SYNCS.PHASECHK.TRANS64.TRYWAIT P0, [UR11], R0 ;  /* 0x00000000ff0075a7 */ /* 0x000e24000800110b */
[----:B0-----:R-:W-:Y:S05]  /*3d820*/  @!P0 BRA `(.L_x_12) ;  /* 0xfffffffc00f88947 */ /* 0x001fea000383ffff */
[----:B------:R-:W-:Y:S05]  /*3d830*/  BRA `(.L_x_11) ;  /* 0xfffffec000007947 */ /* 0x000fea000383ffff */
        .weak           $__internal_0_$__cuda_sm10x_tcgen05_guardrail_trap_col_being_dealloced_not_returned_by_alloc
        .type           $__internal_0_$__cuda_sm10x_tcgen05_guardrail_trap_col_being_dealloced_not_returned_by_alloc,@function
        .size           $__internal_0_$__cuda_sm10x_tcgen05_guardrail_trap_col_being_dealloced_not_returned_by_alloc,($__internal_1_$__cuda_sm10x_tcgen05_guardrail_trap_phase_invalid_during_alloc - $__internal_0_$__cuda_sm10x_tcgen05_guardrail_trap_col_being_dealloced_not_returned_by_alloc)
$__internal_0_$__cuda_sm10x_tcgen05_guardrail_trap_col_being_dealloced_not_returned_by_alloc:
[----:B------:R-:W-:Y:S05]  /*3d840*/  BPT.TRAP 0x1 ;  /* 0x000000040000795c */ /* 0x000fea0000300000 */
[----:B------:R-:W-:-:S04]  /*3d850*/  IMAD.MOV.U32 R3, RZ, RZ, 0x0 ;  /* 0x00000000ff037424 */ /* 0x000fc800078e00ff */
[----:B------:R-:W-:Y:S05]  /*3d860*/  RET.REL.NODEC R2 `(matmul_kernel) ;  /* 0xfffffc2402e47950 */ /* 0x000fea0003c3ffff */
        .weak           $__internal_1_$__cuda_sm10x_tcgen05_guardrail_trap_phase_invalid_during_alloc
        .type           $__internal_1_$__cuda_sm10x_tcgen05_guardrail_trap_phase_invalid_during_alloc,@function
        .size           $__internal_1_$__cuda_sm10x_tcgen05_guardrail_trap_phase_invalid_during_alloc,($__internal_2_$__cuda_sm10x_tcgen05_guardrail_trap_unallocated_columns_being_dealloced - $__internal_1_$__cuda_sm10x_tcgen05_guardrail_trap_phase_invalid_during_alloc)
$__internal_1_$__cuda_sm10x_tcgen05_guardrail_trap_phase_invalid_during_alloc:
[----:B------:R-:W-:Y:S05]  /*3d870*/  BPT.TRAP 0x1 ;  /* 0x000000040000795c */ /* 0x000fea0000300000 */
[----:B------:R-:W-:-:S04]  /*3d880*/  IMAD.MOV.U32 R3, RZ, RZ, 0x0 ;  /* 0x00000000ff037424 */ /* 0x000fc800078e00ff */
[----:B------:R-:W-:Y:S05]  /*3d890*/  RET.REL.NODEC R2 `(matmul_kernel) ;  /* 0xfffffc2402d87950 */ /* 0x000fea0003c3ffff */
        .weak           $__internal_2_$__cuda_sm10x_tcgen05_guardrail_trap_unallocated_columns_being_dealloced
        .type           $__internal_2_$__cuda_sm10x_tcgen05_guardrail_trap_unallocated_columns_being_dealloced,@function
        .size           $__internal_2_$__cuda_sm10x_tcgen05_guardrail_trap_unallocated_columns_being_dealloced,(.L_x_20 - $__internal_2_$__cuda_sm10x_tcgen05_guardrail_trap_unallocated_columns_being_dealloced)
$__internal_2_$__cuda_sm10x_tcgen05_guardrail_trap_unallocated_columns_being_dealloced:
[----:B------:R-:W-:Y:S05]  /*3d8a0*/  BPT.TRAP 0x1 ;  /* 0x000000040000795c */ /* 0x000fea0000300000 */
[----:B------:R-:W-:-:S04]  /*3d8b0*/  IMAD.MOV.U32 R3, RZ, RZ, 0x0 ;  /* 0x00000000ff037424 */ /* 0x000fc800078e00ff */
[----:B------:R-:W-:Y:S05]  /*3d8c0*/  RET.REL.NODEC R2 `(matmul_kernel) ;  /* 0xfffffc2402cc7950 */ /* 0x000fea0003c3ffff */
.L_x_17:
[----:B------:R-:W-:-:S00]  /*3d8d0*/  BRA `(.L_x_17) ;  /* 0xfffffffc00fc7947 */ /* 0x000fc0000383ffff */
[----:B------:R-:W-:-:S00]  /*3d8e0*/  NOP ;  /* 0x0000000000007918 */ /* 0x000fc00000000000 */
        /* <DEDUP_REMOVED lines=9> */
.L_x_20:


//--------------------- .nv.shared.matmul_kernel  --------------------------
	.section	.nv.shared.matmul_kernel,"aw",@nobits
	.sectionflags	@""
	.align	16
	.zero		1024


//--------------------- .nv.shared.reserved.0     --------------------------
	.section	.nv.shared.reserved.0,"aw",@nobits
	.align	8
	.weak		__nv_reservedSMEM_offset_0_alias
	.size		__nv_reservedSMEM_offset_0_alias, 0, 64
	.other		__nv_reservedSMEM_offset_0_alias,@"STO_CUDA_RESERVED_SHARED STV_DEFAULT"
__nv_reservedSMEM_offset_0_alias:
	.zero		0
.nv.shared.reserved.0:
	.zero		64
	.weak		__nv_reservedSMEM_allocation_phase
	.type		__nv_reservedSMEM_allocation_phase,@object
	.size		__nv_reservedSMEM_allocation_phase,(.L_0 - __nv_reservedSMEM_allocation_phase)
__nv_reservedSMEM_allocation_phase:
	.zero		1
.L_0:
	.zero		7
	.weak		__nv_reservedSMEM_devtool_atexit_pc
	.type		__nv_reservedSMEM_devtool_atexit_pc,@object
	.size		__nv_reservedSMEM_devtool_atexit_pc,(__nv_reservedSMEM_allocation_mask - __nv_reservedSMEM_devtool_atexit_pc)
__nv_reservedSMEM_devtool_atexit_pc:
	.zero		8
	.weak		__nv_reservedSMEM_allocation_mask
	.type		__nv_reservedSMEM_allocation_mask,@object
	.size		__nv_reservedSMEM_allocation_mask,(.L_2 - __nv_reservedSMEM_allocation_mask)
__nv_reservedSMEM_allocation_mask:
	.zero		4
.L_2:


//--------------------- .nv.constant0.matmul_kernel --------------------------
	.section	.nv.constant0.matmul_kernel,"a",@progbits
	.sectionflags	@""
	.align	4
.nv.constant0.matmul_kernel:
	.zero		976


//--------------------- SYMBOLS --------------------------

	.type		.nv.reservedSmem.offset0,@object
	.size		.nv.reservedSmem.offset0,0x4
	.type		.nv.reservedSmem.cap,@object
	.size		.nv.reservedSmem.cap,0x4
